	.target	sm_103a

	.elftype	@"ET_EXEC"


//--------------------- .note.nv.tkinfo           --------------------------
	.section	.note.nv.tkinfo,"",@"SHT_NOTE"
	.sectionflags	@"SHF_NOTE_NV_TKINFO"
	.tkinfo
        /*0018*/ 	.word	0x00000002
        /*0030*/ 	.string	""
        /*0030*/ 	.string	"ptxas"
        /*0030*/ 	.string	"Cuda compilation tools, release 13.0, V13.0.88"
        /*0030*/ 	.string	"Build cuda_13.0.r13.0/compiler.36424714_0"
        /*0030*/ 	.string	"-arch sm_103a -m 64 "



//--------------------- .note.nv.cuinfo           --------------------------
	.section	.note.nv.cuinfo,"",@"SHT_NOTE"
	.sectionflags	@"SHF_NOTE_NV_CUINFO"
        /*0018*/ 	.short	0x0002
        /*001a*/ 	.short	0x0067
        /*001c*/ 	.short	0x0082
	.zero		2


//--------------------- .nv.info                  --------------------------
	.section	.nv.info,"",@"SHT_CUDA_INFO"
	.align	4


	//----- nvinfo : EIATTR_REGCOUNT
	.align		4
        /*0000*/ 	.byte	0x04, 0x2f
        /*0002*/ 	.short	(.L_12 - .L_11)
	.align		4
.L_11:
        /*0004*/ 	.word	index@(_ZN7cutlass13device_kernelIN5flash22FlashAttnBwdPreprocessIN4cute5tupleIJNS3_1CILi96EEENS5_ILi64EEEEEENS_6half_tEfNS_4arch4Sm90ELb1ELb1EEEEEvNT_6ParamsE)
        /*0008*/ 	.word	0x00000038


	//----- nvinfo : EIATTR_FRAME_SIZE
	.align		4
.L_12:
        /*000c*/ 	.byte	0x04, 0x11
        /*000e*/ 	.short	(.L_14 - .L_13)
	.align		4
.L_13:
        /*0010*/ 	.word	index@(_ZN7cutlass13device_kernelIN5flash22FlashAttnBwdPreprocessIN4cute5tupleIJNS3_1CILi96EEENS5_ILi64EEEEEENS_6half_tEfNS_4arch4Sm90ELb1ELb1EEEEEvNT_6ParamsE)
        /*0014*/ 	.word	0x00000000


	//----- nvinfo : EIATTR_REGCOUNT
	.align		4
.L_14:
        /*0018*/ 	.byte	0x04, 0x2f
        /*001a*/ 	.short	(.L_16 - .L_15)
	.align		4
.L_15:
        /*001c*/ 	.word	index@(_ZN7cutlass13device_kernelIN5flash11enable_sm90INS1_16FlashAttnBwdSm90INS1_25CollectiveMainloopBwdSm90ILi2ELi2ELi2EN4cute5tupleIJNS5_1CILi1EEES8_S8_EEENS6_IJNS7_ILi96EEENS7_ILi128EEENS7_ILi64EEEEEENS_6half_tEfNS_4arch4Sm90ELb1ELb0ELb1ELb1ELb1ELb1ELb0ELb1ELi2ELi1ELi2ELi2ELb0EEENS1_24CollectiveEpilogueBwdGQAISD_fSG_Li256ELb1ELb1EEENS1_25SingleTileBwdLPTSchedulerILb1ELi128ELb1EEEEEEEEEvNT_6ParamsE)
        /*0020*/ 	.word	0x00000004


	//----- nvinfo : EIATTR_FRAME_SIZE
	.align		4
.L_16:
        /*0024*/ 	.byte	0x04, 0x11
        /*0026*/ 	.short	(.L_18 - .L_17)
	.align		4
.L_17:
        /*0028*/ 	.word	index@(_ZN7cutlass13device_kernelIN5flash11enable_sm90INS1_16FlashAttnBwdSm90INS1_25CollectiveMainloopBwdSm90ILi2ELi2ELi2EN4cute5tupleIJNS5_1CILi1EEES8_S8_EEENS6_IJNS7_ILi96EEENS7_ILi128EEENS7_ILi64EEEEEENS_6half_tEfNS_4arch4Sm90ELb1ELb0ELb1ELb1ELb1ELb1ELb0ELb1ELi2ELi1ELi2ELi2ELb0EEENS1_24CollectiveEpilogueBwdGQAISD_fSG_Li256ELb1ELb1EEENS1_25SingleTileBwdLPTSchedulerILb1ELi128ELb1EEEEEEEEEvNT_6ParamsE)
        /*002c*/ 	.word	0x00000000


	//----- nvinfo : EIATTR_REGCOUNT
	.align		4
.L_18:
        /*0030*/ 	.byte	0x04, 0x2f
        /*0032*/ 	.short	(.L_20 - .L_19)
	.align		4
.L_19:
        /*0034*/ 	.word	index@(_ZN7cutlass13device_kernelIN5flash32FlashAttnBwdPostprocessConvertdQIN4cute5tupleIJNS3_1CILi96EEENS5_ILi64EEEEEENS_6half_tEfNS_4arch4Sm90ELi256ENS3_8TiledMMAINS3_8MMA_AtomIJNS3_4SM904GMMA25MMA_64x16x16_F32F16F16_SSILNSF_5MajorE1ELSH_0ELNSF_7ScaleInE1ELSI_1EEEEEENS3_6LayoutINS4_IJNS5_ILi1EEENS5_ILi2EEESM_EEENS4_IJNS5_ILi0EEESM_SP_EEEEENS4_IJNS3_10UnderscoreESS_SS_EEEEELb1EEEEEvNT_6ParamsE)
        /*0038*/ 	.word	0x0000002e


	//----- nvinfo : EIATTR_FRAME_SIZE
	.align		4
.L_20:
        /*003c*/ 	.byte	0x04, 0x11
        /*003e*/ 	.short	(.L_22 - .L_21)
	.align		4
.L_21:
        /*0040*/ 	.word	index@(_ZN7cutlass13device_kernelIN5flash32FlashAttnBwdPostprocessConvertdQIN4cute5tupleIJNS3_1CILi96EEENS5_ILi64EEEEEENS_6half_tEfNS_4arch4Sm90ELi256ENS3_8TiledMMAINS3_8MMA_AtomIJNS3_4SM904GMMA25MMA_64x16x16_F32F16F16_SSILNSF_5MajorE1ELSH_0ELNSF_7ScaleInE1ELSI_1EEEEEENS3_6LayoutINS4_IJNS5_ILi1EEENS5_ILi2EEESM_EEENS4_IJNS5_ILi0EEESM_SP_EEEEENS4_IJNS3_10UnderscoreESS_SS_EEEEELb1EEEEEvNT_6ParamsE)
        /*0044*/ 	.word	0x00000000


	//----- nvinfo : EIATTR_REGCOUNT
	.align		4
.L_22:
        /*0048*/ 	.byte	0x04, 0x2f
        /*004a*/ 	.short	(.L_24 - .L_23)
	.align		4
.L_23:
        /*004c*/ 	.word	index@(_ZN7cutlass13device_kernelIN5flash32FlashAttnBwdPostprocessConvertdQIN4cute5tupleIJNS3_1CILi128EEENS5_ILi64EEEEEENS_6half_tEfNS_4arch4Sm90ELi256ENS3_8TiledMMAINS3_8MMA_AtomIJNS3_4SM904GMMA25MMA_64x64x16_F32F16F16_RSILNSF_5MajorE0ELSH_1ELNSF_7ScaleInE1ELSI_1EEEEEENS3_6LayoutINS4_IJNS5_ILi2EEENS5_ILi1EEESN_EEENS4_IJSN_NS5_ILi0EEESP_EEEEENS4_IJNS3_10UnderscoreESS_SS_EEEEELb0EEEEEvNT_6ParamsE)
        /*0050*/ 	.word	0x00000030


	//----- nvinfo : EIATTR_FRAME_SIZE
	.align		4
.L_24:
        /*0054*/ 	.byte	0x04, 0x11
        /*0056*/ 	.short	(.L_26 - .L_25)
	.align		4
.L_25:
        /*0058*/ 	.word	index@(_ZN7cutlass13device_kernelIN5flash32FlashAttnBwdPostprocessConvertdQIN4cute5tupleIJNS3_1CILi128EEENS5_ILi64EEEEEENS_6half_tEfNS_4arch4Sm90ELi256ENS3_8TiledMMAINS3_8MMA_AtomIJNS3_4SM904GMMA25MMA_64x64x16_F32F16F16_RSILNSF_5MajorE0ELSH_1ELNSF_7ScaleInE1ELSI_1EEEEEENS3_6LayoutINS4_IJNS5_ILi2EEENS5_ILi1EEESN_EEENS4_IJSN_NS5_ILi0EEESP_EEEEENS4_IJNS3_10UnderscoreESS_SS_EEEEELb0EEEEEvNT_6ParamsE)
        /*005c*/ 	.word	0x00000000


	//----- nvinfo : EIATTR_REGCOUNT
	.align		4
.L_26:
        /*0060*/ 	.byte	0x04, 0x2f
        /*0062*/ 	.short	(.L_28 - .L_27)
	.align		4
.L_27:
        /*0064*/ 	.word	index@(_ZN7cutlass13device_kernelIN5flash11enable_sm90INS1_16FlashAttnBwdSm90INS1_25CollectiveMainloopBwdSm90ILi2ELi2ELi2EN4cute5tupleIJNS5_1CILi1EEES8_S8_EEENS6_IJNS7_ILi96EEENS7_ILi128EEENS7_ILi64EEEEEENS_6half_tEfNS_4arch4Sm90ELb1ELb0ELb1ELb1ELb0ELb1ELb0ELb1ELi2ELi1ELi2ELi2ELb0EEENS1_24CollectiveEpilogueBwdGQAISD_fSG_Li256ELb1ELb0EEENS1_25SingleTileBwdLPTSchedulerILb1ELi128ELb0EEEEEEEEEvNT_6ParamsE)
        /*0068*/ 	.word	0x00000004


	//----- nvinfo : EIATTR_FRAME_SIZE
	.align		4
.L_28:
        /*006c*/ 	.byte	0x04, 0x11
        /*006e*/ 	.short	(.L_30 - .L_29)
	.align		4
.L_29:
        /*0070*/ 	.word	index@(_ZN7cutlass13device_kernelIN5flash11enable_sm90INS1_16FlashAttnBwdSm90INS1_25CollectiveMainloopBwdSm90ILi2ELi2ELi2EN4cute5tupleIJNS5_1CILi1EEES8_S8_EEENS6_IJNS7_ILi96EEENS7_ILi128EEENS7_ILi64EEEEEENS_6half_tEfNS_4arch4Sm90ELb1ELb0ELb1ELb1ELb0ELb1ELb0ELb1ELi2ELi1ELi2ELi2ELb0EEENS1_24CollectiveEpilogueBwdGQAISD_fSG_Li256ELb1ELb0EEENS1_25SingleTileBwdLPTSchedulerILb1ELi128ELb0EEEEEEEEEvNT_6ParamsE)
        /*0074*/ 	.word	0x00000000


	//----- nvinfo : EIATTR_REGCOUNT
	.align		4
.L_30:
        /*0078*/ 	.byte	0x04, 0x2f
        /*007a*/ 	.short	(.L_32 - .L_31)
	.align		4
.L_31:
        /*007c*/ 	.word	index@(_ZN7cutlass13device_kernelIN5flash11enable_sm90INS1_16FlashAttnBwdSm90INS1_25CollectiveMainloopBwdSm90ILi2ELi2ELi2EN4cute5tupleIJNS5_1CILi1EEES8_S8_EEENS6_IJNS7_ILi96EEENS7_ILi128EEENS7_ILi64EEEEEENS_6half_tEfNS_4arch4Sm90ELb1ELb0ELb1ELb1ELb1ELb1ELb0ELb1ELi2ELi1ELi2ELi2ELb0EEENS1_21CollectiveEpilogueBwdISD_SE_SG_Li256ELb1ELb0ELi1EEENS1_25SingleTileBwdLPTSchedulerILb1ELi128ELb1EEEEEEEEEvNT_6ParamsE)
        /*0080*/ 	.word	0x00000004


	//----- nvinfo : EIATTR_FRAME_SIZE
	.align		4
.L_32:
        /*0084*/ 	.byte	0x04, 0x11
        /*0086*/ 	.short	(.L_34 - .L_33)
	.align		4
.L_33:
        /*0088*/ 	.word	index@(_ZN7cutlass13device_kernelIN5flash11enable_sm90INS1_16FlashAttnBwdSm90INS1_25CollectiveMainloopBwdSm90ILi2ELi2ELi2EN4cute5tupleIJNS5_1CILi1EEES8_S8_EEENS6_IJNS7_ILi96EEENS7_ILi128EEENS7_ILi64EEEEEENS_6half_tEfNS_4arch4Sm90ELb1ELb0ELb1ELb1ELb1ELb1ELb0ELb1ELi2ELi1ELi2ELi2ELb0EEENS1_21CollectiveEpilogueBwdISD_SE_SG_Li256ELb1ELb0ELi1EEENS1_25SingleTileBwdLPTSchedulerILb1ELi128ELb1EEEEEEEEEvNT_6ParamsE)
        /*008c*/ 	.word	0x00000000


	//----- nvinfo : EIATTR_REGCOUNT
	.align		4
.L_34:
        /*0090*/ 	.byte	0x04, 0x2f
        /*0092*/ 	.short	(.L_36 - .L_35)
	.align		4
.L_35:
        /*0094*/ 	.word	index@(_ZN7cutlass13device_kernelIN5flash11enable_sm90INS1_16FlashAttnBwdSm90INS1_25CollectiveMainloopBwdSm90ILi2ELi2ELi2EN4cute5tupleIJNS5_1CILi1EEES8_S8_EEENS6_IJNS7_ILi96EEENS7_ILi128EEENS7_ILi64EEEEEENS_6half_tEfNS_4arch4Sm90ELb1ELb0ELb1ELb1ELb0ELb1ELb0ELb1ELi2ELi1ELi2ELi2ELb0EEENS1_21CollectiveEpilogueBwdISD_SE_SG_Li256ELb1ELb0ELi1EEENS1_25SingleTileBwdLPTSchedulerILb1ELi128ELb0EEEEEEEEEvNT_6ParamsE)
        /*0098*/ 	.word	0x00000004


	//----- nvinfo : EIATTR_FRAME_SIZE
	.align		4
.L_36:
        /*009c*/ 	.byte	0x04, 0x11
        /*009e*/ 	.short	(.L_38 - .L_37)
	.align		4
.L_37:
        /*00a0*/ 	.word	index@(_ZN7cutlass13device_kernelIN5flash11enable_sm90INS1_16FlashAttnBwdSm90INS1_25CollectiveMainloopBwdSm90ILi2ELi2ELi2EN4cute5tupleIJNS5_1CILi1EEES8_S8_EEENS6_IJNS7_ILi96EEENS7_ILi128EEENS7_ILi64EEEEEENS_6half_tEfNS_4arch4Sm90ELb1ELb0ELb1ELb1ELb0ELb1ELb0ELb1ELi2ELi1ELi2ELi2ELb0EEENS1_21CollectiveEpilogueBwdISD_SE_SG_Li256ELb1ELb0ELi1EEENS1_25SingleTileBwdLPTSchedulerILb1ELi128ELb0EEEEEEEEEvNT_6ParamsE)
        /*00a4*/ 	.word	0x00000000


	//----- nvinfo : EIATTR_REGCOUNT
	.align		4
.L_38:
        /*00a8*/ 	.byte	0x04, 0x2f
        /*00aa*/ 	.short	(.L_40 - .L_39)
	.align		4
.L_39:
        /*00ac*/ 	.word	index@(_ZN7cutlass13device_kernelIN5flash22FlashAttnBwdPreprocessIN4cute5tupleIJNS3_1CILi96EEENS5_ILi64EEEEEENS_6half_tEfNS_4arch4Sm90ELb1ELb0EEEEEvNT_6ParamsE)
        /*00b0*/ 	.word	0x00000034


	//----- nvinfo : EIATTR_FRAME_SIZE
	.align		4
.L_40:
        /*00b4*/ 	.byte	0x04, 0x11
        /*00b6*/ 	.short	(.L_42 - .L_41)
	.align		4
.L_41:
        /*00b8*/ 	.word	index@(_ZN7cutlass13device_kernelIN5flash22FlashAttnBwdPreprocessIN4cute5tupleIJNS3_1CILi96EEENS5_ILi64EEEEEENS_6half_tEfNS_4arch4Sm90ELb1ELb0EEEEEvNT_6ParamsE)
        /*00bc*/ 	.word	0x00000000


	//----- nvinfo : EIATTR_REGCOUNT
	.align		4
.L_42:
        /*00c0*/ 	.byte	0x04, 0x2f
        /*00c2*/ 	.short	(.L_44 - .L_43)
	.align		4
.L_43:
        /*00c4*/ 	.word	index@(_ZN7cutlass13device_kernelIN5flash11enable_sm90INS1_16FlashAttnBwdSm90INS1_25CollectiveMainloopBwdSm90ILi2ELi2ELi2EN4cute5tupleIJNS5_1CILi1EEES8_S8_EEENS6_IJNS7_ILi96EEENS7_ILi128EEENS7_ILi64EEEEEENS_6half_tEfNS_4arch4Sm90ELb1ELb0ELb1ELb0ELb1ELb1ELb0ELb1ELi2ELi1ELi2ELi2ELb0EEENS1_24CollectiveEpilogueBwdGQAISD_fSG_Li256ELb0ELb1EEENS1_25SingleTileBwdLPTSchedulerILb0ELi128ELb1EEEEEEEEEvNT_6ParamsE)
        /*00c8*/ 	.word	0x00000004


	//----- nvinfo : EIATTR_FRAME_SIZE
	.align		4
.L_44:
        /*00cc*/ 	.byte	0x04, 0x11
        /*00ce*/ 	.short	(.L_46 - .L_45)
	.align		4
.L_45:
        /*00d0*/ 	.word	index@(_ZN7cutlass13device_kernelIN5flash11enable_sm90INS1_16FlashAttnBwdSm90INS1_25CollectiveMainloopBwdSm90ILi2ELi2ELi2EN4cute5tupleIJNS5_1CILi1EEES8_S8_EEENS6_IJNS7_ILi96EEENS7_ILi128EEENS7_ILi64EEEEEENS_6half_tEfNS_4arch4Sm90ELb1ELb0ELb1ELb0ELb1ELb1ELb0ELb1ELi2ELi1ELi2ELi2ELb0EEENS1_24CollectiveEpilogueBwdGQAISD_fSG_Li256ELb0ELb1EEENS1_25SingleTileBwdLPTSchedulerILb0ELi128ELb1EEEEEEEEEvNT_6ParamsE)
        /*00d4*/ 	.word	0x00000000


	//----- nvinfo : EIATTR_REGCOUNT
	.align		4
.L_46:
        /*00d8*/ 	.byte	0x04, 0x2f
        /*00da*/ 	.short	(.L_48 - .L_47)
	.align		4
.L_47:
        /*00dc*/ 	.word	index@(_ZN7cutlass13device_kernelIN5flash11enable_sm90INS1_16FlashAttnBwdSm90INS1_25CollectiveMainloopBwdSm90ILi2ELi2ELi2EN4cute5tupleIJNS5_1CILi1EEES8_S8_EEENS6_IJNS7_ILi96EEENS7_ILi128EEENS7_ILi64EEEEEENS_6half_tEfNS_4arch4Sm90ELb1ELb0ELb1ELb0ELb0ELb1ELb0ELb1ELi2ELi1ELi2ELi2ELb0EEENS1_24CollectiveEpilogueBwdGQAISD_fSG_Li256ELb0ELb0EEENS1_25SingleTileBwdLPTSchedulerILb0ELi128ELb0EEEEEEEEEvNT_6ParamsE)
        /*00e0*/ 	.word	0x00000004


	//----- nvinfo : EIATTR_FRAME_SIZE
	.align		4
.L_48:
        /*00e4*/ 	.byte	0x04, 0x11
        /*00e6*/ 	.short	(.L_50 - .L_49)
	.align		4
.L_49:
        /*00e8*/ 	.word	index@(_ZN7cutlass13device_kernelIN5flash11enable_sm90INS1_16FlashAttnBwdSm90INS1_25CollectiveMainloopBwdSm90ILi2ELi2ELi2EN4cute5tupleIJNS5_1CILi1EEES8_S8_EEENS6_IJNS7_ILi96EEENS7_ILi128EEENS7_ILi64EEEEEENS_6half_tEfNS_4arch4Sm90ELb1ELb0ELb1ELb0ELb0ELb1ELb0ELb1ELi2ELi1ELi2ELi2ELb0EEENS1_24CollectiveEpilogueBwdGQAISD_fSG_Li256ELb0ELb0EEENS1_25SingleTileBwdLPTSchedulerILb0ELi128ELb0EEEEEEEEEvNT_6ParamsE)
        /*00ec*/ 	.word	0x00000000


	//----- nvinfo : EIATTR_REGCOUNT
	.align		4
.L_50:
        /*00f0*/ 	.byte	0x04, 0x2f
        /*00f2*/ 	.short	(.L_52 - .L_51)
	.align		4
.L_51:
        /*00f4*/ 	.word	index@(_ZN7cutlass13device_kernelIN5flash11enable_sm90INS1_16FlashAttnBwdSm90INS1_25CollectiveMainloopBwdSm90ILi2ELi2ELi2EN4cute5tupleIJNS5_1CILi1EEES8_S8_EEENS6_IJNS7_ILi96EEENS7_ILi128EEENS7_ILi64EEEEEENS_6half_tEfNS_4arch4Sm90ELb1ELb0ELb1ELb0ELb1ELb1ELb0ELb1ELi2ELi1ELi2ELi2ELb0EEENS1_21CollectiveEpilogueBwdISD_SE_SG_Li256ELb0ELb0ELi1EEENS1_25SingleTileBwdLPTSchedulerILb0ELi128ELb1EEEEEEEEEvNT_6ParamsE)
        /*00f8*/ 	.word	0x00000004


	//----- nvinfo : EIATTR_FRAME_SIZE
	.align		4
.L_52:
        /*00fc*/ 	.byte	0x04, 0x11
        /*00fe*/ 	.short	(.L_54 - .L_53)
	.align		4
.L_53:
        /*0100*/ 	.word	index@(_ZN7cutlass13device_kernelIN5flash11enable_sm90INS1_16FlashAttnBwdSm90INS1_25CollectiveMainloopBwdSm90ILi2ELi2ELi2EN4cute5tupleIJNS5_1CILi1EEES8_S8_EEENS6_IJNS7_ILi96EEENS7_ILi128EEENS7_ILi64EEEEEENS_6half_tEfNS_4arch4Sm90ELb1ELb0ELb1ELb0ELb1ELb1ELb0ELb1ELi2ELi1ELi2ELi2ELb0EEENS1_21CollectiveEpilogueBwdISD_SE_SG_Li256ELb0ELb0ELi1EEENS1_25SingleTileBwdLPTSchedulerILb0ELi128ELb1EEEEEEEEEvNT_6ParamsE)
        /*0104*/ 	.word	0x00000000


	//----- nvinfo : EIATTR_REGCOUNT
	.align		4
.L_54:
        /*0108*/ 	.byte	0x04, 0x2f
        /*010a*/ 	.short	(.L_56 - .L_55)
	.align		4
.L_55:
        /*010c*/ 	.word	index@(_ZN7cutlass13device_kernelIN5flash11enable_sm90INS1_16FlashAttnBwdSm90INS1_25CollectiveMainloopBwdSm90ILi2ELi2ELi2EN4cute5tupleIJNS5_1CILi1EEES8_S8_EEENS6_IJNS7_ILi96EEENS7_ILi128EEENS7_ILi64EEEEEENS_6half_tEfNS_4arch4Sm90ELb1ELb0ELb1ELb0ELb0ELb1ELb0ELb1ELi2ELi1ELi2ELi2ELb0EEENS1_21CollectiveEpilogueBwdISD_SE_SG_Li256ELb0ELb0ELi1EEENS1_25SingleTileBwdLPTSchedulerILb0ELi128ELb0EEEEEEEEEvNT_6ParamsE)
        /*0110*/ 	.word	0x00000004


	//----- nvinfo : EIATTR_FRAME_SIZE
	.align		4
.L_56:
        /*0114*/ 	.byte	0x04, 0x11
        /*0116*/ 	.short	(.L_58 - .L_57)
	.align		4
.L_57:
        /*0118*/ 	.word	index@(_ZN7cutlass13device_kernelIN5flash11enable_sm90INS1_16FlashAttnBwdSm90INS1_25CollectiveMainloopBwdSm90ILi2ELi2ELi2EN4cute5tupleIJNS5_1CILi1EEES8_S8_EEENS6_IJNS7_ILi96EEENS7_ILi128EEENS7_ILi64EEEEEENS_6half_tEfNS_4arch4Sm90ELb1ELb0ELb1ELb0ELb0ELb1ELb0ELb1ELi2ELi1ELi2ELi2ELb0EEENS1_21CollectiveEpilogueBwdISD_SE_SG_Li256ELb0ELb0ELi1EEENS1_25SingleTileBwdLPTSchedulerILb0ELi128ELb0EEEEEEEEEvNT_6ParamsE)
        /*011c*/ 	.word	0x00000000


	//----- nvinfo : EIATTR_REGCOUNT
	.align		4
.L_58:
        /*0120*/ 	.byte	0x04, 0x2f
        /*0122*/ 	.short	(.L_60 - .L_59)
	.align		4
.L_59:
        /*0124*/ 	.word	index@(_ZN7cutlass13device_kernelIN5flash22FlashAttnBwdPreprocessIN4cute5tupleIJNS3_1CILi128EEENS5_ILi64EEEEEENS_6half_tEfNS_4arch4Sm90ELb1ELb1EEEEEvNT_6ParamsE)
        /*0128*/ 	.word	0x00000040


	//----- nvinfo : EIATTR_FRAME_SIZE
	.align		4
.L_60:
        /*012c*/ 	.byte	0x04, 0x11
        /*012e*/ 	.short	(.L_62 - .L_61)
	.align		4
.L_61:
        /*0130*/ 	.word	index@(_ZN7cutlass13device_kernelIN5flash22FlashAttnBwdPreprocessIN4cute5tupleIJNS3_1CILi128EEENS5_ILi64EEEEEENS_6half_tEfNS_4arch4Sm90ELb1ELb1EEEEEvNT_6ParamsE)
        /*0134*/ 	.word	0x00000000


	//----- nvinfo : EIATTR_REGCOUNT
	.align		4
.L_62:
        /*0138*/ 	.byte	0x04, 0x2f
        /*013a*/ 	.short	(.L_64 - .L_63)
	.align		4
.L_63:
        /*013c*/ 	.word	index@(_ZN7cutlass13device_kernelIN5flash11enable_sm90INS1_16FlashAttnBwdSm90INS1_25CollectiveMainloopBwdSm90ILi2ELi2ELi2EN4cute5tupleIJNS5_1CILi1EEES8_S8_EEENS6_IJNS7_ILi128EEESA_NS7_ILi64EEEEEENS_6half_tEfNS_4arch4Sm90ELb0ELb1ELb1ELb1ELb1ELb1ELb0ELb0ELi2ELi1ELi2ELi2ELb0EEENS1_24CollectiveEpilogueBwdGQAISC_fSF_Li256ELb1ELb1EEENS1_19SingleTileSchedulerILb1ELb0ELb0ELi128EEEEEEEEEvNT_6ParamsE)
        /*0140*/ 	.word	0x00000004


	//----- nvinfo : EIATTR_FRAME_SIZE
	.align		4
.L_64:
        /*0144*/ 	.byte	0x04, 0x11
        /*0146*/ 	.short	(.L_66 - .L_65)
	.align		4
.L_65:
        /*0148*/ 	.word	index@(_ZN7cutlass13device_kernelIN5flash11enable_sm90INS1_16FlashAttnBwdSm90INS1_25CollectiveMainloopBwdSm90ILi2ELi2ELi2EN4cute5tupleIJNS5_1CILi1EEES8_S8_EEENS6_IJNS7_ILi128EEESA_NS7_ILi64EEEEEENS_6half_tEfNS_4arch4Sm90ELb0ELb1ELb1ELb1ELb1ELb1ELb0ELb0ELi2ELi1ELi2ELi2ELb0EEENS1_24CollectiveEpilogueBwdGQAISC_fSF_Li256ELb1ELb1EEENS1_19SingleTileSchedulerILb1ELb0ELb0ELi128EEEEEEEEEvNT_6ParamsE)
        /*014c*/ 	.word	0x00000000


	//----- nvinfo : EIATTR_REGCOUNT
	.align		4
.L_66:
        /*0150*/ 	.byte	0x04, 0x2f
        /*0152*/ 	.short	(.L_68 - .L_67)
	.align		4
.L_67:
        /*0154*/ 	.word	index@(_ZN7cutlass13device_kernelIN5flash32FlashAttnBwdPostprocessConvertdQIN4cute5tupleIJNS3_1CILi128EEENS5_ILi64EEEEEENS_6half_tEfNS_4arch4Sm90ELi256ENS3_8TiledMMAINS3_8MMA_AtomIJNS3_4SM904GMMA25MMA_64x64x16_F32F16F16_SSILNSF_5MajorE0ELSH_1ELNSF_7ScaleInE1ELSI_1EEEEEENS3_6LayoutINS4_IJNS5_ILi2EEENS5_ILi1EEESN_EEENS4_IJSN_NS5_ILi0EEESP_EEEEENS4_IJNS3_10UnderscoreESS_SS_EEEEELb0EEEEEvNT_6ParamsE)
        /*0158*/ 	.word	0x00000030


	//----- nvinfo : EIATTR_FRAME_SIZE
	.align		4
.L_68:
        /*015c*/ 	.byte	0x04, 0x11
        /*015e*/ 	.short	(.L_70 - .L_69)
	.align		4
.L_69:
        /*0160*/ 	.word	index@(_ZN7cutlass13device_kernelIN5flash32FlashAttnBwdPostprocessConvertdQIN4cute5tupleIJNS3_1CILi128EEENS5_ILi64EEEEEENS_6half_tEfNS_4arch4Sm90ELi256ENS3_8TiledMMAINS3_8MMA_AtomIJNS3_4SM904GMMA25MMA_64x64x16_F32F16F16_SSILNSF_5MajorE0ELSH_1ELNSF_7ScaleInE1ELSI_1EEEEEENS3_6LayoutINS4_IJNS5_ILi2EEENS5_ILi1EEESN_EEENS4_IJSN_NS5_ILi0EEESP_EEEEENS4_IJNS3_10UnderscoreESS_SS_EEEEELb0EEEEEvNT_6ParamsE)
        /*0164*/ 	.word	0x00000000


	//----- nvinfo : EIATTR_REGCOUNT
	.align		4
.L_70:
        /*0168*/ 	.byte	0x04, 0x2f
        /*016a*/ 	.short	(.L_72 - .L_71)
	.align		4
.L_71:
        /*016c*/ 	.word	index@(_ZN7cutlass13device_kernelIN5flash11enable_sm90INS1_16FlashAttnBwdSm90INS1_25CollectiveMainloopBwdSm90ILi2ELi2ELi2EN4cute5tupleIJNS5_1CILi1EEES8_S8_EEENS6_IJNS7_ILi128EEESA_NS7_ILi64EEEEEENS_6half_tEfNS_4arch4Sm90ELb0ELb1ELb1ELb1ELb0ELb1ELb0ELb0ELi2ELi1ELi2ELi2ELb0EEENS1_24CollectiveEpilogueBwdGQAISC_fSF_Li256ELb1ELb0EEENS1_19SingleTileSchedulerILb1ELb0ELb0ELi128EEEEEEEEEvNT_6ParamsE)
        /*0170*/ 	.word	0x00000004


	//----- nvinfo : EIATTR_FRAME_SIZE
	.align		4
.L_72:
        /*0174*/ 	.byte	0x04, 0x11
        /*0176*/ 	.short	(.L_74 - .L_73)
	.align		4
.L_73:
        /*0178*/ 	.word	index@(_ZN7cutlass13device_kernelIN5flash11enable_sm90INS1_16FlashAttnBwdSm90INS1_25CollectiveMainloopBwdSm90ILi2ELi2ELi2EN4cute5tupleIJNS5_1CILi1EEES8_S8_EEENS6_IJNS7_ILi128EEESA_NS7_ILi64EEEEEENS_6half_tEfNS_4arch4Sm90ELb0ELb1ELb1ELb1ELb0ELb1ELb0ELb0ELi2ELi1ELi2ELi2ELb0EEENS1_24CollectiveEpilogueBwdGQAISC_fSF_Li256ELb1ELb0EEENS1_19SingleTileSchedulerILb1ELb0ELb0ELi128EEEEEEEEEvNT_6ParamsE)
        /*017c*/ 	.word	0x00000000


	//----- nvinfo : EIATTR_REGCOUNT
	.align		4
.L_74:
        /*0180*/ 	.byte	0x04, 0x2f
        /*0182*/ 	.short	(.L_76 - .L_75)
	.align		4
.L_75:
        /*0184*/ 	.word	index@(_ZN7cutlass13device_kernelIN5flash11enable_sm90INS1_16FlashAttnBwdSm90INS1_25CollectiveMainloopBwdSm90ILi2ELi2ELi2EN4cute5tupleIJNS5_1CILi1EEES8_S8_EEENS6_IJNS7_ILi128EEESA_NS7_ILi64EEEEEENS_6half_tEfNS_4arch4Sm90ELb0ELb1ELb1ELb1ELb1ELb1ELb0ELb0ELi2ELi1ELi2ELi2ELb0EEENS1_21CollectiveEpilogueBwdISC_SD_SF_Li256ELb1ELb0ELi1EEENS1_19SingleTileSchedulerILb1ELb0ELb0ELi128EEEEEEEEEvNT_6ParamsE)
        /*0188*/ 	.word	0x00000004


	//----- nvinfo : EIATTR_FRAME_SIZE
	.align		4
.L_76:
        /*018c*/ 	.byte	0x04, 0x11
        /*018e*/ 	.short	(.L_78 - .L_77)
	.align		4
.L_77:
        /*0190*/ 	.word	index@(_ZN7cutlass13device_kernelIN5flash11enable_sm90INS1_16FlashAttnBwdSm90INS1_25CollectiveMainloopBwdSm90ILi2ELi2ELi2EN4cute5tupleIJNS5_1CILi1EEES8_S8_EEENS6_IJNS7_ILi128EEESA_NS7_ILi64EEEEEENS_6half_tEfNS_4arch4Sm90ELb0ELb1ELb1ELb1ELb1ELb1ELb0ELb0ELi2ELi1ELi2ELi2ELb0EEENS1_21CollectiveEpilogueBwdISC_SD_SF_Li256ELb1ELb0ELi1EEENS1_19SingleTileSchedulerILb1ELb0ELb0ELi128EEEEEEEEEvNT_6ParamsE)
        /*0194*/ 	.word	0x00000000


	//----- nvinfo : EIATTR_REGCOUNT
	.align		4
.L_78:
        /*0198*/ 	.byte	0x04, 0x2f
        /*019a*/ 	.short	(.L_80 - .L_79)
	.align		4
.L_79:
        /*019c*/ 	.word	index@(_ZN7cutlass13device_kernelIN5flash11enable_sm90INS1_16FlashAttnBwdSm90INS1_25CollectiveMainloopBwdSm90ILi2ELi2ELi2EN4cute5tupleIJNS5_1CILi1EEES8_S8_EEENS6_IJNS7_ILi128EEESA_NS7_ILi64EEEEEENS_6half_tEfNS_4arch4Sm90ELb0ELb1ELb1ELb1ELb0ELb1ELb0ELb0ELi2ELi1ELi2ELi2ELb0EEENS1_21CollectiveEpilogueBwdISC_SD_SF_Li256ELb1ELb0ELi1EEENS1_19SingleTileSchedulerILb1ELb0ELb0ELi128EEEEEEEEEvNT_6ParamsE)
        /*01a0*/ 	.word	0x00000004


	//----- nvinfo : EIATTR_FRAME_SIZE
	.align		4
.L_80:
        /*01a4*/ 	.byte	0x04, 0x11
        /*01a6*/ 	.short	(.L_82 - .L_81)
	.align		4
.L_81:
        /*01a8*/ 	.word	index@(_ZN7cutlass13device_kernelIN5flash11enable_sm90INS1_16FlashAttnBwdSm90INS1_25CollectiveMainloopBwdSm90ILi2ELi2ELi2EN4cute5tupleIJNS5_1CILi1EEES8_S8_EEENS6_IJNS7_ILi128EEESA_NS7_ILi64EEEEEENS_6half_tEfNS_4arch4Sm90ELb0ELb1ELb1ELb1ELb0ELb1ELb0ELb0ELi2ELi1ELi2ELi2ELb0EEENS1_21CollectiveEpilogueBwdISC_SD_SF_Li256ELb1ELb0ELi1EEENS1_19SingleTileSchedulerILb1ELb0ELb0ELi128EEEEEEEEEvNT_6ParamsE)
        /*01ac*/ 	.word	0x00000000


	//----- nvinfo : EIATTR_REGCOUNT
	.align		4
.L_82:
        /*01b0*/ 	.byte	0x04, 0x2f
        /*01b2*/ 	.short	(.L_84 - .L_83)
	.align		4
.L_83:
        /*01b4*/ 	.word	index@(_ZN7cutlass13device_kernelIN5flash22FlashAttnBwdPreprocessIN4cute5tupleIJNS3_1CILi128EEENS5_ILi64EEEEEENS_6half_tEfNS_4arch4Sm90ELb1ELb0EEEEEvNT_6ParamsE)
        /*01b8*/ 	.word	0x00000038


	//----- nvinfo : EIATTR_FRAME_SIZE
	.align		4
.L_84:
        /*01bc*/ 	.byte	0x04, 0x11
        /*01be*/ 	.short	(.L_86 - .L_85)
	.align		4
.L_85:
        /*01c0*/ 	.word	index@(_ZN7cutlass13device_kernelIN5flash22FlashAttnBwdPreprocessIN4cute5tupleIJNS3_1CILi128EEENS5_ILi64EEEEEENS_6half_tEfNS_4arch4Sm90ELb1ELb0EEEEEvNT_6ParamsE)
        /*01c4*/ 	.word	0x00000000


	//----- nvinfo : EIATTR_REGCOUNT
	.align		4
.L_86:
        /*01c8*/ 	.byte	0x04, 0x2f
        /*01ca*/ 	.short	(.L_88 - .L_87)
	.align		4
.L_87:
        /*01cc*/ 	.word	index@(_ZN7cutlass13device_kernelIN5flash11enable_sm90INS1_16FlashAttnBwdSm90INS1_25CollectiveMainloopBwdSm90ILi2ELi2ELi2EN4cute5tupleIJNS5_1CILi1EEES8_S8_EEENS6_IJNS7_ILi128EEESA_NS7_ILi64EEEEEENS_6half_tEfNS_4arch4Sm90ELb0ELb1ELb1ELb0ELb1ELb1ELb0ELb0ELi2ELi1ELi2ELi2ELb0EEENS1_24CollectiveEpilogueBwdGQAISC_fSF_Li256ELb0ELb1EEENS1_19SingleTileSchedulerILb0ELb0ELb0ELi128EEEEEEEEEvNT_6ParamsE)
        /*01d0*/ 	.word	0x00000004


	//----- nvinfo : EIATTR_FRAME_SIZE
	.align		4
.L_88:
        /*01d4*/ 	.byte	0x04, 0x11
        /*01d6*/ 	.short	(.L_90 - .L_89)
	.align		4
.L_89:
        /*01d8*/ 	.word	index@(_ZN7cutlass13device_kernelIN5flash11enable_sm90INS1_16FlashAttnBwdSm90INS1_25CollectiveMainloopBwdSm90ILi2ELi2ELi2EN4cute5tupleIJNS5_1CILi1EEES8_S8_EEENS6_IJNS7_ILi128EEESA_NS7_ILi64EEEEEENS_6half_tEfNS_4arch4Sm90ELb0ELb1ELb1ELb0ELb1ELb1ELb0ELb0ELi2ELi1ELi2ELi2ELb0EEENS1_24CollectiveEpilogueBwdGQAISC_fSF_Li256ELb0ELb1EEENS1_19SingleTileSchedulerILb0ELb0ELb0ELi128EEEEEEEEEvNT_6ParamsE)
        /*01dc*/ 	.word	0x00000000


	//----- nvinfo : EIATTR_REGCOUNT
	.align		4
.L_90:
        /*01e0*/ 	.byte	0x04, 0x2f
        /*01e2*/ 	.short	(.L_92 - .L_91)
	.align		4
.L_91:
        /*01e4*/ 	.word	index@(_ZN7cutlass13device_kernelIN5flash11enable_sm90INS1_16FlashAttnBwdSm90INS1_25CollectiveMainloopBwdSm90ILi2ELi2ELi2EN4cute5tupleIJNS5_1CILi1EEES8_S8_EEENS6_IJNS7_ILi128EEESA_NS7_ILi64EEEEEENS_6half_tEfNS_4arch4Sm90ELb0ELb1ELb1ELb0ELb0ELb1ELb0ELb0ELi2ELi1ELi2ELi2ELb0EEENS1_24CollectiveEpilogueBwdGQAISC_fSF_Li256ELb0ELb0EEENS1_19SingleTileSchedulerILb0ELb0ELb0ELi128EEEEEEEEEvNT_6ParamsE)
        /*01e8*/ 	.word	0x00000004


	//----- nvinfo : EIATTR_FRAME_SIZE
	.align		4
.L_92:
        /*01ec*/ 	.byte	0x04, 0x11
        /*01ee*/ 	.short	(.L_94 - .L_93)
	.align		4
.L_93:
        /*01f0*/ 	.word	index@(_ZN7cutlass13device_kernelIN5flash11enable_sm90INS1_16FlashAttnBwdSm90INS1_25CollectiveMainloopBwdSm90ILi2ELi2ELi2EN4cute5tupleIJNS5_1CILi1EEES8_S8_EEENS6_IJNS7_ILi128EEESA_NS7_ILi64EEEEEENS_6half_tEfNS_4arch4Sm90ELb0ELb1ELb1ELb0ELb0ELb1ELb0ELb0ELi2ELi1ELi2ELi2ELb0EEENS1_24CollectiveEpilogueBwdGQAISC_fSF_Li256ELb0ELb0EEENS1_19SingleTileSchedulerILb0ELb0ELb0ELi128EEEEEEEEEvNT_6ParamsE)
        /*01f4*/ 	.word	0x00000000


	//----- nvinfo : EIATTR_REGCOUNT
	.align		4
.L_94:
        /*01f8*/ 	.byte	0x04, 0x2f
        /*01fa*/ 	.short	(.L_96 - .L_95)
	.align		4
.L_95:
        /*01fc*/ 	.word	index@(_ZN7cutlass13device_kernelIN5flash11enable_sm90INS1_16FlashAttnBwdSm90INS1_25CollectiveMainloopBwdSm90ILi2ELi2ELi2EN4cute5tupleIJNS5_1CILi1EEES8_S8_EEENS6_IJNS7_ILi128EEESA_NS7_ILi64EEEEEENS_6half_tEfNS_4arch4Sm90ELb0ELb1ELb1ELb0ELb1ELb1ELb0ELb0ELi2ELi1ELi2ELi2ELb0EEENS1_21CollectiveEpilogueBwdISC_SD_SF_Li256ELb0ELb0ELi1EEENS1_19SingleTileSchedulerILb0ELb0ELb0ELi128EEEEEEEEEvNT_6ParamsE)
        /*0200*/ 	.word	0x00000004


	//----- nvinfo : EIATTR_FRAME_SIZE
	.align		4
.L_96:
        /*0204*/ 	.byte	0x04, 0x11
        /*0206*/ 	.short	(.L_98 - .L_97)
	.align		4
.L_97:
        /*0208*/ 	.word	index@(_ZN7cutlass13device_kernelIN5flash11enable_sm90INS1_16FlashAttnBwdSm90INS1_25CollectiveMainloopBwdSm90ILi2ELi2ELi2EN4cute5tupleIJNS5_1CILi1EEES8_S8_EEENS6_IJNS7_ILi128EEESA_NS7_ILi64EEEEEENS_6half_tEfNS_4arch4Sm90ELb0ELb1ELb1ELb0ELb1ELb1ELb0ELb0ELi2ELi1ELi2ELi2ELb0EEENS1_21CollectiveEpilogueBwdISC_SD_SF_Li256ELb0ELb0ELi1EEENS1_19SingleTileSchedulerILb0ELb0ELb0ELi128EEEEEEEEEvNT_6ParamsE)
        /*020c*/ 	.word	0x00000000


	//----- nvinfo : EIATTR_REGCOUNT
	.align		4
.L_98:
        /*0210*/ 	.byte	0x04, 0x2f
        /*0212*/ 	.short	(.L_100 - .L_99)
	.align		4
.L_99:
        /*0214*/ 	.word	index@(_ZN7cutlass13device_kernelIN5flash11enable_sm90INS1_16FlashAttnBwdSm90INS1_25CollectiveMainloopBwdSm90ILi2ELi2ELi2EN4cute5tupleIJNS5_1CILi1EEES8_S8_EEENS6_IJNS7_ILi128EEESA_NS7_ILi64EEEEEENS_6half_tEfNS_4arch4Sm90ELb0ELb1ELb1ELb0ELb0ELb1ELb0ELb0ELi2ELi1ELi2ELi2ELb0EEENS1_21CollectiveEpilogueBwdISC_SD_SF_Li256ELb0ELb0ELi1EEENS1_19SingleTileSchedulerILb0ELb0ELb0ELi128EEEEEEEEEvNT_6ParamsE)
        /*0218*/ 	.word	0x00000004


	//----- nvinfo : EIATTR_FRAME_SIZE
	.align		4
.L_100:
        /*021c*/ 	.byte	0x04, 0x11
        /*021e*/ 	.short	(.L_102 - .L_101)
	.align		4
.L_101:
        /*0220*/ 	.word	index@(_ZN7cutlass13device_kernelIN5flash11enable_sm90INS1_16FlashAttnBwdSm90INS1_25CollectiveMainloopBwdSm90ILi2ELi2ELi2EN4cute5tupleIJNS5_1CILi1EEES8_S8_EEENS6_IJNS7_ILi128EEESA_NS7_ILi64EEEEEENS_6half_tEfNS_4arch4Sm90ELb0ELb1ELb1ELb0ELb0ELb1ELb0ELb0ELi2ELi1ELi2ELi2ELb0EEENS1_21CollectiveEpilogueBwdISC_SD_SF_Li256ELb0ELb0ELi1EEENS1_19SingleTileSchedulerILb0ELb0ELb0ELi128EEEEEEEEEvNT_6ParamsE)
        /*0224*/ 	.word	0x00000000


	//----- nvinfo : EIATTR_REGCOUNT
	.align		4
.L_102:
        /*0228*/ 	.byte	0x04, 0x2f
        /*022a*/ 	.short	(.L_104 - .L_103)
	.align		4
.L_103:
        /*022c*/ 	.word	index@(_ZN7cutlass13device_kernelIN5flash11enable_sm90INS1_16FlashAttnBwdSm90INS1_25CollectiveMainloopBwdSm90ILi2ELi2ELi2EN4cute5tupleIJNS5_1CILi1EEES8_S8_EEENS6_IJNS7_ILi128EEESA_NS7_ILi64EEEEEENS_6half_tEfNS_4arch4Sm90ELb0ELb0ELb1ELb1ELb1ELb1ELb0ELb0ELi2ELi1ELi2ELi2ELb0EEENS1_24CollectiveEpilogueBwdGQAISC_fSF_Li256ELb1ELb1EEENS1_19SingleTileSchedulerILb1ELb0ELb0ELi128EEEEEEEEEvNT_6ParamsE)
        /*0230*/ 	.word	0x00000004


	//----- nvinfo : EIATTR_FRAME_SIZE
	.align		4
.L_104:
        /*0234*/ 	.byte	0x04, 0x11
        /*0236*/ 	.short	(.L_106 - .L_105)
	.align		4
.L_105:
        /*0238*/ 	.word	index@(_ZN7cutlass13device_kernelIN5flash11enable_sm90INS1_16FlashAttnBwdSm90INS1_25CollectiveMainloopBwdSm90ILi2ELi2ELi2EN4cute5tupleIJNS5_1CILi1EEES8_S8_EEENS6_IJNS7_ILi128EEESA_NS7_ILi64EEEEEENS_6half_tEfNS_4arch4Sm90ELb0ELb0ELb1ELb1ELb1ELb1ELb0ELb0ELi2ELi1ELi2ELi2ELb0EEENS1_24CollectiveEpilogueBwdGQAISC_fSF_Li256ELb1ELb1EEENS1_19SingleTileSchedulerILb1ELb0ELb0ELi128EEEEEEEEEvNT_6ParamsE)
        /*023c*/ 	.word	0x00000000


	//----- nvinfo : EIATTR_REGCOUNT
	.align		4
.L_106:
        /*0240*/ 	.byte	0x04, 0x2f
        /*0242*/ 	.short	(.L_108 - .L_107)
	.align		4
.L_107:
        /*0244*/ 	.word	index@(_ZN7cutlass13device_kernelIN5flash11enable_sm90INS1_16FlashAttnBwdSm90INS1_25CollectiveMainloopBwdSm90ILi2ELi2ELi2EN4cute5tupleIJNS5_1CILi1EEES8_S8_EEENS6_IJNS7_ILi128EEESA_NS7_ILi64EEEEEENS_6half_tEfNS_4arch4Sm90ELb0ELb0ELb1ELb1ELb0ELb1ELb0ELb0ELi2ELi1ELi2ELi2ELb0EEENS1_24CollectiveEpilogueBwdGQAISC_fSF_Li256ELb1ELb0EEENS1_19SingleTileSchedulerILb1ELb0ELb0ELi128EEEEEEEEEvNT_6ParamsE)
        /*0248*/ 	.word	0x00000004


	//----- nvinfo : EIATTR_FRAME_SIZE
	.align		4
.L_108:
        /*024c*/ 	.byte	0x04, 0x11
        /*024e*/ 	.short	(.L_110 - .L_109)
	.align		4
.L_109:
        /*0250*/ 	.word	index@(_ZN7cutlass13device_kernelIN5flash11enable_sm90INS1_16FlashAttnBwdSm90INS1_25CollectiveMainloopBwdSm90ILi2ELi2ELi2EN4cute5tupleIJNS5_1CILi1EEES8_S8_EEENS6_IJNS7_ILi128EEESA_NS7_ILi64EEEEEENS_6half_tEfNS_4arch4Sm90ELb0ELb0ELb1ELb1ELb0ELb1ELb0ELb0ELi2ELi1ELi2ELi2ELb0EEENS1_24CollectiveEpilogueBwdGQAISC_fSF_Li256ELb1ELb0EEENS1_19SingleTileSchedulerILb1ELb0ELb0ELi128EEEEEEEEEvNT_6ParamsE)
        /*0254*/ 	.word	0x00000000


	//----- nvinfo : EIATTR_REGCOUNT
	.align		4
.L_110:
        /*0258*/ 	.byte	0x04, 0x2f
        /*025a*/ 	.short	(.L_112 - .L_111)
	.align		4
.L_111:
        /*025c*/ 	.word	index@(_ZN7cutlass13device_kernelIN5flash11enable_sm90INS1_16FlashAttnBwdSm90INS1_25CollectiveMainloopBwdSm90ILi2ELi2ELi2EN4cute5tupleIJNS5_1CILi1EEES8_S8_EEENS6_IJNS7_ILi128EEESA_NS7_ILi64EEEEEENS_6half_tEfNS_4arch4Sm90ELb0ELb0ELb1ELb1ELb1ELb1ELb0ELb0ELi2ELi1ELi2ELi2ELb0EEENS1_21CollectiveEpilogueBwdISC_SD_SF_Li256ELb1ELb0ELi1EEENS1_19SingleTileSchedulerILb1ELb0ELb0ELi128EEEEEEEEEvNT_6ParamsE)
        /*0260*/ 	.word	0x00000004


	//----- nvinfo : EIATTR_FRAME_SIZE
	.align		4
.L_112:
        /*0264*/ 	.byte	0x04, 0x11
        /*0266*/ 	.short	(.L_114 - .L_113)
	.align		4
.L_113:
        /*0268*/ 	.word	index@(_ZN7cutlass13device_kernelIN5flash11enable_sm90INS1_16FlashAttnBwdSm90INS1_25CollectiveMainloopBwdSm90ILi2ELi2ELi2EN4cute5tupleIJNS5_1CILi1EEES8_S8_EEENS6_IJNS7_ILi128EEESA_NS7_ILi64EEEEEENS_6half_tEfNS_4arch4Sm90ELb0ELb0ELb1ELb1ELb1ELb1ELb0ELb0ELi2ELi1ELi2ELi2ELb0EEENS1_21CollectiveEpilogueBwdISC_SD_SF_Li256ELb1ELb0ELi1EEENS1_19SingleTileSchedulerILb1ELb0ELb0ELi128EEEEEEEEEvNT_6ParamsE)
        /*026c*/ 	.word	0x00000000


	//----- nvinfo : EIATTR_REGCOUNT
	.align		4
.L_114:
        /*0270*/ 	.byte	0x04, 0x2f
        /*0272*/ 	.short	(.L_116 - .L_115)
	.align		4
.L_115:
        /*0274*/ 	.word	index@(_ZN7cutlass13device_kernelIN5flash11enable_sm90INS1_16FlashAttnBwdSm90INS1_25CollectiveMainloopBwdSm90ILi2ELi2ELi2EN4cute5tupleIJNS5_1CILi1EEES8_S8_EEENS6_IJNS7_ILi128EEESA_NS7_ILi64EEEEEENS_6half_tEfNS_4arch4Sm90ELb0ELb0ELb1ELb1ELb0ELb1ELb0ELb0ELi2ELi1ELi2ELi2ELb0EEENS1_21CollectiveEpilogueBwdISC_SD_SF_Li256ELb1ELb0ELi1EEENS1_19SingleTileSchedulerILb1ELb0ELb0ELi128EEEEEEEEEvNT_6ParamsE)
        /*0278*/ 	.word	0x00000004


	//----- nvinfo : EIATTR_FRAME_SIZE
	.align		4
.L_116:
        /*027c*/ 	.byte	0x04, 0x11
        /*027e*/ 	.short	(.L_118 - .L_117)
	.align		4
.L_117:
        /*0280*/ 	.word	index@(_ZN7cutlass13device_kernelIN5flash11enable_sm90INS1_16FlashAttnBwdSm90INS1_25CollectiveMainloopBwdSm90ILi2ELi2ELi2EN4cute5tupleIJNS5_1CILi1EEES8_S8_EEENS6_IJNS7_ILi128EEESA_NS7_ILi64EEEEEENS_6half_tEfNS_4arch4Sm90ELb0ELb0ELb1ELb1ELb0ELb1ELb0ELb0ELi2ELi1ELi2ELi2ELb0EEENS1_21CollectiveEpilogueBwdISC_SD_SF_Li256ELb1ELb0ELi1EEENS1_19SingleTileSchedulerILb1ELb0ELb0ELi128EEEEEEEEEvNT_6ParamsE)
        /*0284*/ 	.word	0x00000000


	//----- nvinfo : EIATTR_REGCOUNT
	.align		4
.L_118:
        /*0288*/ 	.byte	0x04, 0x2f
        /*028a*/ 	.short	(.L_120 - .L_119)
	.align		4
.L_119:
        /*028c*/ 	.word	index@(_ZN7cutlass13device_kernelIN5flash11enable_sm90INS1_16FlashAttnBwdSm90INS1_25CollectiveMainloopBwdSm90ILi2ELi2ELi2EN4cute5tupleIJNS5_1CILi1EEES8_S8_EEENS6_IJNS7_ILi128EEESA_NS7_ILi64EEEEEENS_6half_tEfNS_4arch4Sm90ELb0ELb0ELb1ELb0ELb1ELb1ELb0ELb0ELi2ELi1ELi2ELi2ELb0EEENS1_24CollectiveEpilogueBwdGQAISC_fSF_Li256ELb0ELb1EEENS1_19SingleTileSchedulerILb0ELb0ELb0ELi128EEEEEEEEEvNT_6ParamsE)
        /*0290*/ 	.word	0x00000004


	//----- nvinfo : EIATTR_FRAME_SIZE
	.align		4
.L_120:
        /*0294*/ 	.byte	0x04, 0x11
        /*0296*/ 	.short	(.L_122 - .L_121)
	.align		4
.L_121:
        /*0298*/ 	.word	index@(_ZN7cutlass13device_kernelIN5flash11enable_sm90INS1_16FlashAttnBwdSm90INS1_25CollectiveMainloopBwdSm90ILi2ELi2ELi2EN4cute5tupleIJNS5_1CILi1EEES8_S8_EEENS6_IJNS7_ILi128EEESA_NS7_ILi64EEEEEENS_6half_tEfNS_4arch4Sm90ELb0ELb0ELb1ELb0ELb1ELb1ELb0ELb0ELi2ELi1ELi2ELi2ELb0EEENS1_24CollectiveEpilogueBwdGQAISC_fSF_Li256ELb0ELb1EEENS1_19SingleTileSchedulerILb0ELb0ELb0ELi128EEEEEEEEEvNT_6ParamsE)
        /*029c*/ 	.word	0x00000000


	//----- nvinfo : EIATTR_REGCOUNT
	.align		4
.L_122:
        /*02a0*/ 	.byte	0x04, 0x2f
        /*02a2*/ 	.short	(.L_124 - .L_123)
	.align		4
.L_123:
        /*02a4*/ 	.word	index@(_ZN7cutlass13device_kernelIN5flash11enable_sm90INS1_16FlashAttnBwdSm90INS1_25CollectiveMainloopBwdSm90ILi2ELi2ELi2EN4cute5tupleIJNS5_1CILi1EEES8_S8_EEENS6_IJNS7_ILi128EEESA_NS7_ILi64EEEEEENS_6half_tEfNS_4arch4Sm90ELb0ELb0ELb1ELb0ELb0ELb1ELb0ELb0ELi2ELi1ELi2ELi2ELb0EEENS1_24CollectiveEpilogueBwdGQAISC_fSF_Li256ELb0ELb0EEENS1_19SingleTileSchedulerILb0ELb0ELb0ELi128EEEEEEEEEvNT_6ParamsE)
        /*02a8*/ 	.word	0x00000004


	//----- nvinfo : EIATTR_FRAME_SIZE
	.align		4
.L_124:
        /*02ac*/ 	.byte	0x04, 0x11
        /*02ae*/ 	.short	(.L_126 - .L_125)
	.align		4
.L_125:
        /*02b0*/ 	.word	index@(_ZN7cutlass13device_kernelIN5flash11enable_sm90INS1_16FlashAttnBwdSm90INS1_25CollectiveMainloopBwdSm90ILi2ELi2ELi2EN4cute5tupleIJNS5_1CILi1EEES8_S8_EEENS6_IJNS7_ILi128EEESA_NS7_ILi64EEEEEENS_6half_tEfNS_4arch4Sm90ELb0ELb0ELb1ELb0ELb0ELb1ELb0ELb0ELi2ELi1ELi2ELi2ELb0EEENS1_24CollectiveEpilogueBwdGQAISC_fSF_Li256ELb0ELb0EEENS1_19SingleTileSchedulerILb0ELb0ELb0ELi128EEEEEEEEEvNT_6ParamsE)
        /*02b4*/ 	.word	0x00000000


	//----- nvinfo : EIATTR_REGCOUNT
	.align		4
.L_126:
        /*02b8*/ 	.byte	0x04, 0x2f
        /*02ba*/ 	.short	(.L_128 - .L_127)
	.align		4
.L_127:
        /*02bc*/ 	.word	index@(_ZN7cutlass13device_kernelIN5flash11enable_sm90INS1_16FlashAttnBwdSm90INS1_25CollectiveMainloopBwdSm90ILi2ELi2ELi2EN4cute5tupleIJNS5_1CILi1EEES8_S8_EEENS6_IJNS7_ILi128EEESA_NS7_ILi64EEEEEENS_6half_tEfNS_4arch4Sm90ELb0ELb0ELb1ELb0ELb1ELb1ELb0ELb0ELi2ELi1ELi2ELi2ELb0EEENS1_21CollectiveEpilogueBwdISC_SD_SF_Li256ELb0ELb0ELi1EEENS1_19SingleTileSchedulerILb0ELb0ELb0ELi128EEEEEEEEEvNT_6ParamsE)
        /*02c0*/ 	.word	0x00000004


	//----- nvinfo : EIATTR_FRAME_SIZE
	.align		4
.L_128:
        /*02c4*/ 	.byte	0x04, 0x11
        /*02c6*/ 	.short	(.L_130 - .L_129)
	.align		4
.L_129:
        /*02c8*/ 	.word	index@(_ZN7cutlass13device_kernelIN5flash11enable_sm90INS1_16FlashAttnBwdSm90INS1_25CollectiveMainloopBwdSm90ILi2ELi2ELi2EN4cute5tupleIJNS5_1CILi1EEES8_S8_EEENS6_IJNS7_ILi128EEESA_NS7_ILi64EEEEEENS_6half_tEfNS_4arch4Sm90ELb0ELb0ELb1ELb0ELb1ELb1ELb0ELb0ELi2ELi1ELi2ELi2ELb0EEENS1_21CollectiveEpilogueBwdISC_SD_SF_Li256ELb0ELb0ELi1EEENS1_19SingleTileSchedulerILb0ELb0ELb0ELi128EEEEEEEEEvNT_6ParamsE)
        /*02cc*/ 	.word	0x00000000


	//----- nvinfo : EIATTR_REGCOUNT
	.align		4
.L_130:
        /*02d0*/ 	.byte	0x04, 0x2f
        /*02d2*/ 	.short	(.L_132 - .L_131)
	.align		4
.L_131:
        /*02d4*/ 	.word	index@(_ZN7cutlass13device_kernelIN5flash11enable_sm90INS1_16FlashAttnBwdSm90INS1_25CollectiveMainloopBwdSm90ILi2ELi2ELi2EN4cute5tupleIJNS5_1CILi1EEES8_S8_EEENS6_IJNS7_ILi128EEESA_NS7_ILi64EEEEEENS_6half_tEfNS_4arch4Sm90ELb0ELb0ELb1ELb0ELb0ELb1ELb0ELb0ELi2ELi1ELi2ELi2ELb0EEENS1_21CollectiveEpilogueBwdISC_SD_SF_Li256ELb0ELb0ELi1EEENS1_19SingleTileSchedulerILb0ELb0ELb0ELi128EEEEEEEEEvNT_6ParamsE)
        /*02d8*/ 	.word	0x00000004


	//----- nvinfo : EIATTR_FRAME_SIZE
	.align		4
.L_132:
        /*02dc*/ 	.byte	0x04, 0x11
        /*02de*/ 	.short	(.L_134 - .L_133)
	.align		4
.L_133:
        /*02e0*/ 	.word	index@(_ZN7cutlass13device_kernelIN5flash11enable_sm90INS1_16FlashAttnBwdSm90INS1_25CollectiveMainloopBwdSm90ILi2ELi2ELi2EN4cute5tupleIJNS5_1CILi1EEES8_S8_EEENS6_IJNS7_ILi128EEESA_NS7_ILi64EEEEEENS_6half_tEfNS_4arch4Sm90ELb0ELb0ELb1ELb0ELb0ELb1ELb0ELb0ELi2ELi1ELi2ELi2ELb0EEENS1_21CollectiveEpilogueBwdISC_SD_SF_Li256ELb0ELb0ELi1EEENS1_19SingleTileSchedulerILb0ELb0ELb0ELi128EEEEEEEEEvNT_6ParamsE)
        /*02e4*/ 	.word	0x00000000


	//----- nvinfo : EIATTR_MIN_STACK_SIZE
	.align		4
.L_134:
        /*02e8*/ 	.byte	0x04, 0x12
        /*02ea*/ 	.short	(.L_136 - .L_135)
	.align		4
.L_135:
        /*02ec*/ 	.word	index@(_ZN7cutlass13device_kernelIN5flash11enable_sm90INS1_16FlashAttnBwdSm90INS1_25CollectiveMainloopBwdSm90ILi2ELi2ELi2EN4cute5tupleIJNS5_1CILi1EEES8_S8_EEENS6_IJNS7_ILi128EEESA_NS7_ILi64EEEEEENS_6half_tEfNS_4arch4Sm90ELb0ELb0ELb1ELb0ELb0ELb1ELb0ELb0ELi2ELi1ELi2ELi2ELb0EEENS1_21CollectiveEpilogueBwdISC_SD_SF_Li256ELb0ELb0ELi1EEENS1_19SingleTileSchedulerILb0ELb0ELb0ELi128EEEEEEEEEvNT_6ParamsE)
        /*02f0*/ 	.word	0x00000000


	//----- nvinfo : EIATTR_MIN_STACK_SIZE
	.align		4
.L_136:
        /*02f4*/ 	.byte	0x04, 0x12
        /*02f6*/ 	.short	(.L_138 - .L_137)
	.align		4
.L_137:
        /*02f8*/ 	.word	index@(_ZN7cutlass13device_kernelIN5flash11enable_sm90INS1_16FlashAttnBwdSm90INS1_25CollectiveMainloopBwdSm90ILi2ELi2ELi2EN4cute5tupleIJNS5_1CILi1EEES8_S8_EEENS6_IJNS7_ILi128EEESA_NS7_ILi64EEEEEENS_6half_tEfNS_4arch4Sm90ELb0ELb0ELb1ELb0ELb1ELb1ELb0ELb0ELi2ELi1ELi2ELi2ELb0EEENS1_21CollectiveEpilogueBwdISC_SD_SF_Li256ELb0ELb0ELi1EEENS1_19SingleTileSchedulerILb0ELb0ELb0ELi128EEEEEEEEEvNT_6ParamsE)
        /*02fc*/ 	.word	0x00000000


	//----- nvinfo : EIATTR_MIN_STACK_SIZE
	.align		4
.L_138:
        /*0300*/ 	.byte	0x04, 0x12
        /*0302*/ 	.short	(.L_140 - .L_139)
	.align		4
.L_139:
        /*0304*/ 	.word	index@(_ZN7cutlass13device_kernelIN5flash11enable_sm90INS1_16FlashAttnBwdSm90INS1_25CollectiveMainloopBwdSm90ILi2ELi2ELi2EN4cute5tupleIJNS5_1CILi1EEES8_S8_EEENS6_IJNS7_ILi128EEESA_NS7_ILi64EEEEEENS_6half_tEfNS_4arch4Sm90ELb0ELb0ELb1ELb0ELb0ELb1ELb0ELb0ELi2ELi1ELi2ELi2ELb0EEENS1_24CollectiveEpilogueBwdGQAISC_fSF_Li256ELb0ELb0EEENS1_19SingleTileSchedulerILb0ELb0ELb0ELi128EEEEEEEEEvNT_6ParamsE)
        /*0308*/ 	.word	0x00000000


	//----- nvinfo : EIATTR_MIN_STACK_SIZE
	.align		4
.L_140:
        /*030c*/ 	.byte	0x04, 0x12
        /*030e*/ 	.short	(.L_142 - .L_141)
	.align		4
.L_141:
        /*0310*/ 	.word	index@(_ZN7cutlass13device_kernelIN5flash11enable_sm90INS1_16FlashAttnBwdSm90INS1_25CollectiveMainloopBwdSm90ILi2ELi2ELi2EN4cute5tupleIJNS5_1CILi1EEES8_S8_EEENS6_IJNS7_ILi128EEESA_NS7_ILi64EEEEEENS_6half_tEfNS_4arch4Sm90ELb0ELb0ELb1ELb0ELb1ELb1ELb0ELb0ELi2ELi1ELi2ELi2ELb0EEENS1_24CollectiveEpilogueBwdGQAISC_fSF_Li256ELb0ELb1EEENS1_19SingleTileSchedulerILb0ELb0ELb0ELi128EEEEEEEEEvNT_6ParamsE)
        /*0314*/ 	.word	0x00000000


	//----- nvinfo : EIATTR_MIN_STACK_SIZE
	.align		4
.L_142:
        /*0318*/ 	.byte	0x04, 0x12
        /*031a*/ 	.short	(.L_144 - .L_143)
	.align		4
.L_143:
        /*031c*/ 	.word	index@(_ZN7cutlass13device_kernelIN5flash11enable_sm90INS1_16FlashAttnBwdSm90INS1_25CollectiveMainloopBwdSm90ILi2ELi2ELi2EN4cute5tupleIJNS5_1CILi1EEES8_S8_EEENS6_IJNS7_ILi128EEESA_NS7_ILi64EEEEEENS_6half_tEfNS_4arch4Sm90ELb0ELb0ELb1ELb1ELb0ELb1ELb0ELb0ELi2ELi1ELi2ELi2ELb0EEENS1_21CollectiveEpilogueBwdISC_SD_SF_Li256ELb1ELb0ELi1EEENS1_19SingleTileSchedulerILb1ELb0ELb0ELi128EEEEEEEEEvNT_6ParamsE)
        /*0320*/ 	.word	0x00000000


	//----- nvinfo : EIATTR_MIN_STACK_SIZE
	.align		4
.L_144:
        /*0324*/ 	.byte	0x04, 0x12
        /*0326*/ 	.short	(.L_146 - .L_145)
	.align		4
.L_145:
        /*0328*/ 	.word	index@(_ZN7cutlass13device_kernelIN5flash11enable_sm90INS1_16FlashAttnBwdSm90INS1_25CollectiveMainloopBwdSm90ILi2ELi2ELi2EN4cute5tupleIJNS5_1CILi1EEES8_S8_EEENS6_IJNS7_ILi128EEESA_NS7_ILi64EEEEEENS_6half_tEfNS_4arch4Sm90ELb0ELb0ELb1ELb1ELb1ELb1ELb0ELb0ELi2ELi1ELi2ELi2ELb0EEENS1_21CollectiveEpilogueBwdISC_SD_SF_Li256ELb1ELb0ELi1EEENS1_19SingleTileSchedulerILb1ELb0ELb0ELi128EEEEEEEEEvNT_6ParamsE)
        /*032c*/ 	.word	0x00000000


	//----- nvinfo : EIATTR_MIN_STACK_SIZE
	.align		4
.L_146:
        /*0330*/ 	.byte	0x04, 0x12
        /*0332*/ 	.short	(.L_148 - .L_147)
	.align		4
.L_147:
        /*0334*/ 	.word	index@(_ZN7cutlass13device_kernelIN5flash11enable_sm90INS1_16FlashAttnBwdSm90INS1_25CollectiveMainloopBwdSm90ILi2ELi2ELi2EN4cute5tupleIJNS5_1CILi1EEES8_S8_EEENS6_IJNS7_ILi128EEESA_NS7_ILi64EEEEEENS_6half_tEfNS_4arch4Sm90ELb0ELb0ELb1ELb1ELb0ELb1ELb0ELb0ELi2ELi1ELi2ELi2ELb0EEENS1_24CollectiveEpilogueBwdGQAISC_fSF_Li256ELb1ELb0EEENS1_19SingleTileSchedulerILb1ELb0ELb0ELi128EEEEEEEEEvNT_6ParamsE)
        /*0338*/ 	.word	0x00000000


	//----- nvinfo : EIATTR_MIN_STACK_SIZE
	.align		4
.L_148:
        /*033c*/ 	.byte	0x04, 0x12
        /*033e*/ 	.short	(.L_150 - .L_149)
	.align		4
.L_149:
        /*0340*/ 	.word	index@(_ZN7cutlass13device_kernelIN5flash11enable_sm90INS1_16FlashAttnBwdSm90INS1_25CollectiveMainloopBwdSm90ILi2ELi2ELi2EN4cute5tupleIJNS5_1CILi1EEES8_S8_EEENS6_IJNS7_ILi128EEESA_NS7_ILi64EEEEEENS_6half_tEfNS_4arch4Sm90ELb0ELb0ELb1ELb1ELb1ELb1ELb0ELb0ELi2ELi1ELi2ELi2ELb0EEENS1_24CollectiveEpilogueBwdGQAISC_fSF_Li256ELb1ELb1EEENS1_19SingleTileSchedulerILb1ELb0ELb0ELi128EEEEEEEEEvNT_6ParamsE)
        /*0344*/ 	.word	0x00000000


	//----- nvinfo : EIATTR_MIN_STACK_SIZE
	.align		4
.L_150:
        /*0348*/ 	.byte	0x04, 0x12
        /*034a*/ 	.short	(.L_152 - .L_151)
	.align		4
.L_151:
        /*034c*/ 	.word	index@(_ZN7cutlass13device_kernelIN5flash11enable_sm90INS1_16FlashAttnBwdSm90INS1_25CollectiveMainloopBwdSm90ILi2ELi2ELi2EN4cute5tupleIJNS5_1CILi1EEES8_S8_EEENS6_IJNS7_ILi128EEESA_NS7_ILi64EEEEEENS_6half_tEfNS_4arch4Sm90ELb0ELb1ELb1ELb0ELb0ELb1ELb0ELb0ELi2ELi1ELi2ELi2ELb0EEENS1_21CollectiveEpilogueBwdISC_SD_SF_Li256ELb0ELb0ELi1EEENS1_19SingleTileSchedulerILb0ELb0ELb0ELi128EEEEEEEEEvNT_6ParamsE)
        /*0350*/ 	.word	0x00000000


	//----- nvinfo : EIATTR_MIN_STACK_SIZE
	.align		4
.L_152:
        /*0354*/ 	.byte	0x04, 0x12
        /*0356*/ 	.short	(.L_154 - .L_153)
	.align		4
.L_153:
        /*0358*/ 	.word	index@(_ZN7cutlass13device_kernelIN5flash11enable_sm90INS1_16FlashAttnBwdSm90INS1_25CollectiveMainloopBwdSm90ILi2ELi2ELi2EN4cute5tupleIJNS5_1CILi1EEES8_S8_EEENS6_IJNS7_ILi128EEESA_NS7_ILi64EEEEEENS_6half_tEfNS_4arch4Sm90ELb0ELb1ELb1ELb0ELb1ELb1ELb0ELb0ELi2ELi1ELi2ELi2ELb0EEENS1_21CollectiveEpilogueBwdISC_SD_SF_Li256ELb0ELb0ELi1EEENS1_19SingleTileSchedulerILb0ELb0ELb0ELi128EEEEEEEEEvNT_6ParamsE)
        /*035c*/ 	.word	0x00000000


	//----- nvinfo : EIATTR_MIN_STACK_SIZE
	.align		4
.L_154:
        /*0360*/ 	.byte	0x04, 0x12
        /*0362*/ 	.short	(.L_156 - .L_155)
	.align		4
.L_155:
        /*0364*/ 	.word	index@(_ZN7cutlass13device_kernelIN5flash11enable_sm90INS1_16FlashAttnBwdSm90INS1_25CollectiveMainloopBwdSm90ILi2ELi2ELi2EN4cute5tupleIJNS5_1CILi1EEES8_S8_EEENS6_IJNS7_ILi128EEESA_NS7_ILi64EEEEEENS_6half_tEfNS_4arch4Sm90ELb0ELb1ELb1ELb0ELb0ELb1ELb0ELb0ELi2ELi1ELi2ELi2ELb0EEENS1_24CollectiveEpilogueBwdGQAISC_fSF_Li256ELb0ELb0EEENS1_19SingleTileSchedulerILb0ELb0ELb0ELi128EEEEEEEEEvNT_6ParamsE)
        /*0368*/ 	.word	0x00000000


	//----- nvinfo : EIATTR_MIN_STACK_SIZE
	.align		4
.L_156:
        /*036c*/ 	.byte	0x04, 0x12
        /*036e*/ 	.short	(.L_158 - .L_157)
	.align		4
.L_157:
        /*0370*/ 	.word	index@(_ZN7cutlass13device_kernelIN5flash11enable_sm90INS1_16FlashAttnBwdSm90INS1_25CollectiveMainloopBwdSm90ILi2ELi2ELi2EN4cute5tupleIJNS5_1CILi1EEES8_S8_EEENS6_IJNS7_ILi128EEESA_NS7_ILi64EEEEEENS_6half_tEfNS_4arch4Sm90ELb0ELb1ELb1ELb0ELb1ELb1ELb0ELb0ELi2ELi1ELi2ELi2ELb0EEENS1_24CollectiveEpilogueBwdGQAISC_fSF_Li256ELb0ELb1EEENS1_19SingleTileSchedulerILb0ELb0ELb0ELi128EEEEEEEEEvNT_6ParamsE)
        /*0374*/ 	.word	0x00000000


	//----- nvinfo : EIATTR_MIN_STACK_SIZE
	.align		4
.L_158:
        /*0378*/ 	.byte	0x04, 0x12
        /*037a*/ 	.short	(.L_160 - .L_159)
	.align		4
.L_159:
        /*037c*/ 	.word	index@(_ZN7cutlass13device_kernelIN5flash22FlashAttnBwdPreprocessIN4cute5tupleIJNS3_1CILi128EEENS5_ILi64EEEEEENS_6half_tEfNS_4arch4Sm90ELb1ELb0EEEEEvNT_6ParamsE)
        /*0380*/ 	.word	0x00000000


	//----- nvinfo : EIATTR_MIN_STACK_SIZE
	.align		4
.L_160:
        /*0384*/ 	.byte	0x04, 0x12
        /*0386*/ 	.short	(.L_162 - .L_161)
	.align		4
.L_161:
        /*0388*/ 	.word	index@(_ZN7cutlass13device_kernelIN5flash11enable_sm90INS1_16FlashAttnBwdSm90INS1_25CollectiveMainloopBwdSm90ILi2ELi2ELi2EN4cute5tupleIJNS5_1CILi1EEES8_S8_EEENS6_IJNS7_ILi128EEESA_NS7_ILi64EEEEEENS_6half_tEfNS_4arch4Sm90ELb0ELb1ELb1ELb1ELb0ELb1ELb0ELb0ELi2ELi1ELi2ELi2ELb0EEENS1_21CollectiveEpilogueBwdISC_SD_SF_Li256ELb1ELb0ELi1EEENS1_19SingleTileSchedulerILb1ELb0ELb0ELi128EEEEEEEEEvNT_6ParamsE)
        /*038c*/ 	.word	0x00000000


	//----- nvinfo : EIATTR_MIN_STACK_SIZE
	.align		4
.L_162:
        /*0390*/ 	.byte	0x04, 0x12
        /*0392*/ 	.short	(.L_164 - .L_163)
	.align		4
.L_163:
        /*0394*/ 	.word	index@(_ZN7cutlass13device_kernelIN5flash11enable_sm90INS1_16FlashAttnBwdSm90INS1_25CollectiveMainloopBwdSm90ILi2ELi2ELi2EN4cute5tupleIJNS5_1CILi1EEES8_S8_EEENS6_IJNS7_ILi128EEESA_NS7_ILi64EEEEEENS_6half_tEfNS_4arch4Sm90ELb0ELb1ELb1ELb1ELb1ELb1ELb0ELb0ELi2ELi1ELi2ELi2ELb0EEENS1_21CollectiveEpilogueBwdISC_SD_SF_Li256ELb1ELb0ELi1EEENS1_19SingleTileSchedulerILb1ELb0ELb0ELi128EEEEEEEEEvNT_6ParamsE)
        /*0398*/ 	.word	0x00000000


	//----- nvinfo : EIATTR_MIN_STACK_SIZE
	.align		4
.L_164:
        /*039c*/ 	.byte	0x04, 0x12
        /*039e*/ 	.short	(.L_166 - .L_165)
	.align		4
.L_165:
        /*03a0*/ 	.word	index@(_ZN7cutlass13device_kernelIN5flash11enable_sm90INS1_16FlashAttnBwdSm90INS1_25CollectiveMainloopBwdSm90ILi2ELi2ELi2EN4cute5tupleIJNS5_1CILi1EEES8_S8_EEENS6_IJNS7_ILi128EEESA_NS7_ILi64EEEEEENS_6half_tEfNS_4arch4Sm90ELb0ELb1ELb1ELb1ELb0ELb1ELb0ELb0ELi2ELi1ELi2ELi2ELb0EEENS1_24CollectiveEpilogueBwdGQAISC_fSF_Li256ELb1ELb0EEENS1_19SingleTileSchedulerILb1ELb0ELb0ELi128EEEEEEEEEvNT_6ParamsE)
        /*03a4*/ 	.word	0x00000000


	//----- nvinfo : EIATTR_MIN_STACK_SIZE
	.align		4
.L_166:
        /*03a8*/ 	.byte	0x04, 0x12
        /*03aa*/ 	.short	(.L_168 - .L_167)
	.align		4
.L_167:
        /*03ac*/ 	.word	index@(_ZN7cutlass13device_kernelIN5flash32FlashAttnBwdPostprocessConvertdQIN4cute5tupleIJNS3_1CILi128EEENS5_ILi64EEEEEENS_6half_tEfNS_4arch4Sm90ELi256ENS3_8TiledMMAINS3_8MMA_AtomIJNS3_4SM904GMMA25MMA_64x64x16_F32F16F16_SSILNSF_5MajorE0ELSH_1ELNSF_7ScaleInE1ELSI_1EEEEEENS3_6LayoutINS4_IJNS5_ILi2EEENS5_ILi1EEESN_EEENS4_IJSN_NS5_ILi0EEESP_EEEEENS4_IJNS3_10UnderscoreESS_SS_EEEEELb0EEEEEvNT_6ParamsE)
        /*03b0*/ 	.word	0x00000000


	//----- nvinfo : EIATTR_MIN_STACK_SIZE
	.align		4
.L_168:
        /*03b4*/ 	.byte	0x04, 0x12
        /*03b6*/ 	.short	(.L_170 - .L_169)
	.align		4
.L_169:
        /*03b8*/ 	.word	index@(_ZN7cutlass13device_kernelIN5flash11enable_sm90INS1_16FlashAttnBwdSm90INS1_25CollectiveMainloopBwdSm90ILi2ELi2ELi2EN4cute5tupleIJNS5_1CILi1EEES8_S8_EEENS6_IJNS7_ILi128EEESA_NS7_ILi64EEEEEENS_6half_tEfNS_4arch4Sm90ELb0ELb1ELb1ELb1ELb1ELb1ELb0ELb0ELi2ELi1ELi2ELi2ELb0EEENS1_24CollectiveEpilogueBwdGQAISC_fSF_Li256ELb1ELb1EEENS1_19SingleTileSchedulerILb1ELb0ELb0ELi128EEEEEEEEEvNT_6ParamsE)
        /*03bc*/ 	.word	0x00000000


	//----- nvinfo : EIATTR_MIN_STACK_SIZE
	.align		4
.L_170:
        /*03c0*/ 	.byte	0x04, 0x12
        /*03c2*/ 	.short	(.L_172 - .L_171)
	.align		4
.L_171:
        /*03c4*/ 	.word	index@(_ZN7cutlass13device_kernelIN5flash22FlashAttnBwdPreprocessIN4cute5tupleIJNS3_1CILi128EEENS5_ILi64EEEEEENS_6half_tEfNS_4arch4Sm90ELb1ELb1EEEEEvNT_6ParamsE)
        /*03c8*/ 	.word	0x00000000


	//----- nvinfo : EIATTR_MIN_STACK_SIZE
	.align		4
.L_172:
        /*03cc*/ 	.byte	0x04, 0x12
        /*03ce*/ 	.short	(.L_174 - .L_173)
	.align		4
.L_173:
        /*03d0*/ 	.word	index@(_ZN7cutlass13device_kernelIN5flash11enable_sm90INS1_16FlashAttnBwdSm90INS1_25CollectiveMainloopBwdSm90ILi2ELi2ELi2EN4cute5tupleIJNS5_1CILi1EEES8_S8_EEENS6_IJNS7_ILi96EEENS7_ILi128EEENS7_ILi64EEEEEENS_6half_tEfNS_4arch4Sm90ELb1ELb0ELb1ELb0ELb0ELb1ELb0ELb1ELi2ELi1ELi2ELi2ELb0EEENS1_21CollectiveEpilogueBwdISD_SE_SG_Li256ELb0ELb0ELi1EEENS1_25SingleTileBwdLPTSchedulerILb0ELi128ELb0EEEEEEEEEvNT_6ParamsE)
        /*03d4*/ 	.word	0x00000000


	//----- nvinfo : EIATTR_MIN_STACK_SIZE
	.align		4
.L_174:
        /*03d8*/ 	.byte	0x04, 0x12
        /*03da*/ 	.short	(.L_176 - .L_175)
	.align		4
.L_175:
        /*03dc*/ 	.word	index@(_ZN7cutlass13device_kernelIN5flash11enable_sm90INS1_16FlashAttnBwdSm90INS1_25CollectiveMainloopBwdSm90ILi2ELi2ELi2EN4cute5tupleIJNS5_1CILi1EEES8_S8_EEENS6_IJNS7_ILi96EEENS7_ILi128EEENS7_ILi64EEEEEENS_6half_tEfNS_4arch4Sm90ELb1ELb0ELb1ELb0ELb1ELb1ELb0ELb1ELi2ELi1ELi2ELi2ELb0EEENS1_21CollectiveEpilogueBwdISD_SE_SG_Li256ELb0ELb0ELi1EEENS1_25SingleTileBwdLPTSchedulerILb0ELi128ELb1EEEEEEEEEvNT_6ParamsE)
        /*03e0*/ 	.word	0x00000000


	//----- nvinfo : EIATTR_MIN_STACK_SIZE
	.align		4
.L_176:
        /*03e4*/ 	.byte	0x04, 0x12
        /*03e6*/ 	.short	(.L_178 - .L_177)
	.align		4
.L_177:
        /*03e8*/ 	.word	index@(_ZN7cutlass13device_kernelIN5flash11enable_sm90INS1_16FlashAttnBwdSm90INS1_25CollectiveMainloopBwdSm90ILi2ELi2ELi2EN4cute5tupleIJNS5_1CILi1EEES8_S8_EEENS6_IJNS7_ILi96EEENS7_ILi128EEENS7_ILi64EEEEEENS_6half_tEfNS_4arch4Sm90ELb1ELb0ELb1ELb0ELb0ELb1ELb0ELb1ELi2ELi1ELi2ELi2ELb0EEENS1_24CollectiveEpilogueBwdGQAISD_fSG_Li256ELb0ELb0EEENS1_25SingleTileBwdLPTSchedulerILb0ELi128ELb0EEEEEEEEEvNT_6ParamsE)
        /*03ec*/ 	.word	0x00000000


	//----- nvinfo : EIATTR_MIN_STACK_SIZE
	.align		4
.L_178:
        /*03f0*/ 	.byte	0x04, 0x12
        /*03f2*/ 	.short	(.L_180 - .L_179)
	.align		4
.L_179:
        /*03f4*/ 	.word	index@(_ZN7cutlass13device_kernelIN5flash11enable_sm90INS1_16FlashAttnBwdSm90INS1_25CollectiveMainloopBwdSm90ILi2ELi2ELi2EN4cute5tupleIJNS5_1CILi1EEES8_S8_EEENS6_IJNS7_ILi96EEENS7_ILi128EEENS7_ILi64EEEEEENS_6half_tEfNS_4arch4Sm90ELb1ELb0ELb1ELb0ELb1ELb1ELb0ELb1ELi2ELi1ELi2ELi2ELb0EEENS1_24CollectiveEpilogueBwdGQAISD_fSG_Li256ELb0ELb1EEENS1_25SingleTileBwdLPTSchedulerILb0ELi128ELb1EEEEEEEEEvNT_6ParamsE)
        /*03f8*/ 	.word	0x00000000


	//----- nvinfo : EIATTR_MIN_STACK_SIZE
	.align		4
.L_180:
        /*03fc*/ 	.byte	0x04, 0x12
        /*03fe*/ 	.short	(.L_182 - .L_181)
	.align		4
.L_181:
        /*0400*/ 	.word	index@(_ZN7cutlass13device_kernelIN5flash22FlashAttnBwdPreprocessIN4cute5tupleIJNS3_1CILi96EEENS5_ILi64EEEEEENS_6half_tEfNS_4arch4Sm90ELb1ELb0EEEEEvNT_6ParamsE)
        /*0404*/ 	.word	0x00000000


	//----- nvinfo : EIATTR_MIN_STACK_SIZE
	.align		4
.L_182:
        /*0408*/ 	.byte	0x04, 0x12
        /*040a*/ 	.short	(.L_184 - .L_183)
	.align		4
.L_183:
        /*040c*/ 	.word	index@(_ZN7cutlass13device_kernelIN5flash11enable_sm90INS1_16FlashAttnBwdSm90INS1_25CollectiveMainloopBwdSm90ILi2ELi2ELi2EN4cute5tupleIJNS5_1CILi1EEES8_S8_EEENS6_IJNS7_ILi96EEENS7_ILi128EEENS7_ILi64EEEEEENS_6half_tEfNS_4arch4Sm90ELb1ELb0ELb1ELb1ELb0ELb1ELb0ELb1ELi2ELi1ELi2ELi2ELb0EEENS1_21CollectiveEpilogueBwdISD_SE_SG_Li256ELb1ELb0ELi1EEENS1_25SingleTileBwdLPTSchedulerILb1ELi128ELb0EEEEEEEEEvNT_6ParamsE)
        /*0410*/ 	.word	0x00000000


	//----- nvinfo : EIATTR_MIN_STACK_SIZE
	.align		4
.L_184:
        /*0414*/ 	.byte	0x04, 0x12
        /*0416*/ 	.short	(.L_186 - .L_185)
	.align		4
.L_185:
        /*0418*/ 	.word	index@(_ZN7cutlass13device_kernelIN5flash11enable_sm90INS1_16FlashAttnBwdSm90INS1_25CollectiveMainloopBwdSm90ILi2ELi2ELi2EN4cute5tupleIJNS5_1CILi1EEES8_S8_EEENS6_IJNS7_ILi96EEENS7_ILi128EEENS7_ILi64EEEEEENS_6half_tEfNS_4arch4Sm90ELb1ELb0ELb1ELb1ELb1ELb1ELb0ELb1ELi2ELi1ELi2ELi2ELb0EEENS1_21CollectiveEpilogueBwdISD_SE_SG_Li256ELb1ELb0ELi1EEENS1_25SingleTileBwdLPTSchedulerILb1ELi128ELb1EEEEEEEEEvNT_6ParamsE)
        /*041c*/ 	.word	0x00000000


	//----- nvinfo : EIATTR_MIN_STACK_SIZE
	.align		4
.L_186:
        /*0420*/ 	.byte	0x04, 0x12
        /*0422*/ 	.short	(.L_188 - .L_187)
	.align		4
.L_187:
        /*0424*/ 	.word	index@(_ZN7cutlass13device_kernelIN5flash11enable_sm90INS1_16FlashAttnBwdSm90INS1_25CollectiveMainloopBwdSm90ILi2ELi2ELi2EN4cute5tupleIJNS5_1CILi1EEES8_S8_EEENS6_IJNS7_ILi96EEENS7_ILi128EEENS7_ILi64EEEEEENS_6half_tEfNS_4arch4Sm90ELb1ELb0ELb1ELb1ELb0ELb1ELb0ELb1ELi2ELi1ELi2ELi2ELb0EEENS1_24CollectiveEpilogueBwdGQAISD_fSG_Li256ELb1ELb0EEENS1_25SingleTileBwdLPTSchedulerILb1ELi128ELb0EEEEEEEEEvNT_6ParamsE)
        /*0428*/ 	.word	0x00000000


	//----- nvinfo : EIATTR_MIN_STACK_SIZE
	.align		4
.L_188:
        /*042c*/ 	.byte	0x04, 0x12
        /*042e*/ 	.short	(.L_190 - .L_189)
	.align		4
.L_189:
        /*0430*/ 	.word	index@(_ZN7cutlass13device_kernelIN5flash32FlashAttnBwdPostprocessConvertdQIN4cute5tupleIJNS3_1CILi128EEENS5_ILi64EEEEEENS_6half_tEfNS_4arch4Sm90ELi256ENS3_8TiledMMAINS3_8MMA_AtomIJNS3_4SM904GMMA25MMA_64x64x16_F32F16F16_RSILNSF_5MajorE0ELSH_1ELNSF_7ScaleInE1ELSI_1EEEEEENS3_6LayoutINS4_IJNS5_ILi2EEENS5_ILi1EEESN_EEENS4_IJSN_NS5_ILi0EEESP_EEEEENS4_IJNS3_10UnderscoreESS_SS_EEEEELb0EEEEEvNT_6ParamsE)
        /*0434*/ 	.word	0x00000000


	//----- nvinfo : EIATTR_MIN_STACK_SIZE
	.align		4
.L_190:
        /*0438*/ 	.byte	0x04, 0x12
        /*043a*/ 	.short	(.L_192 - .L_191)
	.align		4
.L_191:
        /*043c*/ 	.word	index@(_ZN7cutlass13device_kernelIN5flash32FlashAttnBwdPostprocessConvertdQIN4cute5tupleIJNS3_1CILi96EEENS5_ILi64EEEEEENS_6half_tEfNS_4arch4Sm90ELi256ENS3_8TiledMMAINS3_8MMA_AtomIJNS3_4SM904GMMA25MMA_64x16x16_F32F16F16_SSILNSF_5MajorE1ELSH_0ELNSF_7ScaleInE1ELSI_1EEEEEENS3_6LayoutINS4_IJNS5_ILi1EEENS5_ILi2EEESM_EEENS4_IJNS5_ILi0EEESM_SP_EEEEENS4_IJNS3_10UnderscoreESS_SS_EEEEELb1EEEEEvNT_6ParamsE)
        /*0440*/ 	.word	0x00000000


	//----- nvinfo : EIATTR_MIN_STACK_SIZE
	.align		4
.L_192:
        /*0444*/ 	.byte	0x04, 0x12
        /*0446*/ 	.short	(.L_194 - .L_193)
	.align		4
.L_193:
        /*0448*/ 	.word	index@(_ZN7cutlass13device_kernelIN5flash11enable_sm90INS1_16FlashAttnBwdSm90INS1_25CollectiveMainloopBwdSm90ILi2ELi2ELi2EN4cute5tupleIJNS5_1CILi1EEES8_S8_EEENS6_IJNS7_ILi96EEENS7_ILi128EEENS7_ILi64EEEEEENS_6half_tEfNS_4arch4Sm90ELb1ELb0ELb1ELb1ELb1ELb1ELb0ELb1ELi2ELi1ELi2ELi2ELb0EEENS1_24CollectiveEpilogueBwdGQAISD_fSG_Li256ELb1ELb1EEENS1_25SingleTileBwdLPTSchedulerILb1ELi128ELb1EEEEEEEEEvNT_6ParamsE)
        /*044c*/ 	.word	0x00000000


	//----- nvinfo : EIATTR_MIN_STACK_SIZE
	.align		4
.L_194:
        /*0450*/ 	.byte	0x04, 0x12
        /*0452*/ 	.short	(.L_196 - .L_195)
	.align		4
.L_195:
        /*0454*/ 	.word	index@(_ZN7cutlass13device_kernelIN5flash22FlashAttnBwdPreprocessIN4cute5tupleIJNS3_1CILi96EEENS5_ILi64EEEEEENS_6half_tEfNS_4arch4Sm90ELb1ELb1EEEEEvNT_6ParamsE)
        /*0458*/ 	.word	0x00000000
.L_196:


//--------------------- .nv.compat                --------------------------
	.section	.nv.compat,"",@"SHT_CUDA_COMPAT_INFO"
	.align	4
        /*0000*/ 	.byte	0x02, 0x09, 0x01, 0x00, 0x02, 0x02, 0x02, 0x00, 0x02, 0x05, 0x05, 0x00, 0x03, 0x07, 0x01, 0x01
        /*0010*/ 	.byte	0x02, 0x03, 0x00, 0x00, 0x02, 0x06, 0x01, 0x00, 0x04, 0x0b, 0x08, 0x00, 0x00, 0x00, 0x00, 0x00
        /*0020*/ 	.byte	0x00, 0x00, 0x00, 0x00


//--------------------- .nv.info._ZN7cutlass13device_kernelIN5flash11enable_sm90INS1_16FlashAttnBwdSm90INS1_25CollectiveMainloopBwdSm90ILi2ELi2ELi2EN4cute5tupleIJNS5_1CILi1EEES8_S8_EEENS6_IJNS7_ILi128EEESA_NS7_ILi64EEEEEENS_6half_tEfNS_4arch4Sm90ELb0ELb0ELb1ELb0ELb0ELb1ELb0ELb0ELi2ELi1ELi2ELi2ELb0EEENS1_21CollectiveEpilogueBwdISC_SD_SF_Li256ELb0ELb0ELi1EEENS1_19SingleTileSchedulerILb0ELb0ELb0ELi128EEEEEEEEEvNT_6ParamsE --------------------------
	.section	.nv.info._ZN7cutlass13device_kernelIN5flash11enable_sm90INS1_16FlashAttnBwdSm90INS1_25CollectiveMainloopBwdSm90ILi2ELi2ELi2EN4cute5tupleIJNS5_1CILi1EEES8_S8_EEENS6_IJNS7_ILi128EEESA_NS7_ILi64EEEEEENS_6half_tEfNS_4arch4Sm90ELb0ELb0ELb1ELb0ELb0ELb1ELb0ELb0ELi2ELi1ELi2ELi2ELb0EEENS1_21CollectiveEpilogueBwdISC_SD_SF_Li256ELb0ELb0ELi1EEENS1_19SingleTileSchedulerILb0ELb0ELb0ELi128EEEEEEEEEvNT_6ParamsE,"",@"SHT_CUDA_INFO"
	.sectionflags	@""
	.align	4


	//----- nvinfo : EIATTR_CUDA_API_VERSION
	.align		4
        /*0000*/ 	.byte	0x04, 0x37
        /*0002*/ 	.short	(.L_198 - .L_197)
.L_197:
        /*0004*/ 	.word	0x00000082


	//----- nvinfo : EIATTR_KPARAM_INFO
	.align		4
.L_198:
        /*0008*/ 	.byte	0x04, 0x17
        /*000a*/ 	.short	(.L_200 - .L_199)
.L_199:
        /*000c*/ 	.word	0x00000000
        /*0010*/ 	.short	0x0000
        /*0012*/ 	.short	0x0000
        /*0014*/ 	.byte	0x00, 0xf0, 0x01, 0x24


	//----- nvinfo : EIATTR_SPARSE_MMA_MASK
	.align		4
.L_200:
        /*0018*/ 	.byte	0x03, 0x50
        /*001a*/ 	.short	0x0000


	//----- nvinfo : EIATTR_MAXREG_COUNT
	.align		4
        /*001c*/ 	.byte	0x03, 0x1b
        /*001e*/ 	.short	0x00a8


	//----- nvinfo : EIATTR_MERCURY_ISA_VERSION
	.align		4
        /*0020*/ 	.byte	0x03, 0x5f
        /*0022*/ 	.short	0x0101


	//----- nvinfo : EIATTR_VRC_CTA_INIT_COUNT
	.align		4
        /*0024*/ 	.byte	0x02, 0x4a
	.zero		1
	.zero		1


	//----- nvinfo : EIATTR_EXIT_INSTR_OFFSETS
	.align		4
        /*0028*/ 	.byte	0x04, 0x1c
        /*002a*/ 	.short	(.L_202 - .L_201)


	//   ....[0]....
.L_201:
        /*002c*/ 	.word	0x00000010


	//----- nvinfo : EIATTR_MAX_THREADS
	.align		4
.L_202:
        /*0030*/ 	.byte	0x04, 0x05
        /*0032*/ 	.short	(.L_204 - .L_203)
.L_203:
        /*0034*/ 	.word	0x00000180
        /*0038*/ 	.word	0x00000001
        /*003c*/ 	.word	0x00000001


	//----- nvinfo : EIATTR_CBANK_PARAM_SIZE
	.align		4
.L_204:
        /*0040*/ 	.byte	0x03, 0x19
        /*0042*/ 	.short	0x0900


	//----- nvinfo : EIATTR_PARAM_CBANK
	.align		4
        /*0044*/ 	.byte	0x04, 0x0a
        /*0046*/ 	.short	(.L_206 - .L_205)
	.align		4
.L_205:
        /*0048*/ 	.word	index@(.nv.constant0._ZN7cutlass13device_kernelIN5flash11enable_sm90INS1_16FlashAttnBwdSm90INS1_25CollectiveMainloopBwdSm90ILi2ELi2ELi2EN4cute5tupleIJNS5_1CILi1EEES8_S8_EEENS6_IJNS7_ILi128EEESA_NS7_ILi64EEEEEENS_6half_tEfNS_4arch4Sm90ELb0ELb0ELb1ELb0ELb0ELb1ELb0ELb0ELi2ELi1ELi2ELi2ELb0EEENS1_21CollectiveEpilogueBwdISC_SD_SF_Li256ELb0ELb0ELi1EEENS1_19SingleTileSchedulerILb0ELb0ELb0ELi128EEEEEEEEEvNT_6ParamsE)
        /*004c*/ 	.short	0x0380
        /*004e*/ 	.short	0x0900


	//----- nvinfo : EIATTR_SW_WAR
	.align		4
.L_206:
        /*0050*/ 	.byte	0x04, 0x36
        /*0052*/ 	.short	(.L_208 - .L_207)
.L_207:
        /*0054*/ 	.word	0x00000008
.L_208:


//--------------------- .nv.info._ZN7cutlass13device_kernelIN5flash11enable_sm90INS1_16FlashAttnBwdSm90INS1_25CollectiveMainloopBwdSm90ILi2ELi2ELi2EN4cute5tupleIJNS5_1CILi1EEES8_S8_EEENS6_IJNS7_ILi128EEESA_NS7_ILi64EEEEEENS_6half_tEfNS_4arch4Sm90ELb0ELb0ELb1ELb0ELb1ELb1ELb0ELb0ELi2ELi1ELi2ELi2ELb0EEENS1_21CollectiveEpilogueBwdISC_SD_SF_Li256ELb0ELb0ELi1EEENS1_19SingleTileSchedulerILb0ELb0ELb0ELi128EEEEEEEEEvNT_6ParamsE --------------------------
	.section	.nv.info._ZN7cutlass13device_kernelIN5flash11enable_sm90INS1_16FlashAttnBwdSm90INS1_25CollectiveMainloopBwdSm90ILi2ELi2ELi2EN4cute5tupleIJNS5_1CILi1EEES8_S8_EEENS6_IJNS7_ILi128EEESA_NS7_ILi64EEEEEENS_6half_tEfNS_4arch4Sm90ELb0ELb0ELb1ELb0ELb1ELb1ELb0ELb0ELi2ELi1ELi2ELi2ELb0EEENS1_21CollectiveEpilogueBwdISC_SD_SF_Li256ELb0ELb0ELi1EEENS1_19SingleTileSchedulerILb0ELb0ELb0ELi128EEEEEEEEEvNT_6ParamsE,"",@"SHT_CUDA_INFO"
	.sectionflags	@""
	.align	4


	//----- nvinfo : EIATTR_CUDA_API_VERSION
	.align		4
        /*0000*/ 	.byte	0x04, 0x37
        /*0002*/ 	.short	(.L_210 - .L_209)
.L_209:
        /*0004*/ 	.word	0x00000082


	//----- nvinfo : EIATTR_KPARAM_INFO
	.align		4
.L_210:
        /*0008*/ 	.byte	0x04, 0x17
        /*000a*/ 	.short	(.L_212 - .L_211)
.L_211:
        /*000c*/ 	.word	0x00000000
        /*0010*/ 	.short	0x0000
        /*0012*/ 	.short	0x0000
        /*0014*/ 	.byte	0x00, 0xf0, 0x01, 0x24


	//----- nvinfo : EIATTR_SPARSE_MMA_MASK
	.align		4
.L_212:
        /*0018*/ 	.byte	0x03, 0x50
        /*001a*/ 	.short	0x0000


	//----- nvinfo : EIATTR_MAXREG_COUNT
	.align		4
        /*001c*/ 	.byte	0x03, 0x1b
        /*001e*/ 	.short	0x00a8


	//----- nvinfo : EIATTR_MERCURY_ISA_VERSION
	.align		4
        /*0020*/ 	.byte	0x03, 0x5f
        /*0022*/ 	.short	0x0101


	//----- nvinfo : EIATTR_VRC_CTA_INIT_COUNT
	.align		4
        /*0024*/ 	.byte	0x02, 0x4a
	.zero		1
	.zero		1


	//----- nvinfo : EIATTR_EXIT_INSTR_OFFSETS
	.align		4
        /*0028*/ 	.byte	0x04, 0x1c
        /*002a*/ 	.short	(.L_214 - .L_213)


	//   ....[0]....
.L_213:
        /*002c*/ 	.word	0x00000010


	//----- nvinfo : EIATTR_MAX_THREADS
	.align		4
.L_214:
        /*0030*/ 	.byte	0x04, 0x05
        /*0032*/ 	.short	(.L_216 - .L_215)
.L_215:
        /*0034*/ 	.word	0x00000180
        /*0038*/ 	.word	0x00000001
        /*003c*/ 	.word	0x00000001


	//----- nvinfo : EIATTR_CBANK_PARAM_SIZE
	.align		4
.L_216:
        /*0040*/ 	.byte	0x03, 0x19
        /*0042*/ 	.short	0x0900


	//----- nvinfo : EIATTR_PARAM_CBANK
	.align		4
        /*0044*/ 	.byte	0x04, 0x0a
        /*0046*/ 	.short	(.L_218 - .L_217)
	.align		4
.L_217:
        /*0048*/ 	.word	index@(.nv.constant0._ZN7cutlass13device_kernelIN5flash11enable_sm90INS1_16FlashAttnBwdSm90INS1_25CollectiveMainloopBwdSm90ILi2ELi2ELi2EN4cute5tupleIJNS5_1CILi1EEES8_S8_EEENS6_IJNS7_ILi128EEESA_NS7_ILi64EEEEEENS_6half_tEfNS_4arch4Sm90ELb0ELb0ELb1ELb0ELb1ELb1ELb0ELb0ELi2ELi1ELi2ELi2ELb0EEENS1_21CollectiveEpilogueBwdISC_SD_SF_Li256ELb0ELb0ELi1EEENS1_19SingleTileSchedulerILb0ELb0ELb0ELi128EEEEEEEEEvNT_6ParamsE)
        /*004c*/ 	.short	0x0380
        /*004e*/ 	.short	0x0900


	//----- nvinfo : EIATTR_SW_WAR
	.align		4
.L_218:
        /*0050*/ 	.byte	0x04, 0x36
        /*0052*/ 	.short	(.L_220 - .L_219)
.L_219:
        /*0054*/ 	.word	0x00000008
.L_220:


//--------------------- .nv.info._ZN7cutlass13device_kernelIN5flash11enable_sm90INS1_16FlashAttnBwdSm90INS1_25CollectiveMainloopBwdSm90ILi2ELi2ELi2EN4cute5tupleIJNS5_1CILi1EEES8_S8_EEENS6_IJNS7_ILi128EEESA_NS7_ILi64EEEEEENS_6half_tEfNS_4arch4Sm90ELb0ELb0ELb1ELb0ELb0ELb1ELb0ELb0ELi2ELi1ELi2ELi2ELb0EEENS1_24CollectiveEpilogueBwdGQAISC_fSF_Li256ELb0ELb0EEENS1_19SingleTileSchedulerILb0ELb0ELb0ELi128EEEEEEEEEvNT_6ParamsE --------------------------
	.section	.nv.info._ZN7cutlass13device_kernelIN5flash11enable_sm90INS1_16FlashAttnBwdSm90INS1_25CollectiveMainloopBwdSm90ILi2ELi2ELi2EN4cute5tupleIJNS5_1CILi1EEES8_S8_EEENS6_IJNS7_ILi128EEESA_NS7_ILi64EEEEEENS_6half_tEfNS_4arch4Sm90ELb0ELb0ELb1ELb0ELb0ELb1ELb0ELb0ELi2ELi1ELi2ELi2ELb0EEENS1_24CollectiveEpilogueBwdGQAISC_fSF_Li256ELb0ELb0EEENS1_19SingleTileSchedulerILb0ELb0ELb0ELi128EEEEEEEEEvNT_6ParamsE,"",@"SHT_CUDA_INFO"
	.sectionflags	@""
	.align	4


	//----- nvinfo : EIATTR_CUDA_API_VERSION
	.align		4
        /*0000*/ 	.byte	0x04, 0x37
        /*0002*/ 	.short	(.L_222 - .L_221)
.L_221:
        /*0004*/ 	.word	0x00000082


	//----- nvinfo : EIATTR_KPARAM_INFO
	.align		4
.L_222:
        /*0008*/ 	.byte	0x04, 0x17
        /*000a*/ 	.short	(.L_224 - .L_223)
.L_223:
        /*000c*/ 	.word	0x00000000
        /*0010*/ 	.short	0x0000
        /*0012*/ 	.short	0x0000
        /*0014*/ 	.byte	0x00, 0xf0, 0x01, 0x1a


	//----- nvinfo : EIATTR_SPARSE_MMA_MASK
	.align		4
.L_224:
        /*0018*/ 	.byte	0x03, 0x50
        /*001a*/ 	.short	0x0000


	//----- nvinfo : EIATTR_MAXREG_COUNT
	.align		4
        /*001c*/ 	.byte	0x03, 0x1b
        /*001e*/ 	.short	0x00a8


	//----- nvinfo : EIATTR_MERCURY_ISA_VERSION
	.align		4
        /*0020*/ 	.byte	0x03, 0x5f
        /*0022*/ 	.short	0x0101


	//----- nvinfo : EIATTR_VRC_CTA_INIT_COUNT
	.align		4
        /*0024*/ 	.byte	0x02, 0x4a
	.zero		1
	.zero		1


	//----- nvinfo : EIATTR_EXIT_INSTR_OFFSETS
	.align		4
        /*0028*/ 	.byte	0x04, 0x1c
        /*002a*/ 	.short	(.L_226 - .L_225)


	//   ....[0]....
.L_225:
        /*002c*/ 	.word	0x00000010


	//----- nvinfo : EIATTR_MAX_THREADS
	.align		4
.L_226:
        /*0030*/ 	.byte	0x04, 0x05
        /*0032*/ 	.short	(.L_228 - .L_227)
.L_227:
        /*0034*/ 	.word	0x00000180
        /*0038*/ 	.word	0x00000001
        /*003c*/ 	.word	0x00000001


	//----- nvinfo : EIATTR_CBANK_PARAM_SIZE
	.align		4
.L_228:
        /*0040*/ 	.byte	0x03, 0x19
        /*0042*/ 	.short	0x0680


	//----- nvinfo : EIATTR_PARAM_CBANK
	.align		4
        /*0044*/ 	.byte	0x04, 0x0a
        /*0046*/ 	.short	(.L_230 - .L_229)
	.align		4
.L_229:
        /*0048*/ 	.word	index@(.nv.constant0._ZN7cutlass13device_kernelIN5flash11enable_sm90INS1_16FlashAttnBwdSm90INS1_25CollectiveMainloopBwdSm90ILi2ELi2ELi2EN4cute5tupleIJNS5_1CILi1EEES8_S8_EEENS6_IJNS7_ILi128EEESA_NS7_ILi64EEEEEENS_6half_tEfNS_4arch4Sm90ELb0ELb0ELb1ELb0ELb0ELb1ELb0ELb0ELi2ELi1ELi2ELi2ELb0EEENS1_24CollectiveEpilogueBwdGQAISC_fSF_Li256ELb0ELb0EEENS1_19SingleTileSchedulerILb0ELb0ELb0ELi128EEEEEEEEEvNT_6ParamsE)
        /*004c*/ 	.short	0x0380
        /*004e*/ 	.short	0x0680


	//----- nvinfo : EIATTR_SW_WAR
	.align		4
.L_230:
        /*0050*/ 	.byte	0x04, 0x36
        /*0052*/ 	.short	(.L_232 - .L_231)
.L_231:
        /*0054*/ 	.word	0x00000008
.L_232:


//--------------------- .nv.info._ZN7cutlass13device_kernelIN5flash11enable_sm90INS1_16FlashAttnBwdSm90INS1_25CollectiveMainloopBwdSm90ILi2ELi2ELi2EN4cute5tupleIJNS5_1CILi1EEES8_S8_EEENS6_IJNS7_ILi128EEESA_NS7_ILi64EEEEEENS_6half_tEfNS_4arch4Sm90ELb0ELb0ELb1ELb0ELb1ELb1ELb0ELb0ELi2ELi1ELi2ELi2ELb0EEENS1_24CollectiveEpilogueBwdGQAISC_fSF_Li256ELb0ELb1EEENS1_19SingleTileSchedulerILb0ELb0ELb0ELi128EEEEEEEEEvNT_6ParamsE --------------------------
	.section	.nv.info._ZN7cutlass13device_kernelIN5flash11enable_sm90INS1_16FlashAttnBwdSm90INS1_25CollectiveMainloopBwdSm90ILi2ELi2ELi2EN4cute5tupleIJNS5_1CILi1EEES8_S8_EEENS6_IJNS7_ILi128EEESA_NS7_ILi64EEEEEENS_6half_tEfNS_4arch4Sm90ELb0ELb0ELb1ELb0ELb1ELb1ELb0ELb0ELi2ELi1ELi2ELi2ELb0EEENS1_24CollectiveEpilogueBwdGQAISC_fSF_Li256ELb0ELb1EEENS1_19SingleTileSchedulerILb0ELb0ELb0ELi128EEEEEEEEEvNT_6ParamsE,"",@"SHT_CUDA_INFO"
	.sectionflags	@""
	.align	4


	//----- nvinfo : EIATTR_CUDA_API_VERSION
	.align		4
        /*0000*/ 	.byte	0x04, 0x37
        /*0002*/ 	.short	(.L_234 - .L_233)
.L_233:
        /*0004*/ 	.word	0x00000082


	//----- nvinfo : EIATTR_KPARAM_INFO
	.align		4
.L_234:
        /*0008*/ 	.byte	0x04, 0x17
        /*000a*/ 	.short	(.L_236 - .L_235)
.L_235:
        /*000c*/ 	.word	0x00000000
        /*0010*/ 	.short	0x0000
        /*0012*/ 	.short	0x0000
        /*0014*/ 	.byte	0x00, 0xf0, 0x01, 0x1a


	//----- nvinfo : EIATTR_SPARSE_MMA_MASK
	.align		4
.L_236:
        /*0018*/ 	.byte	0x03, 0x50
        /*001a*/ 	.short	0x0000


	//----- nvinfo : EIATTR_MAXREG_COUNT
	.align		4
        /*001c*/ 	.byte	0x03, 0x1b
        /*001e*/ 	.short	0x00a8


	//----- nvinfo : EIATTR_MERCURY_ISA_VERSION
	.align		4
        /*0020*/ 	.byte	0x03, 0x5f
        /*0022*/ 	.short	0x0101


	//----- nvinfo : EIATTR_VRC_CTA_INIT_COUNT
	.align		4
        /*0024*/ 	.byte	0x02, 0x4a
	.zero		1
	.zero		1


	//----- nvinfo : EIATTR_EXIT_INSTR_OFFSETS
	.align		4
        /*0028*/ 	.byte	0x04, 0x1c
        /*002a*/ 	.short	(.L_238 - .L_237)


	//   ....[0]....
.L_237:
        /*002c*/ 	.word	0x00000010


	//----- nvinfo : EIATTR_MAX_THREADS
	.align		4
.L_238:
        /*0030*/ 	.byte	0x04, 0x05
        /*0032*/ 	.short	(.L_240 - .L_239)
.L_239:
        /*0034*/ 	.word	0x00000180
        /*0038*/ 	.word	0x00000001
        /*003c*/ 	.word	0x00000001


	//----- nvinfo : EIATTR_CBANK_PARAM_SIZE
	.align		4
.L_240:
        /*0040*/ 	.byte	0x03, 0x19
        /*0042*/ 	.short	0x0680


	//----- nvinfo : EIATTR_PARAM_CBANK
	.align		4
        /*0044*/ 	.byte	0x04, 0x0a
        /*0046*/ 	.short	(.L_242 - .L_241)
	.align		4
.L_241:
        /*0048*/ 	.word	index@(.nv.constant0._ZN7cutlass13device_kernelIN5flash11enable_sm90INS1_16FlashAttnBwdSm90INS1_25CollectiveMainloopBwdSm90ILi2ELi2ELi2EN4cute5tupleIJNS5_1CILi1EEES8_S8_EEENS6_IJNS7_ILi128EEESA_NS7_ILi64EEEEEENS_6half_tEfNS_4arch4Sm90ELb0ELb0ELb1ELb0ELb1ELb1ELb0ELb0ELi2ELi1ELi2ELi2ELb0EEENS1_24CollectiveEpilogueBwdGQAISC_fSF_Li256ELb0ELb1EEENS1_19SingleTileSchedulerILb0ELb0ELb0ELi128EEEEEEEEEvNT_6ParamsE)
        /*004c*/ 	.short	0x0380
        /*004e*/ 	.short	0x0680


	//----- nvinfo : EIATTR_SW_WAR
	.align		4
.L_242:
        /*0050*/ 	.byte	0x04, 0x36
        /*0052*/ 	.short	(.L_244 - .L_243)
.L_243:
        /*0054*/ 	.word	0x00000008
.L_244:


//--------------------- .nv.info._ZN7cutlass13device_kernelIN5flash11enable_sm90INS1_16FlashAttnBwdSm90INS1_25CollectiveMainloopBwdSm90ILi2ELi2ELi2EN4cute5tupleIJNS5_1CILi1EEES8_S8_EEENS6_IJNS7_ILi128EEESA_NS7_ILi64EEEEEENS_6half_tEfNS_4arch4Sm90ELb0ELb0ELb1ELb1ELb0ELb1ELb0ELb0ELi2ELi1ELi2ELi2ELb0EEENS1_21CollectiveEpilogueBwdISC_SD_SF_Li256ELb1ELb0ELi1EEENS1_19SingleTileSchedulerILb1ELb0ELb0ELi128EEEEEEEEEvNT_6ParamsE --------------------------
	.section	.nv.info._ZN7cutlass13device_kernelIN5flash11enable_sm90INS1_16FlashAttnBwdSm90INS1_25CollectiveMainloopBwdSm90ILi2ELi2ELi2EN4cute5tupleIJNS5_1CILi1EEES8_S8_EEENS6_IJNS7_ILi128EEESA_NS7_ILi64EEEEEENS_6half_tEfNS_4arch4Sm90ELb0ELb0ELb1ELb1ELb0ELb1ELb0ELb0ELi2ELi1ELi2ELi2ELb0EEENS1_21CollectiveEpilogueBwdISC_SD_SF_Li256ELb1ELb0ELi1EEENS1_19SingleTileSchedulerILb1ELb0ELb0ELi128EEEEEEEEEvNT_6ParamsE,"",@"SHT_CUDA_INFO"
	.sectionflags	@""
	.align	4


	//----- nvinfo : EIATTR_CUDA_API_VERSION
	.align		4
        /*0000*/ 	.byte	0x04, 0x37
        /*0002*/ 	.short	(.L_246 - .L_245)
.L_245:
        /*0004*/ 	.word	0x00000082


	//----- nvinfo : EIATTR_KPARAM_INFO
	.align		4
.L_246:
        /*0008*/ 	.byte	0x04, 0x17
        /*000a*/ 	.short	(.L_248 - .L_247)
.L_247:
        /*000c*/ 	.word	0x00000000
        /*0010*/ 	.short	0x0000
        /*0012*/ 	.short	0x0000
        /*0014*/ 	.byte	0x00, 0xf0, 0x01, 0x1a


	//----- nvinfo : EIATTR_SPARSE_MMA_MASK
	.align		4
.L_248:
        /*0018*/ 	.byte	0x03, 0x50
        /*001a*/ 	.short	0x0000


	//----- nvinfo : EIATTR_MAXREG_COUNT
	.align		4
        /*001c*/ 	.byte	0x03, 0x1b
        /*001e*/ 	.short	0x00a8


	//----- nvinfo : EIATTR_MERCURY_ISA_VERSION
	.align		4
        /*0020*/ 	.byte	0x03, 0x5f
        /*0022*/ 	.short	0x0101


	//----- nvinfo : EIATTR_VRC_CTA_INIT_COUNT
	.align		4
        /*0024*/ 	.byte	0x02, 0x4a
	.zero		1
	.zero		1


	//----- nvinfo : EIATTR_EXIT_INSTR_OFFSETS
	.align		4
        /*0028*/ 	.byte	0x04, 0x1c
        /*002a*/ 	.short	(.L_250 - .L_249)


	//   ....[0]....
.L_249:
        /*002c*/ 	.word	0x00000010


	//----- nvinfo : EIATTR_MAX_THREADS
	.align		4
.L_250:
        /*0030*/ 	.byte	0x04, 0x05
        /*0032*/ 	.short	(.L_252 - .L_251)
.L_251:
        /*0034*/ 	.word	0x00000180
        /*0038*/ 	.word	0x00000001
        /*003c*/ 	.word	0x00000001


	//----- nvinfo : EIATTR_CBANK_PARAM_SIZE
	.align		4
.L_252:
        /*0040*/ 	.byte	0x03, 0x19
        /*0042*/ 	.short	0x0680


	//----- nvinfo : EIATTR_PARAM_CBANK
	.align		4
        /*0044*/ 	.byte	0x04, 0x0a
        /*0046*/ 	.short	(.L_254 - .L_253)
	.align		4
.L_253:
        /*0048*/ 	.word	index@(.nv.constant0._ZN7cutlass13device_kernelIN5flash11enable_sm90INS1_16FlashAttnBwdSm90INS1_25CollectiveMainloopBwdSm90ILi2ELi2ELi2EN4cute5tupleIJNS5_1CILi1EEES8_S8_EEENS6_IJNS7_ILi128EEESA_NS7_ILi64EEEEEENS_6half_tEfNS_4arch4Sm90ELb0ELb0ELb1ELb1ELb0ELb1ELb0ELb0ELi2ELi1ELi2ELi2ELb0EEENS1_21CollectiveEpilogueBwdISC_SD_SF_Li256ELb1ELb0ELi1EEENS1_19SingleTileSchedulerILb1ELb0ELb0ELi128EEEEEEEEEvNT_6ParamsE)
        /*004c*/ 	.short	0x0380
        /*004e*/ 	.short	0x0680


	//----- nvinfo : EIATTR_SW_WAR
	.align		4
.L_254:
        /*0050*/ 	.byte	0x04, 0x36
        /*0052*/ 	.short	(.L_256 - .L_255)
.L_255:
        /*0054*/ 	.word	0x00000008
.L_256:


//--------------------- .nv.info._ZN7cutlass13device_kernelIN5flash11enable_sm90INS1_16FlashAttnBwdSm90INS1_25CollectiveMainloopBwdSm90ILi2ELi2ELi2EN4cute5tupleIJNS5_1CILi1EEES8_S8_EEENS6_IJNS7_ILi128EEESA_NS7_ILi64EEEEEENS_6half_tEfNS_4arch4Sm90ELb0ELb0ELb1ELb1ELb1ELb1ELb0ELb0ELi2ELi1ELi2ELi2ELb0EEENS1_21CollectiveEpilogueBwdISC_SD_SF_Li256ELb1ELb0ELi1EEENS1_19SingleTileSchedulerILb1ELb0ELb0ELi128EEEEEEEEEvNT_6ParamsE --------------------------
	.section	.nv.info._ZN7cutlass13device_kernelIN5flash11enable_sm90INS1_16FlashAttnBwdSm90INS1_25CollectiveMainloopBwdSm90ILi2ELi2ELi2EN4cute5tupleIJNS5_1CILi1EEES8_S8_EEENS6_IJNS7_ILi128EEESA_NS7_ILi64EEEEEENS_6half_tEfNS_4arch4Sm90ELb0ELb0ELb1ELb1ELb1ELb1ELb0ELb0ELi2ELi1ELi2ELi2ELb0EEENS1_21CollectiveEpilogueBwdISC_SD_SF_Li256ELb1ELb0ELi1EEENS1_19SingleTileSchedulerILb1ELb0ELb0ELi128EEEEEEEEEvNT_6ParamsE,"",@"SHT_CUDA_INFO"
	.sectionflags	@""
	.align	4


	//----- nvinfo : EIATTR_CUDA_API_VERSION
	.align		4
        /*0000*/ 	.byte	0x04, 0x37
        /*0002*/ 	.short	(.L_258 - .L_257)
.L_257:
        /*0004*/ 	.word	0x00000082


	//----- nvinfo : EIATTR_KPARAM_INFO
	.align		4
.L_258:
        /*0008*/ 	.byte	0x04, 0x17
        /*000a*/ 	.short	(.L_260 - .L_259)
.L_259:
        /*000c*/ 	.word	0x00000000
        /*0010*/ 	.short	0x0000
        /*0012*/ 	.short	0x0000
        /*0014*/ 	.byte	0x00, 0xf0, 0x01, 0x1a


	//----- nvinfo : EIATTR_SPARSE_MMA_MASK
	.align		4
.L_260:
        /*0018*/ 	.byte	0x03, 0x50
        /*001a*/ 	.short	0x0000


	//----- nvinfo : EIATTR_MAXREG_COUNT
	.align		4
        /*001c*/ 	.byte	0x03, 0x1b
        /*001e*/ 	.short	0x00a8


	//----- nvinfo : EIATTR_MERCURY_ISA_VERSION
	.align		4
        /*0020*/ 	.byte	0x03, 0x5f
        /*0022*/ 	.short	0x0101


	//----- nvinfo : EIATTR_VRC_CTA_INIT_COUNT
	.align		4
        /*0024*/ 	.byte	0x02, 0x4a
	.zero		1
	.zero		1


	//----- nvinfo : EIATTR_EXIT_INSTR_OFFSETS
	.align		4
        /*0028*/ 	.byte	0x04, 0x1c
        /*002a*/ 	.short	(.L_262 - .L_261)


	//   ....[0]....
.L_261:
        /*002c*/ 	.word	0x00000010


	//----- nvinfo : EIATTR_MAX_THREADS
	.align		4
.L_262:
        /*0030*/ 	.byte	0x04, 0x05
        /*0032*/ 	.short	(.L_264 - .L_263)
.L_263:
        /*0034*/ 	.word	0x00000180
        /*0038*/ 	.word	0x00000001
        /*003c*/ 	.word	0x00000001


	//----- nvinfo : EIATTR_CBANK_PARAM_SIZE
	.align		4
.L_264:
        /*0040*/ 	.byte	0x03, 0x19
        /*0042*/ 	.short	0x0680


	//----- nvinfo : EIATTR_PARAM_CBANK
	.align		4
        /*0044*/ 	.byte	0x04, 0x0a
        /*0046*/ 	.short	(.L_266 - .L_265)
	.align		4
.L_265:
        /*0048*/ 	.word	index@(.nv.constant0._ZN7cutlass13device_kernelIN5flash11enable_sm90INS1_16FlashAttnBwdSm90INS1_25CollectiveMainloopBwdSm90ILi2ELi2ELi2EN4cute5tupleIJNS5_1CILi1EEES8_S8_EEENS6_IJNS7_ILi128EEESA_NS7_ILi64EEEEEENS_6half_tEfNS_4arch4Sm90ELb0ELb0ELb1ELb1ELb1ELb1ELb0ELb0ELi2ELi1ELi2ELi2ELb0EEENS1_21CollectiveEpilogueBwdISC_SD_SF_Li256ELb1ELb0ELi1EEENS1_19SingleTileSchedulerILb1ELb0ELb0ELi128EEEEEEEEEvNT_6ParamsE)
        /*004c*/ 	.short	0x0380
        /*004e*/ 	.short	0x0680


	//----- nvinfo : EIATTR_SW_WAR
	.align		4
.L_266:
        /*0050*/ 	.byte	0x04, 0x36
        /*0052*/ 	.short	(.L_268 - .L_267)
.L_267:
        /*0054*/ 	.word	0x00000008
.L_268:


//--------------------- .nv.info._ZN7cutlass13device_kernelIN5flash11enable_sm90INS1_16FlashAttnBwdSm90INS1_25CollectiveMainloopBwdSm90ILi2ELi2ELi2EN4cute5tupleIJNS5_1CILi1EEES8_S8_EEENS6_IJNS7_ILi128EEESA_NS7_ILi64EEEEEENS_6half_tEfNS_4arch4Sm90ELb0ELb0ELb1ELb1ELb0ELb1ELb0ELb0ELi2ELi1ELi2ELi2ELb0EEENS1_24CollectiveEpilogueBwdGQAISC_fSF_Li256ELb1ELb0EEENS1_19SingleTileSchedulerILb1ELb0ELb0ELi128EEEEEEEEEvNT_6ParamsE --------------------------
	.section	.nv.info._ZN7cutlass13device_kernelIN5flash11enable_sm90INS1_16FlashAttnBwdSm90INS1_25CollectiveMainloopBwdSm90ILi2ELi2ELi2EN4cute5tupleIJNS5_1CILi1EEES8_S8_EEENS6_IJNS7_ILi128EEESA_NS7_ILi64EEEEEENS_6half_tEfNS_4arch4Sm90ELb0ELb0ELb1ELb1ELb0ELb1ELb0ELb0ELi2ELi1ELi2ELi2ELb0EEENS1_24CollectiveEpilogueBwdGQAISC_fSF_Li256ELb1ELb0EEENS1_19SingleTileSchedulerILb1ELb0ELb0ELi128EEEEEEEEEvNT_6ParamsE,"",@"SHT_CUDA_INFO"
	.sectionflags	@""
	.align	4


	//----- nvinfo : EIATTR_CUDA_API_VERSION
	.align		4
        /*0000*/ 	.byte	0x04, 0x37
        /*0002*/ 	.short	(.L_270 - .L_269)
.L_269:
        /*0004*/ 	.word	0x00000082


	//----- nvinfo : EIATTR_KPARAM_INFO
	.align		4
.L_270:
        /*0008*/ 	.byte	0x04, 0x17
        /*000a*/ 	.short	(.L_272 - .L_271)
.L_271:
        /*000c*/ 	.word	0x00000000
        /*0010*/ 	.short	0x0000
        /*0012*/ 	.short	0x0000
        /*0014*/ 	.byte	0x00, 0xf0, 0x01, 0x1a


	//----- nvinfo : EIATTR_SPARSE_MMA_MASK
	.align		4
.L_272:
        /*0018*/ 	.byte	0x03, 0x50
        /*001a*/ 	.short	0x0000


	//----- nvinfo : EIATTR_MAXREG_COUNT
	.align		4
        /*001c*/ 	.byte	0x03, 0x1b
        /*001e*/ 	.short	0x00a8


	//----- nvinfo : EIATTR_MERCURY_ISA_VERSION
	.align		4
        /*0020*/ 	.byte	0x03, 0x5f
        /*0022*/ 	.short	0x0101


	//----- nvinfo : EIATTR_VRC_CTA_INIT_COUNT
	.align		4
        /*0024*/ 	.byte	0x02, 0x4a
	.zero		1
	.zero		1


	//----- nvinfo : EIATTR_EXIT_INSTR_OFFSETS
	.align		4
        /*0028*/ 	.byte	0x04, 0x1c
        /*002a*/ 	.short	(.L_274 - .L_273)


	//   ....[0]....
.L_273:
        /*002c*/ 	.word	0x00000010


	//----- nvinfo : EIATTR_MAX_THREADS
	.align		4
.L_274:
        /*0030*/ 	.byte	0x04, 0x05
        /*0032*/ 	.short	(.L_276 - .L_275)
.L_275:
        /*0034*/ 	.word	0x00000180
        /*0038*/ 	.word	0x00000001
        /*003c*/ 	.word	0x00000001


	//----- nvinfo : EIATTR_CBANK_PARAM_SIZE
	.align		4
.L_276:
        /*0040*/ 	.byte	0x03, 0x19
        /*0042*/ 	.short	0x0680


	//----- nvinfo : EIATTR_PARAM_CBANK
	.align		4
        /*0044*/ 	.byte	0x04, 0x0a
        /*0046*/ 	.short	(.L_278 - .L_277)
	.align		4
.L_277:
        /*0048*/ 	.word	index@(.nv.constant0._ZN7cutlass13device_kernelIN5flash11enable_sm90INS1_16FlashAttnBwdSm90INS1_25CollectiveMainloopBwdSm90ILi2ELi2ELi2EN4cute5tupleIJNS5_1CILi1EEES8_S8_EEENS6_IJNS7_ILi128EEESA_NS7_ILi64EEEEEENS_6half_tEfNS_4arch4Sm90ELb0ELb0ELb1ELb1ELb0ELb1ELb0ELb0ELi2ELi1ELi2ELi2ELb0EEENS1_24CollectiveEpilogueBwdGQAISC_fSF_Li256ELb1ELb0EEENS1_19SingleTileSchedulerILb1ELb0ELb0ELi128EEEEEEEEEvNT_6ParamsE)
        /*004c*/ 	.short	0x0380
        /*004e*/ 	.short	0x0680


	//----- nvinfo : EIATTR_SW_WAR
	.align		4
.L_278:
        /*0050*/ 	.byte	0x04, 0x36
        /*0052*/ 	.short	(.L_280 - .L_279)
.L_279:
        /*0054*/ 	.word	0x00000008
.L_280:


//--------------------- .nv.info._ZN7cutlass13device_kernelIN5flash11enable_sm90INS1_16FlashAttnBwdSm90INS1_25CollectiveMainloopBwdSm90ILi2ELi2ELi2EN4cute5tupleIJNS5_1CILi1EEES8_S8_EEENS6_IJNS7_ILi128EEESA_NS7_ILi64EEEEEENS_6half_tEfNS_4arch4Sm90ELb0ELb0ELb1ELb1ELb1ELb1ELb0ELb0ELi2ELi1ELi2ELi2ELb0EEENS1_24CollectiveEpilogueBwdGQAISC_fSF_Li256ELb1ELb1EEENS1_19SingleTileSchedulerILb1ELb0ELb0ELi128EEEEEEEEEvNT_6ParamsE --------------------------
	.section	.nv.info._ZN7cutlass13device_kernelIN5flash11enable_sm90INS1_16FlashAttnBwdSm90INS1_25CollectiveMainloopBwdSm90ILi2ELi2ELi2EN4cute5tupleIJNS5_1CILi1EEES8_S8_EEENS6_IJNS7_ILi128EEESA_NS7_ILi64EEEEEENS_6half_tEfNS_4arch4Sm90ELb0ELb0ELb1ELb1ELb1ELb1ELb0ELb0ELi2ELi1ELi2ELi2ELb0EEENS1_24CollectiveEpilogueBwdGQAISC_fSF_Li256ELb1ELb1EEENS1_19SingleTileSchedulerILb1ELb0ELb0ELi128EEEEEEEEEvNT_6ParamsE,"",@"SHT_CUDA_INFO"
	.sectionflags	@""
	.align	4


	//----- nvinfo : EIATTR_CUDA_API_VERSION
	.align		4
        /*0000*/ 	.byte	0x04, 0x37
        /*0002*/ 	.short	(.L_282 - .L_281)
.L_281:
        /*0004*/ 	.word	0x00000082


	//----- nvinfo : EIATTR_KPARAM_INFO
	.align		4
.L_282:
        /*0008*/ 	.byte	0x04, 0x17
        /*000a*/ 	.short	(.L_284 - .L_283)
.L_283:
        /*000c*/ 	.word	0x00000000
        /*0010*/ 	.short	0x0000
        /*0012*/ 	.short	0x0000
        /*0014*/ 	.byte	0x00, 0xf0, 0x01, 0x1a


	//----- nvinfo : EIATTR_SPARSE_MMA_MASK
	.align		4
.L_284:
        /*0018*/ 	.byte	0x03, 0x50
        /*001a*/ 	.short	0x0000


	//----- nvinfo : EIATTR_MAXREG_COUNT
	.align		4
        /*001c*/ 	.byte	0x03, 0x1b
        /*001e*/ 	.short	0x00a8


	//----- nvinfo : EIATTR_MERCURY_ISA_VERSION
	.align		4
        /*0020*/ 	.byte	0x03, 0x5f
        /*0022*/ 	.short	0x0101


	//----- nvinfo : EIATTR_VRC_CTA_INIT_COUNT
	.align		4
        /*0024*/ 	.byte	0x02, 0x4a
	.zero		1
	.zero		1


	//----- nvinfo : EIATTR_EXIT_INSTR_OFFSETS
	.align		4
        /*0028*/ 	.byte	0x04, 0x1c
        /*002a*/ 	.short	(.L_286 - .L_285)


	//   ....[0]....
.L_285:
        /*002c*/ 	.word	0x00000010


	//----- nvinfo : EIATTR_MAX_THREADS
	.align		4
.L_286:
        /*0030*/ 	.byte	0x04, 0x05
        /*0032*/ 	.short	(.L_288 - .L_287)
.L_287:
        /*0034*/ 	.word	0x00000180
        /*0038*/ 	.word	0x00000001
        /*003c*/ 	.word	0x00000001


	//----- nvinfo : EIATTR_CBANK_PARAM_SIZE
	.align		4
.L_288:
        /*0040*/ 	.byte	0x03, 0x19
        /*0042*/ 	.short	0x0680


	//----- nvinfo : EIATTR_PARAM_CBANK
	.align		4
        /*0044*/ 	.byte	0x04, 0x0a
        /*0046*/ 	.short	(.L_290 - .L_289)
	.align		4
.L_289:
        /*0048*/ 	.word	index@(.nv.constant0._ZN7cutlass13device_kernelIN5flash11enable_sm90INS1_16FlashAttnBwdSm90INS1_25CollectiveMainloopBwdSm90ILi2ELi2ELi2EN4cute5tupleIJNS5_1CILi1EEES8_S8_EEENS6_IJNS7_ILi128EEESA_NS7_ILi64EEEEEENS_6half_tEfNS_4arch4Sm90ELb0ELb0ELb1ELb1ELb1ELb1ELb0ELb0ELi2ELi1ELi2ELi2ELb0EEENS1_24CollectiveEpilogueBwdGQAISC_fSF_Li256ELb1ELb1EEENS1_19SingleTileSchedulerILb1ELb0ELb0ELi128EEEEEEEEEvNT_6ParamsE)
        /*004c*/ 	.short	0x0380
        /*004e*/ 	.short	0x0680


	//----- nvinfo : EIATTR_SW_WAR
	.align		4
.L_290:
        /*0050*/ 	.byte	0x04, 0x36
        /*0052*/ 	.short	(.L_292 - .L_291)
.L_291:
        /*0054*/ 	.word	0x00000008
.L_292:


//--------------------- .nv.info._ZN7cutlass13device_kernelIN5flash11enable_sm90INS1_16FlashAttnBwdSm90INS1_25CollectiveMainloopBwdSm90ILi2ELi2ELi2EN4cute5tupleIJNS5_1CILi1EEES8_S8_EEENS6_IJNS7_ILi128EEESA_NS7_ILi64EEEEEENS_6half_tEfNS_4arch4Sm90ELb0ELb1ELb1ELb0ELb0ELb1ELb0ELb0ELi2ELi1ELi2ELi2ELb0EEENS1_21CollectiveEpilogueBwdISC_SD_SF_Li256ELb0ELb0ELi1EEENS1_19SingleTileSchedulerILb0ELb0ELb0ELi128EEEEEEEEEvNT_6ParamsE --------------------------
	.section	.nv.info._ZN7cutlass13device_kernelIN5flash11enable_sm90INS1_16FlashAttnBwdSm90INS1_25CollectiveMainloopBwdSm90ILi2ELi2ELi2EN4cute5tupleIJNS5_1CILi1EEES8_S8_EEENS6_IJNS7_ILi128EEESA_NS7_ILi64EEEEEENS_6half_tEfNS_4arch4Sm90ELb0ELb1ELb1ELb0ELb0ELb1ELb0ELb0ELi2ELi1ELi2ELi2ELb0EEENS1_21CollectiveEpilogueBwdISC_SD_SF_Li256ELb0ELb0ELi1EEENS1_19SingleTileSchedulerILb0ELb0ELb0ELi128EEEEEEEEEvNT_6ParamsE,"",@"SHT_CUDA_INFO"
	.sectionflags	@""
	.align	4


	//----- nvinfo : EIATTR_CUDA_API_VERSION
	.align		4
        /*0000*/ 	.byte	0x04, 0x37
        /*0002*/ 	.short	(.L_294 - .L_293)
.L_293:
        /*0004*/ 	.word	0x00000082


	//----- nvinfo : EIATTR_KPARAM_INFO
	.align		4
.L_294:
        /*0008*/ 	.byte	0x04, 0x17
        /*000a*/ 	.short	(.L_296 - .L_295)
.L_295:
        /*000c*/ 	.word	0x00000000
        /*0010*/ 	.short	0x0000
        /*0012*/ 	.short	0x0000
        /*0014*/ 	.byte	0x00, 0xf0, 0x01, 0x24


	//----- nvinfo : EIATTR_SPARSE_MMA_MASK
	.align		4
.L_296:
        /*0018*/ 	.byte	0x03, 0x50
        /*001a*/ 	.short	0x0000


	//----- nvinfo : EIATTR_MAXREG_COUNT
	.align		4
        /*001c*/ 	.byte	0x03, 0x1b
        /*001e*/ 	.short	0x00a8


	//----- nvinfo : EIATTR_MERCURY_ISA_VERSION
	.align		4
        /*0020*/ 	.byte	0x03, 0x5f
        /*0022*/ 	.short	0x0101


	//----- nvinfo : EIATTR_VRC_CTA_INIT_COUNT
	.align		4
        /*0024*/ 	.byte	0x02, 0x4a
	.zero		1
	.zero		1


	//----- nvinfo : EIATTR_EXIT_INSTR_OFFSETS
	.align		4
        /*0028*/ 	.byte	0x04, 0x1c
        /*002a*/ 	.short	(.L_298 - .L_297)


	//   ....[0]....
.L_297:
        /*002c*/ 	.word	0x00000010


	//----- nvinfo : EIATTR_MAX_THREADS
	.align		4
.L_298:
        /*0030*/ 	.byte	0x04, 0x05
        /*0032*/ 	.short	(.L_300 - .L_299)
.L_299:
        /*0034*/ 	.word	0x00000180
        /*0038*/ 	.word	0x00000001
        /*003c*/ 	.word	0x00000001


	//----- nvinfo : EIATTR_CBANK_PARAM_SIZE
	.align		4
.L_300:
        /*0040*/ 	.byte	0x03, 0x19
        /*0042*/ 	.short	0x0900


	//----- nvinfo : EIATTR_PARAM_CBANK
	.align		4
        /*0044*/ 	.byte	0x04, 0x0a
        /*0046*/ 	.short	(.L_302 - .L_301)
	.align		4
.L_301:
        /*0048*/ 	.word	index@(.nv.constant0._ZN7cutlass13device_kernelIN5flash11enable_sm90INS1_16FlashAttnBwdSm90INS1_25CollectiveMainloopBwdSm90ILi2ELi2ELi2EN4cute5tupleIJNS5_1CILi1EEES8_S8_EEENS6_IJNS7_ILi128EEESA_NS7_ILi64EEEEEENS_6half_tEfNS_4arch4Sm90ELb0ELb1ELb1ELb0ELb0ELb1ELb0ELb0ELi2ELi1ELi2ELi2ELb0EEENS1_21CollectiveEpilogueBwdISC_SD_SF_Li256ELb0ELb0ELi1EEENS1_19SingleTileSchedulerILb0ELb0ELb0ELi128EEEEEEEEEvNT_6ParamsE)
        /*004c*/ 	.short	0x0380
        /*004e*/ 	.short	0x0900


	//----- nvinfo : EIATTR_SW_WAR
	.align		4
.L_302:
        /*0050*/ 	.byte	0x04, 0x36
        /*0052*/ 	.short	(.L_304 - .L_303)
.L_303:
        /*0054*/ 	.word	0x00000008
.L_304:


//--------------------- .nv.info._ZN7cutlass13device_kernelIN5flash11enable_sm90INS1_16FlashAttnBwdSm90INS1_25CollectiveMainloopBwdSm90ILi2ELi2ELi2EN4cute5tupleIJNS5_1CILi1EEES8_S8_EEENS6_IJNS7_ILi128EEESA_NS7_ILi64EEEEEENS_6half_tEfNS_4arch4Sm90ELb0ELb1ELb1ELb0ELb1ELb1ELb0ELb0ELi2ELi1ELi2ELi2ELb0EEENS1_21CollectiveEpilogueBwdISC_SD_SF_Li256ELb0ELb0ELi1EEENS1_19SingleTileSchedulerILb0ELb0ELb0ELi128EEEEEEEEEvNT_6ParamsE --------------------------
	.section	.nv.info._ZN7cutlass13device_kernelIN5flash11enable_sm90INS1_16FlashAttnBwdSm90INS1_25CollectiveMainloopBwdSm90ILi2ELi2ELi2EN4cute5tupleIJNS5_1CILi1EEES8_S8_EEENS6_IJNS7_ILi128EEESA_NS7_ILi64EEEEEENS_6half_tEfNS_4arch4Sm90ELb0ELb1ELb1ELb0ELb1ELb1ELb0ELb0ELi2ELi1ELi2ELi2ELb0EEENS1_21CollectiveEpilogueBwdISC_SD_SF_Li256ELb0ELb0ELi1EEENS1_19SingleTileSchedulerILb0ELb0ELb0ELi128EEEEEEEEEvNT_6ParamsE,"",@"SHT_CUDA_INFO"
	.sectionflags	@""
	.align	4


	//----- nvinfo : EIATTR_CUDA_API_VERSION
	.align		4
        /*0000*/ 	.byte	0x04, 0x37
        /*0002*/ 	.short	(.L_306 - .L_305)
.L_305:
        /*0004*/ 	.word	0x00000082


	//----- nvinfo : EIATTR_KPARAM_INFO
	.align		4
.L_306:
        /*0008*/ 	.byte	0x04, 0x17
        /*000a*/ 	.short	(.L_308 - .L_307)
.L_307:
        /*000c*/ 	.word	0x00000000
        /*0010*/ 	.short	0x0000
        /*0012*/ 	.short	0x0000
        /*0014*/ 	.byte	0x00, 0xf0, 0x01, 0x24


	//----- nvinfo : EIATTR_SPARSE_MMA_MASK
	.align		4
.L_308:
        /*0018*/ 	.byte	0x03, 0x50
        /*001a*/ 	.short	0x0000


	//----- nvinfo : EIATTR_MAXREG_COUNT
	.align		4
        /*001c*/ 	.byte	0x03, 0x1b
        /*001e*/ 	.short	0x00a8


	//----- nvinfo : EIATTR_MERCURY_ISA_VERSION
	.align		4
        /*0020*/ 	.byte	0x03, 0x5f
        /*0022*/ 	.short	0x0101


	//----- nvinfo : EIATTR_VRC_CTA_INIT_COUNT
	.align		4
        /*0024*/ 	.byte	0x02, 0x4a
	.zero		1
	.zero		1


	//----- nvinfo : EIATTR_EXIT_INSTR_OFFSETS
	.align		4
        /*0028*/ 	.byte	0x04, 0x1c
        /*002a*/ 	.short	(.L_310 - .L_309)


	//   ....[0]....
.L_309:
        /*002c*/ 	.word	0x00000010


	//----- nvinfo : EIATTR_MAX_THREADS
	.align		4
.L_310:
        /*0030*/ 	.byte	0x04, 0x05
        /*0032*/ 	.short	(.L_312 - .L_311)
.L_311:
        /*0034*/ 	.word	0x00000180
        /*0038*/ 	.word	0x00000001
        /*003c*/ 	.word	0x00000001


	//----- nvinfo : EIATTR_CBANK_PARAM_SIZE
	.align		4
.L_312:
        /*0040*/ 	.byte	0x03, 0x19
        /*0042*/ 	.short	0x0900


	//----- nvinfo : EIATTR_PARAM_CBANK
	.align		4
        /*0044*/ 	.byte	0x04, 0x0a
        /*0046*/ 	.short	(.L_314 - .L_313)
	.align		4
.L_313:
        /*0048*/ 	.word	index@(.nv.constant0._ZN7cutlass13device_kernelIN5flash11enable_sm90INS1_16FlashAttnBwdSm90INS1_25CollectiveMainloopBwdSm90ILi2ELi2ELi2EN4cute5tupleIJNS5_1CILi1EEES8_S8_EEENS6_IJNS7_ILi128EEESA_NS7_ILi64EEEEEENS_6half_tEfNS_4arch4Sm90ELb0ELb1ELb1ELb0ELb1ELb1ELb0ELb0ELi2ELi1ELi2ELi2ELb0EEENS1_21CollectiveEpilogueBwdISC_SD_SF_Li256ELb0ELb0ELi1EEENS1_19SingleTileSchedulerILb0ELb0ELb0ELi128EEEEEEEEEvNT_6ParamsE)
        /*004c*/ 	.short	0x0380
        /*004e*/ 	.short	0x0900


	//----- nvinfo : EIATTR_SW_WAR
	.align		4
.L_314:
        /*0050*/ 	.byte	0x04, 0x36
        /*0052*/ 	.short	(.L_316 - .L_315)
.L_315:
        /*0054*/ 	.word	0x00000008
.L_316:


//--------------------- .nv.info._ZN7cutlass13device_kernelIN5flash11enable_sm90INS1_16FlashAttnBwdSm90INS1_25CollectiveMainloopBwdSm90ILi2ELi2ELi2EN4cute5tupleIJNS5_1CILi1EEES8_S8_EEENS6_IJNS7_ILi128EEESA_NS7_ILi64EEEEEENS_6half_tEfNS_4arch4Sm90ELb0ELb1ELb1ELb0ELb0ELb1ELb0ELb0ELi2ELi1ELi2ELi2ELb0EEENS1_24CollectiveEpilogueBwdGQAISC_fSF_Li256ELb0ELb0EEENS1_19SingleTileSchedulerILb0ELb0ELb0ELi128EEEEEEEEEvNT_6ParamsE --------------------------
	.section	.nv.info._ZN7cutlass13device_kernelIN5flash11enable_sm90INS1_16FlashAttnBwdSm90INS1_25CollectiveMainloopBwdSm90ILi2ELi2ELi2EN4cute5tupleIJNS5_1CILi1EEES8_S8_EEENS6_IJNS7_ILi128EEESA_NS7_ILi64EEEEEENS_6half_tEfNS_4arch4Sm90ELb0ELb1ELb1ELb0ELb0ELb1ELb0ELb0ELi2ELi1ELi2ELi2ELb0EEENS1_24CollectiveEpilogueBwdGQAISC_fSF_Li256ELb0ELb0EEENS1_19SingleTileSchedulerILb0ELb0ELb0ELi128EEEEEEEEEvNT_6ParamsE,"",@"SHT_CUDA_INFO"
	.sectionflags	@""
	.align	4


	//----- nvinfo : EIATTR_CUDA_API_VERSION
	.align		4
        /*0000*/ 	.byte	0x04, 0x37
        /*0002*/ 	.short	(.L_318 - .L_317)
.L_317:
        /*0004*/ 	.word	0x00000082


	//----- nvinfo : EIATTR_KPARAM_INFO
	.align		4
.L_318:
        /*0008*/ 	.byte	0x04, 0x17
        /*000a*/ 	.short	(.L_320 - .L_319)
.L_319:
        /*000c*/ 	.word	0x00000000
        /*0010*/ 	.short	0x0000
        /*0012*/ 	.short	0x0000
        /*0014*/ 	.byte	0x00, 0xf0, 0x01, 0x1a


	//----- nvinfo : EIATTR_SPARSE_MMA_MASK
	.align		4
.L_320:
        /*0018*/ 	.byte	0x03, 0x50
        /*001a*/ 	.short	0x0000


	//----- nvinfo : EIATTR_MAXREG_COUNT
	.align		4
        /*001c*/ 	.byte	0x03, 0x1b
        /*001e*/ 	.short	0x00a8


	//----- nvinfo : EIATTR_MERCURY_ISA_VERSION
	.align		4
        /*0020*/ 	.byte	0x03, 0x5f
        /*0022*/ 	.short	0x0101


	//----- nvinfo : EIATTR_VRC_CTA_INIT_COUNT
	.align		4
        /*0024*/ 	.byte	0x02, 0x4a
	.zero		1
	.zero		1


	//----- nvinfo : EIATTR_EXIT_INSTR_OFFSETS
	.align		4
        /*0028*/ 	.byte	0x04, 0x1c
        /*002a*/ 	.short	(.L_322 - .L_321)


	//   ....[0]....
.L_321:
        /*002c*/ 	.word	0x00000010


	//----- nvinfo : EIATTR_MAX_THREADS
	.align		4
.L_322:
        /*0030*/ 	.byte	0x04, 0x05
        /*0032*/ 	.short	(.L_324 - .L_323)
.L_323:
        /*0034*/ 	.word	0x00000180
        /*0038*/ 	.word	0x00000001
        /*003c*/ 	.word	0x00000001


	//----- nvinfo : EIATTR_CBANK_PARAM_SIZE
	.align		4
.L_324:
        /*0040*/ 	.byte	0x03, 0x19
        /*0042*/ 	.short	0x0680


	//----- nvinfo : EIATTR_PARAM_CBANK
	.align		4
        /*0044*/ 	.byte	0x04, 0x0a
        /*0046*/ 	.short	(.L_326 - .L_325)
	.align		4
.L_325:
        /*0048*/ 	.word	index@(.nv.constant0._ZN7cutlass13device_kernelIN5flash11enable_sm90INS1_16FlashAttnBwdSm90INS1_25CollectiveMainloopBwdSm90ILi2ELi2ELi2EN4cute5tupleIJNS5_1CILi1EEES8_S8_EEENS6_IJNS7_ILi128EEESA_NS7_ILi64EEEEEENS_6half_tEfNS_4arch4Sm90ELb0ELb1ELb1ELb0ELb0ELb1ELb0ELb0ELi2ELi1ELi2ELi2ELb0EEENS1_24CollectiveEpilogueBwdGQAISC_fSF_Li256ELb0ELb0EEENS1_19SingleTileSchedulerILb0ELb0ELb0ELi128EEEEEEEEEvNT_6ParamsE)
        /*004c*/ 	.short	0x0380
        /*004e*/ 	.short	0x0680


	//----- nvinfo : EIATTR_SW_WAR
	.align		4
.L_326:
        /*0050*/ 	.byte	0x04, 0x36
        /*0052*/ 	.short	(.L_328 - .L_327)
.L_327:
        /*0054*/ 	.word	0x00000008
.L_328:


//--------------------- .nv.info._ZN7cutlass13device_kernelIN5flash11enable_sm90INS1_16FlashAttnBwdSm90INS1_25CollectiveMainloopBwdSm90ILi2ELi2ELi2EN4cute5tupleIJNS5_1CILi1EEES8_S8_EEENS6_IJNS7_ILi128EEESA_NS7_ILi64EEEEEENS_6half_tEfNS_4arch4Sm90ELb0ELb1ELb1ELb0ELb1ELb1ELb0ELb0ELi2ELi1ELi2ELi2ELb0EEENS1_24CollectiveEpilogueBwdGQAISC_fSF_Li256ELb0ELb1EEENS1_19SingleTileSchedulerILb0ELb0ELb0ELi128EEEEEEEEEvNT_6ParamsE --------------------------
	.section	.nv.info._ZN7cutlass13device_kernelIN5flash11enable_sm90INS1_16FlashAttnBwdSm90INS1_25CollectiveMainloopBwdSm90ILi2ELi2ELi2EN4cute5tupleIJNS5_1CILi1EEES8_S8_EEENS6_IJNS7_ILi128EEESA_NS7_ILi64EEEEEENS_6half_tEfNS_4arch4Sm90ELb0ELb1ELb1ELb0ELb1ELb1ELb0ELb0ELi2ELi1ELi2ELi2ELb0EEENS1_24CollectiveEpilogueBwdGQAISC_fSF_Li256ELb0ELb1EEENS1_19SingleTileSchedulerILb0ELb0ELb0ELi128EEEEEEEEEvNT_6ParamsE,"",@"SHT_CUDA_INFO"
	.sectionflags	@""
	.align	4


	//----- nvinfo : EIATTR_CUDA_API_VERSION
	.align		4
        /*0000*/ 	.byte	0x04, 0x37
        /*0002*/ 	.short	(.L_330 - .L_329)
.L_329:
        /*0004*/ 	.word	0x00000082


	//----- nvinfo : EIATTR_KPARAM_INFO
	.align		4
.L_330:
        /*0008*/ 	.byte	0x04, 0x17
        /*000a*/ 	.short	(.L_332 - .L_331)
.L_331:
        /*000c*/ 	.word	0x00000000
        /*0010*/ 	.short	0x0000
        /*0012*/ 	.short	0x0000
        /*0014*/ 	.byte	0x00, 0xf0, 0x01, 0x1a


	//----- nvinfo : EIATTR_SPARSE_MMA_MASK
	.align		4
.L_332:
        /*0018*/ 	.byte	0x03, 0x50
        /*001a*/ 	.short	0x0000


	//----- nvinfo : EIATTR_MAXREG_COUNT
	.align		4
        /*001c*/ 	.byte	0x03, 0x1b
        /*001e*/ 	.short	0x00a8


	//----- nvinfo : EIATTR_MERCURY_ISA_VERSION
	.align		4
        /*0020*/ 	.byte	0x03, 0x5f
        /*0022*/ 	.short	0x0101


	//----- nvinfo : EIATTR_VRC_CTA_INIT_COUNT
	.align		4
        /*0024*/ 	.byte	0x02, 0x4a
	.zero		1
	.zero		1


	//----- nvinfo : EIATTR_EXIT_INSTR_OFFSETS
	.align		4
        /*0028*/ 	.byte	0x04, 0x1c
        /*002a*/ 	.short	(.L_334 - .L_333)


	//   ....[0]....
.L_333:
        /*002c*/ 	.word	0x00000010


	//----- nvinfo : EIATTR_MAX_THREADS
	.align		4
.L_334:
        /*0030*/ 	.byte	0x04, 0x05
        /*0032*/ 	.short	(.L_336 - .L_335)
.L_335:
        /*0034*/ 	.word	0x00000180
        /*0038*/ 	.word	0x00000001
        /*003c*/ 	.word	0x00000001


	//----- nvinfo : EIATTR_CBANK_PARAM_SIZE
	.align		4
.L_336:
        /*0040*/ 	.byte	0x03, 0x19
        /*0042*/ 	.short	0x0680


	//----- nvinfo : EIATTR_PARAM_CBANK
	.align		4
        /*0044*/ 	.byte	0x04, 0x0a
        /*0046*/ 	.short	(.L_338 - .L_337)
	.align		4
.L_337:
        /*0048*/ 	.word	index@(.nv.constant0._ZN7cutlass13device_kernelIN5flash11enable_sm90INS1_16FlashAttnBwdSm90INS1_25CollectiveMainloopBwdSm90ILi2ELi2ELi2EN4cute5tupleIJNS5_1CILi1EEES8_S8_EEENS6_IJNS7_ILi128EEESA_NS7_ILi64EEEEEENS_6half_tEfNS_4arch4Sm90ELb0ELb1ELb1ELb0ELb1ELb1ELb0ELb0ELi2ELi1ELi2ELi2ELb0EEENS1_24CollectiveEpilogueBwdGQAISC_fSF_Li256ELb0ELb1EEENS1_19SingleTileSchedulerILb0ELb0ELb0ELi128EEEEEEEEEvNT_6ParamsE)
        /*004c*/ 	.short	0x0380
        /*004e*/ 	.short	0x0680


	//----- nvinfo : EIATTR_SW_WAR
	.align		4
.L_338:
        /*0050*/ 	.byte	0x04, 0x36
        /*0052*/ 	.short	(.L_340 - .L_339)
.L_339:
        /*0054*/ 	.word	0x00000008
.L_340:


//--------------------- .nv.info._ZN7cutlass13device_kernelIN5flash22FlashAttnBwdPreprocessIN4cute5tupleIJNS3_1CILi128EEENS5_ILi64EEEEEENS_6half_tEfNS_4arch4Sm90ELb1ELb0EEEEEvNT_6ParamsE --------------------------
	.section	.nv.info._ZN7cutlass13device_kernelIN5flash22FlashAttnBwdPreprocessIN4cute5tupleIJNS3_1CILi128EEENS5_ILi64EEEEEENS_6half_tEfNS_4arch4Sm90ELb1ELb0EEEEEvNT_6ParamsE,"",@"SHT_CUDA_INFO"
	.sectionflags	@""
	.align	4


	//----- nvinfo : EIATTR_CUDA_API_VERSION
	.align		4
        /*0000*/ 	.byte	0x04, 0x37
        /*0002*/ 	.short	(.L_342 - .L_341)
.L_341:
        /*0004*/ 	.word	0x00000082


	//----- nvinfo : EIATTR_KPARAM_INFO
	.align		4
.L_342:
        /*0008*/ 	.byte	0x04, 0x17
        /*000a*/ 	.short	(.L_344 - .L_343)
.L_343:
        /*000c*/ 	.word	0x00000000
        /*0010*/ 	.short	0x0000
        /*0012*/ 	.short	0x0000
        /*0014*/ 	.byte	0x00, 0xf0, 0xc1, 0x03


	//----- nvinfo : EIATTR_SPARSE_MMA_MASK
	.align		4
.L_344:
        /*0018*/ 	.byte	0x03, 0x50
        /*001a*/ 	.short	0x0000


	//----- nvinfo : EIATTR_MAXREG_COUNT
	.align		4
        /*001c*/ 	.byte	0x03, 0x1b
        /*001e*/ 	.short	0x0080


	//----- nvinfo : EIATTR_MERCURY_ISA_VERSION
	.align		4
        /*0020*/ 	.byte	0x03, 0x5f
        /*0022*/ 	.short	0x0101


	//----- nvinfo : EIATTR_COOP_GROUP_MASK_REGIDS
	.align		4
        /*0024*/ 	.byte	0x04, 0x29
        /*0026*/ 	.short	(.L_346 - .L_345)


	//   ....[0]....
.L_345:
        /*0028*/ 	.word	0xffffffff


	//   ....[1]....
        /*002c*/ 	.word	0xffffffff


	//   ....[2]....
        /*0030*/ 	.word	0xffffffff


	//   ....[3]....
        /*0034*/ 	.word	0xffffffff


	//   ....[4]....
        /*0038*/ 	.word	0xffffffff


	//   ....[5]....
        /*003c*/ 	.word	0xffffffff


	//   ....[6]....
        /*0040*/ 	.word	0xffffffff


	//   ....[7]....
        /*0044*/ 	.word	0xffffffff


	//   ....[8]....
        /*0048*/ 	.word	0xffffffff


	//   ....[9]....
        /*004c*/ 	.word	0xffffffff


	//   ....[10]....
        /*0050*/ 	.word	0xffffffff


	//   ....[11]....
        /*0054*/ 	.word	0xffffffff


	//----- nvinfo : EIATTR_COOP_GROUP_INSTR_OFFSETS
	.align		4
.L_346:
        /*0058*/ 	.byte	0x04, 0x28
        /*005a*/ 	.short	(.L_348 - .L_347)


	//   ....[0]....
.L_347:
        /*005c*/ 	.word	0x00001010


	//   ....[1]....
        /*0060*/ 	.word	0x00001020


	//   ....[2]....
        /*0064*/ 	.word	0x00001030


	//   ....[3]....
        /*0068*/ 	.word	0x00001040


	//   ....[4]....
        /*006c*/ 	.word	0x00001090


	//   ....[5]....
        /*0070*/ 	.word	0x000010a0


	//   ....[6]....
        /*0074*/ 	.word	0x000010b0


	//   ....[7]....
        /*0078*/ 	.word	0x000010c0


	//   ....[8]....
        /*007c*/ 	.word	0x00001110


	//   ....[9]....
        /*0080*/ 	.word	0x00001120


	//   ....[10]....
        /*0084*/ 	.word	0x00001130


	//   ....[11]....
        /*0088*/ 	.word	0x00001140


	//----- nvinfo : EIATTR_VRC_CTA_INIT_COUNT
	.align		4
.L_348:
        /*008c*/ 	.byte	0x02, 0x4a
	.zero		1
	.zero		1


	//----- nvinfo : EIATTR_EXIT_INSTR_OFFSETS
	.align		4
        /*0090*/ 	.byte	0x04, 0x1c
        /*0092*/ 	.short	(.L_350 - .L_349)


	//   ....[0]....
.L_349:
        /*0094*/ 	.word	0x00001670


	//   ....[1]....
        /*0098*/ 	.word	0x000016f0


	//----- nvinfo : EIATTR_MAX_THREADS
	.align		4
.L_350:
        /*009c*/ 	.byte	0x04, 0x05
        /*009e*/ 	.short	(.L_352 - .L_351)
.L_351:
        /*00a0*/ 	.word	0x00000100
        /*00a4*/ 	.word	0x00000001
        /*00a8*/ 	.word	0x00000001


	//----- nvinfo : EIATTR_CRS_STACK_SIZE
	.align		4
.L_352:
        /*00ac*/ 	.byte	0x04, 0x1e
        /*00ae*/ 	.short	(.L_354 - .L_353)
.L_353:
        /*00b0*/ 	.word	0x00000000


	//----- nvinfo : EIATTR_CBANK_PARAM_SIZE
	.align		4
.L_354:
        /*00b4*/ 	.byte	0x03, 0x19
        /*00b6*/ 	.short	0x00f0


	//----- nvinfo : EIATTR_PARAM_CBANK
	.align		4
        /*00b8*/ 	.byte	0x04, 0x0a
        /*00ba*/ 	.short	(.L_356 - .L_355)
	.align		4
.L_355:
        /*00bc*/ 	.word	index@(.nv.constant0._ZN7cutlass13device_kernelIN5flash22FlashAttnBwdPreprocessIN4cute5tupleIJNS3_1CILi128EEENS5_ILi64EEEEEENS_6half_tEfNS_4arch4Sm90ELb1ELb0EEEEEvNT_6ParamsE)
        /*00c0*/ 	.short	0x0380
        /*00c2*/ 	.short	0x00f0


	//----- nvinfo : EIATTR_SW_WAR
	.align		4
.L_356:
        /*00c4*/ 	.byte	0x04, 0x36
        /*00c6*/ 	.short	(.L_358 - .L_357)
.L_357:
        /*00c8*/ 	.word	0x00000008
.L_358:


//--------------------- .nv.info._ZN7cutlass13device_kernelIN5flash11enable_sm90INS1_16FlashAttnBwdSm90INS1_25CollectiveMainloopBwdSm90ILi2ELi2ELi2EN4cute5tupleIJNS5_1CILi1EEES8_S8_EEENS6_IJNS7_ILi128EEESA_NS7_ILi64EEEEEENS_6half_tEfNS_4arch4Sm90ELb0ELb1ELb1ELb1ELb0ELb1ELb0ELb0ELi2ELi1ELi2ELi2ELb0EEENS1_21CollectiveEpilogueBwdISC_SD_SF_Li256ELb1ELb0ELi1EEENS1_19SingleTileSchedulerILb1ELb0ELb0ELi128EEEEEEEEEvNT_6ParamsE --------------------------
	.section	.nv.info._ZN7cutlass13device_kernelIN5flash11enable_sm90INS1_16FlashAttnBwdSm90INS1_25CollectiveMainloopBwdSm90ILi2ELi2ELi2EN4cute5tupleIJNS5_1CILi1EEES8_S8_EEENS6_IJNS7_ILi128EEESA_NS7_ILi64EEEEEENS_6half_tEfNS_4arch4Sm90ELb0ELb1ELb1ELb1ELb0ELb1ELb0ELb0ELi2ELi1ELi2ELi2ELb0EEENS1_21CollectiveEpilogueBwdISC_SD_SF_Li256ELb1ELb0ELi1EEENS1_19SingleTileSchedulerILb1ELb0ELb0ELi128EEEEEEEEEvNT_6ParamsE,"",@"SHT_CUDA_INFO"
	.sectionflags	@""
	.align	4


	//----- nvinfo : EIATTR_CUDA_API_VERSION
	.align		4
        /*0000*/ 	.byte	0x04, 0x37
        /*0002*/ 	.short	(.L_360 - .L_359)
.L_359:
        /*0004*/ 	.word	0x00000082


	//----- nvinfo : EIATTR_KPARAM_INFO
	.align		4
.L_360:
        /*0008*/ 	.byte	0x04, 0x17
        /*000a*/ 	.short	(.L_362 - .L_361)
.L_361:
        /*000c*/ 	.word	0x00000000
        /*0010*/ 	.short	0x0000
        /*0012*/ 	.short	0x0000
        /*0014*/ 	.byte	0x00, 0xf0, 0x01, 0x1a


	//----- nvinfo : EIATTR_SPARSE_MMA_MASK
	.align		4
.L_362:
        /*0018*/ 	.byte	0x03, 0x50
        /*001a*/ 	.short	0x0000


	//----- nvinfo : EIATTR_MAXREG_COUNT
	.align		4
        /*001c*/ 	.byte	0x03, 0x1b
        /*001e*/ 	.short	0x00a8


	//----- nvinfo : EIATTR_MERCURY_ISA_VERSION
	.align		4
        /*0020*/ 	.byte	0x03, 0x5f
        /*0022*/ 	.short	0x0101


	//----- nvinfo : EIATTR_VRC_CTA_INIT_COUNT
	.align		4
        /*0024*/ 	.byte	0x02, 0x4a
	.zero		1
	.zero		1


	//----- nvinfo : EIATTR_EXIT_INSTR_OFFSETS
	.align		4
        /*0028*/ 	.byte	0x04, 0x1c
        /*002a*/ 	.short	(.L_364 - .L_363)


	//   ....[0]....
.L_363:
        /*002c*/ 	.word	0x00000010


	//----- nvinfo : EIATTR_MAX_THREADS
	.align		4
.L_364:
        /*0030*/ 	.byte	0x04, 0x05
        /*0032*/ 	.short	(.L_366 - .L_365)
.L_365:
        /*0034*/ 	.word	0x00000180
        /*0038*/ 	.word	0x00000001
        /*003c*/ 	.word	0x00000001


	//----- nvinfo : EIATTR_CBANK_PARAM_SIZE
	.align		4
.L_366:
        /*0040*/ 	.byte	0x03, 0x19
        /*0042*/ 	.short	0x0680


	//----- nvinfo : EIATTR_PARAM_CBANK
	.align		4
        /*0044*/ 	.byte	0x04, 0x0a
        /*0046*/ 	.short	(.L_368 - .L_367)
	.align		4
.L_367:
        /*0048*/ 	.word	index@(.nv.constant0._ZN7cutlass13device_kernelIN5flash11enable_sm90INS1_16FlashAttnBwdSm90INS1_25CollectiveMainloopBwdSm90ILi2ELi2ELi2EN4cute5tupleIJNS5_1CILi1EEES8_S8_EEENS6_IJNS7_ILi128EEESA_NS7_ILi64EEEEEENS_6half_tEfNS_4arch4Sm90ELb0ELb1ELb1ELb1ELb0ELb1ELb0ELb0ELi2ELi1ELi2ELi2ELb0EEENS1_21CollectiveEpilogueBwdISC_SD_SF_Li256ELb1ELb0ELi1EEENS1_19SingleTileSchedulerILb1ELb0ELb0ELi128EEEEEEEEEvNT_6ParamsE)
        /*004c*/ 	.short	0x0380
        /*004e*/ 	.short	0x0680


	//----- nvinfo : EIATTR_SW_WAR
	.align		4
.L_368:
        /*0050*/ 	.byte	0x04, 0x36
        /*0052*/ 	.short	(.L_370 - .L_369)
.L_369:
        /*0054*/ 	.word	0x00000008
.L_370:


//--------------------- .nv.info._ZN7cutlass13device_kernelIN5flash11enable_sm90INS1_16FlashAttnBwdSm90INS1_25CollectiveMainloopBwdSm90ILi2ELi2ELi2EN4cute5tupleIJNS5_1CILi1EEES8_S8_EEENS6_IJNS7_ILi128EEESA_NS7_ILi64EEEEEENS_6half_tEfNS_4arch4Sm90ELb0ELb1ELb1ELb1ELb1ELb1ELb0ELb0ELi2ELi1ELi2ELi2ELb0EEENS1_21CollectiveEpilogueBwdISC_SD_SF_Li256ELb1ELb0ELi1EEENS1_19SingleTileSchedulerILb1ELb0ELb0ELi128EEEEEEEEEvNT_6ParamsE --------------------------
	.section	.nv.info._ZN7cutlass13device_kernelIN5flash11enable_sm90INS1_16FlashAttnBwdSm90INS1_25CollectiveMainloopBwdSm90ILi2ELi2ELi2EN4cute5tupleIJNS5_1CILi1EEES8_S8_EEENS6_IJNS7_ILi128EEESA_NS7_ILi64EEEEEENS_6half_tEfNS_4arch4Sm90ELb0ELb1ELb1ELb1ELb1ELb1ELb0ELb0ELi2ELi1ELi2ELi2ELb0EEENS1_21CollectiveEpilogueBwdISC_SD_SF_Li256ELb1ELb0ELi1EEENS1_19SingleTileSchedulerILb1ELb0ELb0ELi128EEEEEEEEEvNT_6ParamsE,"",@"SHT_CUDA_INFO"
	.sectionflags	@""
	.align	4


	//----- nvinfo : EIATTR_CUDA_API_VERSION
	.align		4
        /*0000*/ 	.byte	0x04, 0x37
        /*0002*/ 	.short	(.L_372 - .L_371)
.L_371:
        /*0004*/ 	.word	0x00000082


	//----- nvinfo : EIATTR_KPARAM_INFO
	.align		4
.L_372:
        /*0008*/ 	.byte	0x04, 0x17
        /*000a*/ 	.short	(.L_374 - .L_373)
.L_373:
        /*000c*/ 	.word	0x00000000
        /*0010*/ 	.short	0x0000
        /*0012*/ 	.short	0x0000
        /*0014*/ 	.byte	0x00, 0xf0, 0x01, 0x1a


	//----- nvinfo : EIATTR_SPARSE_MMA_MASK
	.align		4
.L_374:
        /*0018*/ 	.byte	0x03, 0x50
        /*001a*/ 	.short	0x0000


	//----- nvinfo : EIATTR_MAXREG_COUNT
	.align		4
        /*001c*/ 	.byte	0x03, 0x1b
        /*001e*/ 	.short	0x00a8


	//----- nvinfo : EIATTR_MERCURY_ISA_VERSION
	.align		4
        /*0020*/ 	.byte	0x03, 0x5f
        /*0022*/ 	.short	0x0101


	//----- nvinfo : EIATTR_VRC_CTA_INIT_COUNT
	.align		4
        /*0024*/ 	.byte	0x02, 0x4a
	.zero		1
	.zero		1


	//----- nvinfo : EIATTR_EXIT_INSTR_OFFSETS
	.align		4
        /*0028*/ 	.byte	0x04, 0x1c
        /*002a*/ 	.short	(.L_376 - .L_375)


	//   ....[0]....
.L_375:
        /*002c*/ 	.word	0x00000010


	//----- nvinfo : EIATTR_MAX_THREADS
	.align		4
.L_376:
        /*0030*/ 	.byte	0x04, 0x05
        /*0032*/ 	.short	(.L_378 - .L_377)
.L_377:
        /*0034*/ 	.word	0x00000180
        /*0038*/ 	.word	0x00000001
        /*003c*/ 	.word	0x00000001


	//----- nvinfo : EIATTR_CBANK_PARAM_SIZE
	.align		4
.L_378:
        /*0040*/ 	.byte	0x03, 0x19
        /*0042*/ 	.short	0x0680


	//----- nvinfo : EIATTR_PARAM_CBANK
	.align		4
        /*0044*/ 	.byte	0x04, 0x0a
        /*0046*/ 	.short	(.L_380 - .L_379)
	.align		4
.L_379:
        /*0048*/ 	.word	index@(.nv.constant0._ZN7cutlass13device_kernelIN5flash11enable_sm90INS1_16FlashAttnBwdSm90INS1_25CollectiveMainloopBwdSm90ILi2ELi2ELi2EN4cute5tupleIJNS5_1CILi1EEES8_S8_EEENS6_IJNS7_ILi128EEESA_NS7_ILi64EEEEEENS_6half_tEfNS_4arch4Sm90ELb0ELb1ELb1ELb1ELb1ELb1ELb0ELb0ELi2ELi1ELi2ELi2ELb0EEENS1_21CollectiveEpilogueBwdISC_SD_SF_Li256ELb1ELb0ELi1EEENS1_19SingleTileSchedulerILb1ELb0ELb0ELi128EEEEEEEEEvNT_6ParamsE)
        /*004c*/ 	.short	0x0380
        /*004e*/ 	.short	0x0680


	//----- nvinfo : EIATTR_SW_WAR
	.align		4
.L_380:
        /*0050*/ 	.byte	0x04, 0x36
        /*0052*/ 	.short	(.L_382 - .L_381)
.L_381:
        /*0054*/ 	.word	0x00000008
.L_382:


//--------------------- .nv.info._ZN7cutlass13device_kernelIN5flash11enable_sm90INS1_16FlashAttnBwdSm90INS1_25CollectiveMainloopBwdSm90ILi2ELi2ELi2EN4cute5tupleIJNS5_1CILi1EEES8_S8_EEENS6_IJNS7_ILi128EEESA_NS7_ILi64EEEEEENS_6half_tEfNS_4arch4Sm90ELb0ELb1ELb1ELb1ELb0ELb1ELb0ELb0ELi2ELi1ELi2ELi2ELb0EEENS1_24CollectiveEpilogueBwdGQAISC_fSF_Li256ELb1ELb0EEENS1_19SingleTileSchedulerILb1ELb0ELb0ELi128EEEEEEEEEvNT_6ParamsE --------------------------
	.section	.nv.info._ZN7cutlass13device_kernelIN5flash11enable_sm90INS1_16FlashAttnBwdSm90INS1_25CollectiveMainloopBwdSm90ILi2ELi2ELi2EN4cute5tupleIJNS5_1CILi1EEES8_S8_EEENS6_IJNS7_ILi128EEESA_NS7_ILi64EEEEEENS_6half_tEfNS_4arch4Sm90ELb0ELb1ELb1ELb1ELb0ELb1ELb0ELb0ELi2ELi1ELi2ELi2ELb0EEENS1_24CollectiveEpilogueBwdGQAISC_fSF_Li256ELb1ELb0EEENS1_19SingleTileSchedulerILb1ELb0ELb0ELi128EEEEEEEEEvNT_6ParamsE,"",@"SHT_CUDA_INFO"
	.sectionflags	@""
	.align	4


	//----- nvinfo : EIATTR_CUDA_API_VERSION
	.align		4
        /*0000*/ 	.byte	0x04, 0x37
        /*0002*/ 	.short	(.L_384 - .L_383)
.L_383:
        /*0004*/ 	.word	0x00000082


	//----- nvinfo : EIATTR_KPARAM_INFO
	.align		4
.L_384:
        /*0008*/ 	.byte	0x04, 0x17
        /*000a*/ 	.short	(.L_386 - .L_385)
.L_385:
        /*000c*/ 	.word	0x00000000
        /*0010*/ 	.short	0x0000
        /*0012*/ 	.short	0x0000
        /*0014*/ 	.byte	0x00, 0xf0, 0x01, 0x1a


	//----- nvinfo : EIATTR_SPARSE_MMA_MASK
	.align		4
.L_386:
        /*0018*/ 	.byte	0x03, 0x50
        /*001a*/ 	.short	0x0000


	//----- nvinfo : EIATTR_MAXREG_COUNT
	.align		4
        /*001c*/ 	.byte	0x03, 0x1b
        /*001e*/ 	.short	0x00a8


	//----- nvinfo : EIATTR_MERCURY_ISA_VERSION
	.align		4
        /*0020*/ 	.byte	0x03, 0x5f
        /*0022*/ 	.short	0x0101


	//----- nvinfo : EIATTR_VRC_CTA_INIT_COUNT
	.align		4
        /*0024*/ 	.byte	0x02, 0x4a
	.zero		1
	.zero		1


	//----- nvinfo : EIATTR_EXIT_INSTR_OFFSETS
	.align		4
        /*0028*/ 	.byte	0x04, 0x1c
        /*002a*/ 	.short	(.L_388 - .L_387)


	//   ....[0]....
.L_387:
        /*002c*/ 	.word	0x00000010


	//----- nvinfo : EIATTR_MAX_THREADS
	.align		4
.L_388:
        /*0030*/ 	.byte	0x04, 0x05
        /*0032*/ 	.short	(.L_390 - .L_389)
.L_389:
        /*0034*/ 	.word	0x00000180
        /*0038*/ 	.word	0x00000001
        /*003c*/ 	.word	0x00000001


	//----- nvinfo : EIATTR_CBANK_PARAM_SIZE
	.align		4
.L_390:
        /*0040*/ 	.byte	0x03, 0x19
        /*0042*/ 	.short	0x0680


	//----- nvinfo : EIATTR_PARAM_CBANK
	.align		4
        /*0044*/ 	.byte	0x04, 0x0a
        /*0046*/ 	.short	(.L_392 - .L_391)
	.align		4
.L_391:
        /*0048*/ 	.word	index@(.nv.constant0._ZN7cutlass13device_kernelIN5flash11enable_sm90INS1_16FlashAttnBwdSm90INS1_25CollectiveMainloopBwdSm90ILi2ELi2ELi2EN4cute5tupleIJNS5_1CILi1EEES8_S8_EEENS6_IJNS7_ILi128EEESA_NS7_ILi64EEEEEENS_6half_tEfNS_4arch4Sm90ELb0ELb1ELb1ELb1ELb0ELb1ELb0ELb0ELi2ELi1ELi2ELi2ELb0EEENS1_24CollectiveEpilogueBwdGQAISC_fSF_Li256ELb1ELb0EEENS1_19SingleTileSchedulerILb1ELb0ELb0ELi128EEEEEEEEEvNT_6ParamsE)
        /*004c*/ 	.short	0x0380
        /*004e*/ 	.short	0x0680


	//----- nvinfo : EIATTR_SW_WAR
	.align		4
.L_392:
        /*0050*/ 	.byte	0x04, 0x36
        /*0052*/ 	.short	(.L_394 - .L_393)
.L_393:
        /*0054*/ 	.word	0x00000008
.L_394:


//--------------------- .nv.info._ZN7cutlass13device_kernelIN5flash32FlashAttnBwdPostprocessConvertdQIN4cute5tupleIJNS3_1CILi128EEENS5_ILi64EEEEEENS_6half_tEfNS_4arch4Sm90ELi256ENS3_8TiledMMAINS3_8MMA_AtomIJNS3_4SM904GMMA25MMA_64x64x16_F32F16F16_SSILNSF_5MajorE0ELSH_1ELNSF_7ScaleInE1ELSI_1EEEEEENS3_6LayoutINS4_IJNS5_ILi2EEENS5_ILi1EEESN_EEENS4_IJSN_NS5_ILi0EEESP_EEEEENS4_IJNS3_10UnderscoreESS_SS_EEEEELb0EEEEEvNT_6ParamsE --------------------------
	.section	.nv.info._ZN7cutlass13device_kernelIN5flash32FlashAttnBwdPostprocessConvertdQIN4cute5tupleIJNS3_1CILi128EEENS5_ILi64EEEEEENS_6half_tEfNS_4arch4Sm90ELi256ENS3_8TiledMMAINS3_8MMA_AtomIJNS3_4SM904GMMA25MMA_64x64x16_F32F16F16_SSILNSF_5MajorE0ELSH_1ELNSF_7ScaleInE1ELSI_1EEEEEENS3_6LayoutINS4_IJNS5_ILi2EEENS5_ILi1EEESN_EEENS4_IJSN_NS5_ILi0EEESP_EEEEENS4_IJNS3_10UnderscoreESS_SS_EEEEELb0EEEEEvNT_6ParamsE,"",@"SHT_CUDA_INFO"
	.sectionflags	@""
	.align	4


	//----- nvinfo : EIATTR_CUDA_API_VERSION
	.align		4
        /*0000*/ 	.byte	0x04, 0x37
        /*0002*/ 	.short	(.L_396 - .L_395)
.L_395:
        /*0004*/ 	.word	0x00000082


	//----- nvinfo : EIATTR_KPARAM_INFO
	.align		4
.L_396:
        /*0008*/ 	.byte	0x04, 0x17
        /*000a*/ 	.short	(.L_398 - .L_397)
.L_397:
        /*000c*/ 	.word	0x00000000
        /*0010*/ 	.short	0x0000
        /*0012*/ 	.short	0x0000
        /*0014*/ 	.byte	0x00, 0xf0, 0xc1, 0x01


	//----- nvinfo : EIATTR_SPARSE_MMA_MASK
	.align		4
.L_398:
        /*0018*/ 	.byte	0x03, 0x50
        /*001a*/ 	.short	0x0000


	//----- nvinfo : EIATTR_MAXREG_COUNT
	.align		4
        /*001c*/ 	.byte	0x03, 0x1b
        /*001e*/ 	.short	0x0080


	//----- nvinfo : EIATTR_NUM_BARRIERS
	.align		4
        /*0020*/ 	.byte	0x02, 0x4c
        /*0022*/ 	.byte	0x01
	.zero		1


	//----- nvinfo : EIATTR_MERCURY_ISA_VERSION
	.align		4
        /*0024*/ 	.byte	0x03, 0x5f
        /*0026*/ 	.short	0x0101


	//----- nvinfo : EIATTR_VRC_CTA_INIT_COUNT
	.align		4
        /*0028*/ 	.byte	0x02, 0x4a
	.zero		1
	.zero		1


	//----- nvinfo : EIATTR_MBARRIER_INSTR_OFFSETS
	.align		4
        /*002c*/ 	.byte	0x04, 0x39
        /*002e*/ 	.short	(.L_400 - .L_399)


	//   ....[0]....
.L_399:
        /*0030*/ 	.word	0x00000480
        /*0034*/ 	.word	0x000000ff
        /*0038*/ 	.word	0x0000c000
        /*003c*/ 	.short	0x0100
        /*003e*/ 	.byte	0x06
	.zero		1


	//   ....[1]....
        /*0040*/ 	.word	0x00000560
        /*0044*/ 	.word	0x00000027
        /*0048*/ 	.word	0x0000c000
        /*004c*/ 	.short	0x010a
        /*004e*/ 	.byte	0xff
	.zero		1


	//----- nvinfo : EIATTR_NUM_MBARRIERS
	.align		4
.L_400:
        /*0050*/ 	.byte	0x03, 0x38
        /*0052*/ 	.short	0x0001


	//----- nvinfo : EIATTR_EXIT_INSTR_OFFSETS
	.align		4
        /*0054*/ 	.byte	0x04, 0x1c
        /*0056*/ 	.short	(.L_402 - .L_401)


	//   ....[0]....
.L_401:
        /*0058*/ 	.word	0x00000280


	//   ....[1]....
        /*005c*/ 	.word	0x00000fd0


	//   ....[2]....
        /*0060*/ 	.word	0x000010a0


	//----- nvinfo : EIATTR_MAX_THREADS
	.align		4
.L_402:
        /*0064*/ 	.byte	0x04, 0x05
        /*0066*/ 	.short	(.L_404 - .L_403)
.L_403:
        /*0068*/ 	.word	0x00000100
        /*006c*/ 	.word	0x00000001
        /*0070*/ 	.word	0x00000001


	//----- nvinfo : EIATTR_CRS_STACK_SIZE
	.align		4
.L_404:
        /*0074*/ 	.byte	0x04, 0x1e
        /*0076*/ 	.short	(.L_406 - .L_405)
.L_405:
        /*0078*/ 	.word	0x00000000


	//----- nvinfo : EIATTR_CBANK_PARAM_SIZE
	.align		4
.L_406:
        /*007c*/ 	.byte	0x03, 0x19
        /*007e*/ 	.short	0x0070


	//----- nvinfo : EIATTR_PARAM_CBANK
	.align		4
        /*0080*/ 	.byte	0x04, 0x0a
        /*0082*/ 	.short	(.L_408 - .L_407)
	.align		4
.L_407:
        /*0084*/ 	.word	index@(.nv.constant0._ZN7cutlass13device_kernelIN5flash32FlashAttnBwdPostprocessConvertdQIN4cute5tupleIJNS3_1CILi128EEENS5_ILi64EEEEEENS_6half_tEfNS_4arch4Sm90ELi256ENS3_8TiledMMAINS3_8MMA_AtomIJNS3_4SM904GMMA25MMA_64x64x16_F32F16F16_SSILNSF_5MajorE0ELSH_1ELNSF_7ScaleInE1ELSI_1EEEEEENS3_6LayoutINS4_IJNS5_ILi2EEENS5_ILi1EEESN_EEENS4_IJSN_NS5_ILi0EEESP_EEEEENS4_IJNS3_10UnderscoreESS_SS_EEEEELb0EEEEEvNT_6ParamsE)
        /*0088*/ 	.short	0x0380
        /*008a*/ 	.short	0x0070


	//----- nvinfo : EIATTR_SW_WAR
	.align		4
.L_408:
        /*008c*/ 	.byte	0x04, 0x36
        /*008e*/ 	.short	(.L_410 - .L_409)
.L_409:
        /*0090*/ 	.word	0x00000008
.L_410:


//--------------------- .nv.info._ZN7cutlass13device_kernelIN5flash11enable_sm90INS1_16FlashAttnBwdSm90INS1_25CollectiveMainloopBwdSm90ILi2ELi2ELi2EN4cute5tupleIJNS5_1CILi1EEES8_S8_EEENS6_IJNS7_ILi128EEESA_NS7_ILi64EEEEEENS_6half_tEfNS_4arch4Sm90ELb0ELb1ELb1ELb1ELb1ELb1ELb0ELb0ELi2ELi1ELi2ELi2ELb0EEENS1_24CollectiveEpilogueBwdGQAISC_fSF_Li256ELb1ELb1EEENS1_19SingleTileSchedulerILb1ELb0ELb0ELi128EEEEEEEEEvNT_6ParamsE --------------------------
	.section	.nv.info._ZN7cutlass13device_kernelIN5flash11enable_sm90INS1_16FlashAttnBwdSm90INS1_25CollectiveMainloopBwdSm90ILi2ELi2ELi2EN4cute5tupleIJNS5_1CILi1EEES8_S8_EEENS6_IJNS7_ILi128EEESA_NS7_ILi64EEEEEENS_6half_tEfNS_4arch4Sm90ELb0ELb1ELb1ELb1ELb1ELb1ELb0ELb0ELi2ELi1ELi2ELi2ELb0EEENS1_24CollectiveEpilogueBwdGQAISC_fSF_Li256ELb1ELb1EEENS1_19SingleTileSchedulerILb1ELb0ELb0ELi128EEEEEEEEEvNT_6ParamsE,"",@"SHT_CUDA_INFO"
	.sectionflags	@""
	.align	4


	//----- nvinfo : EIATTR_CUDA_API_VERSION
	.align		4
        /*0000*/ 	.byte	0x04, 0x37
        /*0002*/ 	.short	(.L_412 - .L_411)
.L_411:
        /*0004*/ 	.word	0x00000082


	//----- nvinfo : EIATTR_KPARAM_INFO
	.align		4
.L_412:
        /*0008*/ 	.byte	0x04, 0x17
        /*000a*/ 	.short	(.L_414 - .L_413)
.L_413:
        /*000c*/ 	.word	0x00000000
        /*0010*/ 	.short	0x0000
        /*0012*/ 	.short	0x0000
        /*0014*/ 	.byte	0x00, 0xf0, 0x01, 0x1a


	//----- nvinfo : EIATTR_SPARSE_MMA_MASK
	.align		4
.L_414:
        /*0018*/ 	.byte	0x03, 0x50
        /*001a*/ 	.short	0x0000


	//----- nvinfo : EIATTR_MAXREG_COUNT
	.align		4
        /*001c*/ 	.byte	0x03, 0x1b
        /*001e*/ 	.short	0x00a8


	//----- nvinfo : EIATTR_MERCURY_ISA_VERSION
	.align		4
        /*0020*/ 	.byte	0x03, 0x5f
        /*0022*/ 	.short	0x0101


	//----- nvinfo : EIATTR_VRC_CTA_INIT_COUNT
	.align		4
        /*0024*/ 	.byte	0x02, 0x4a
	.zero		1
	.zero		1


	//----- nvinfo : EIATTR_EXIT_INSTR_OFFSETS
	.align		4
        /*0028*/ 	.byte	0x04, 0x1c
        /*002a*/ 	.short	(.L_416 - .L_415)


	//   ....[0]....
.L_415:
        /*002c*/ 	.word	0x00000010


	//----- nvinfo : EIATTR_MAX_THREADS
	.align		4
.L_416:
        /*0030*/ 	.byte	0x04, 0x05
        /*0032*/ 	.short	(.L_418 - .L_417)
.L_417:
        /*0034*/ 	.word	0x00000180
        /*0038*/ 	.word	0x00000001
        /*003c*/ 	.word	0x00000001


	//----- nvinfo : EIATTR_CBANK_PARAM_SIZE
	.align		4
.L_418:
        /*0040*/ 	.byte	0x03, 0x19
        /*0042*/ 	.short	0x0680


	//----- nvinfo : EIATTR_PARAM_CBANK
	.align		4
        /*0044*/ 	.byte	0x04, 0x0a
        /*0046*/ 	.short	(.L_420 - .L_419)
	.align		4
.L_419:
        /*0048*/ 	.word	index@(.nv.constant0._ZN7cutlass13device_kernelIN5flash11enable_sm90INS1_16FlashAttnBwdSm90INS1_25CollectiveMainloopBwdSm90ILi2ELi2ELi2EN4cute5tupleIJNS5_1CILi1EEES8_S8_EEENS6_IJNS7_ILi128EEESA_NS7_ILi64EEEEEENS_6half_tEfNS_4arch4Sm90ELb0ELb1ELb1ELb1ELb1ELb1ELb0ELb0ELi2ELi1ELi2ELi2ELb0EEENS1_24CollectiveEpilogueBwdGQAISC_fSF_Li256ELb1ELb1EEENS1_19SingleTileSchedulerILb1ELb0ELb0ELi128EEEEEEEEEvNT_6ParamsE)
        /*004c*/ 	.short	0x0380
        /*004e*/ 	.short	0x0680


	//----- nvinfo : EIATTR_SW_WAR
	.align		4
.L_420:
        /*0050*/ 	.byte	0x04, 0x36
        /*0052*/ 	.short	(.L_422 - .L_421)
.L_421:
        /*0054*/ 	.word	0x00000008
.L_422:


//--------------------- .nv.info._ZN7cutlass13device_kernelIN5flash22FlashAttnBwdPreprocessIN4cute5tupleIJNS3_1CILi128EEENS5_ILi64EEEEEENS_6half_tEfNS_4arch4Sm90ELb1ELb1EEEEEvNT_6ParamsE --------------------------
	.section	.nv.info._ZN7cutlass13device_kernelIN5flash22FlashAttnBwdPreprocessIN4cute5tupleIJNS3_1CILi128EEENS5_ILi64EEEEEENS_6half_tEfNS_4arch4Sm90ELb1ELb1EEEEEvNT_6ParamsE,"",@"SHT_CUDA_INFO"
	.sectionflags	@""
	.align	4


	//----- nvinfo : EIATTR_CUDA_API_VERSION
	.align		4
        /*0000*/ 	.byte	0x04, 0x37
        /*0002*/ 	.short	(.L_424 - .L_423)
.L_423:
        /*0004*/ 	.word	0x00000082


	//----- nvinfo : EIATTR_KPARAM_INFO
	.align		4
.L_424:
        /*0008*/ 	.byte	0x04, 0x17
        /*000a*/ 	.short	(.L_426 - .L_425)
.L_425:
        /*000c*/ 	.word	0x00000000
        /*0010*/ 	.short	0x0000
        /*0012*/ 	.short	0x0000
        /*0014*/ 	.byte	0x00, 0xf0, 0xc1, 0x03


	//----- nvinfo : EIATTR_SPARSE_MMA_MASK
	.align		4
.L_426:
        /*0018*/ 	.byte	0x03, 0x50
        /*001a*/ 	.short	0x0000


	//----- nvinfo : EIATTR_MAXREG_COUNT
	.align		4
        /*001c*/ 	.byte	0x03, 0x1b
        /*001e*/ 	.short	0x0080


	//----- nvinfo : EIATTR_MERCURY_ISA_VERSION
	.align		4
        /*0020*/ 	.byte	0x03, 0x5f
        /*0022*/ 	.short	0x0101


	//----- nvinfo : EIATTR_COOP_GROUP_MASK_REGIDS
	.align		4
        /*0024*/ 	.byte	0x04, 0x29
        /*0026*/ 	.short	(.L_428 - .L_427)


	//   ....[0]....
.L_427:
        /*0028*/ 	.word	0xffffffff


	//   ....[1]....
        /*002c*/ 	.word	0xffffffff


	//   ....[2]....
        /*0030*/ 	.word	0xffffffff


	//   ....[3]....
        /*0034*/ 	.word	0xffffffff


	//   ....[4]....
        /*0038*/ 	.word	0xffffffff


	//   ....[5]....
        /*003c*/ 	.word	0xffffffff


	//   ....[6]....
        /*0040*/ 	.word	0xffffffff


	//   ....[7]....
        /*0044*/ 	.word	0xffffffff


	//   ....[8]....
        /*0048*/ 	.word	0xffffffff


	//   ....[9]....
        /*004c*/ 	.word	0xffffffff


	//   ....[10]....
        /*0050*/ 	.word	0xffffffff


	//   ....[11]....
        /*0054*/ 	.word	0xffffffff


	//----- nvinfo : EIATTR_COOP_GROUP_INSTR_OFFSETS
	.align		4
.L_428:
        /*0058*/ 	.byte	0x04, 0x28
        /*005a*/ 	.short	(.L_430 - .L_429)


	//   ....[0]....
.L_429:
        /*005c*/ 	.word	0x00001240


	//   ....[1]....
        /*0060*/ 	.word	0x00001260


	//   ....[2]....
        /*0064*/ 	.word	0x00001270


	//   ....[3]....
        /*0068*/ 	.word	0x00001280


	//   ....[4]....
        /*006c*/ 	.word	0x000012b0


	//   ....[5]....
        /*0070*/ 	.word	0x000012e0


	//   ....[6]....
        /*0074*/ 	.word	0x000012f0


	//   ....[7]....
        /*0078*/ 	.word	0x00001300


	//   ....[8]....
        /*007c*/ 	.word	0x00001360


	//   ....[9]....
        /*0080*/ 	.word	0x000013a0


	//   ....[10]....
        /*0084*/ 	.word	0x000013d0


	//   ....[11]....
        /*0088*/ 	.word	0x000013e0


	//----- nvinfo : EIATTR_VRC_CTA_INIT_COUNT
	.align		4
.L_430:
        /*008c*/ 	.byte	0x02, 0x4a
	.zero		1
	.zero		1


	//----- nvinfo : EIATTR_EXIT_INSTR_OFFSETS
	.align		4
        /*0090*/ 	.byte	0x04, 0x1c
        /*0092*/ 	.short	(.L_432 - .L_431)


	//   ....[0]....
.L_431:
        /*0094*/ 	.word	0x00000280


	//   ....[1]....
        /*0098*/ 	.word	0x000018f0


	//   ....[2]....
        /*009c*/ 	.word	0x00001970


	//----- nvinfo : EIATTR_MAX_THREADS
	.align		4
.L_432:
        /*00a0*/ 	.byte	0x04, 0x05
        /*00a2*/ 	.short	(.L_434 - .L_433)
.L_433:
        /*00a4*/ 	.word	0x00000100
        /*00a8*/ 	.word	0x00000001
        /*00ac*/ 	.word	0x00000001


	//----- nvinfo : EIATTR_CRS_STACK_SIZE
	.align		4
.L_434:
        /*00b0*/ 	.byte	0x04, 0x1e
        /*00b2*/ 	.short	(.L_436 - .L_435)
.L_435:
        /*00b4*/ 	.word	0x00000000


	//----- nvinfo : EIATTR_CBANK_PARAM_SIZE
	.align		4
.L_436:
        /*00b8*/ 	.byte	0x03, 0x19
        /*00ba*/ 	.short	0x00f0


	//----- nvinfo : EIATTR_PARAM_CBANK
	.align		4
        /*00bc*/ 	.byte	0x04, 0x0a
        /*00be*/ 	.short	(.L_438 - .L_437)
	.align		4
.L_437:
        /*00c0*/ 	.word	index@(.nv.constant0._ZN7cutlass13device_kernelIN5flash22FlashAttnBwdPreprocessIN4cute5tupleIJNS3_1CILi128EEENS5_ILi64EEEEEENS_6half_tEfNS_4arch4Sm90ELb1ELb1EEEEEvNT_6ParamsE)
        /*00c4*/ 	.short	0x0380
        /*00c6*/ 	.short	0x00f0


	//----- nvinfo : EIATTR_SW_WAR
	.align		4
.L_438:
        /*00c8*/ 	.byte	0x04, 0x36
        /*00ca*/ 	.short	(.L_440 - .L_439)
.L_439:
        /*00cc*/ 	.word	0x00000008
.L_440:


//--------------------- .nv.info._ZN7cutlass13device_kernelIN5flash11enable_sm90INS1_16FlashAttnBwdSm90INS1_25CollectiveMainloopBwdSm90ILi2ELi2ELi2EN4cute5tupleIJNS5_1CILi1EEES8_S8_EEENS6_IJNS7_ILi96EEENS7_ILi128EEENS7_ILi64EEEEEENS_6half_tEfNS_4arch4Sm90ELb1ELb0ELb1ELb0ELb0ELb1ELb0ELb1ELi2ELi1ELi2ELi2ELb0EEENS1_21CollectiveEpilogueBwdISD_SE_SG_Li256ELb0ELb0ELi1EEENS1_25SingleTileBwdLPTSchedulerILb0ELi128ELb0EEEEEEEEEvNT_6ParamsE --------------------------
	.section	.nv.info._ZN7cutlass13device_kernelIN5flash11enable_sm90INS1_16FlashAttnBwdSm90INS1_25CollectiveMainloopBwdSm90ILi2ELi2ELi2EN4cute5tupleIJNS5_1CILi1EEES8_S8_EEENS6_IJNS7_ILi96EEENS7_ILi128EEENS7_ILi64EEEEEENS_6half_tEfNS_4arch4Sm90ELb1ELb0ELb1ELb0ELb0ELb1ELb0ELb1ELi2ELi1ELi2ELi2ELb0EEENS1_21CollectiveEpilogueBwdISD_SE_SG_Li256ELb0ELb0ELi1EEENS1_25SingleTileBwdLPTSchedulerILb0ELi128ELb0EEEEEEEEEvNT_6ParamsE,"",@"SHT_CUDA_INFO"
	.sectionflags	@""
	.align	4


	//----- nvinfo : EIATTR_CUDA_API_VERSION
	.align		4
        /*0000*/ 	.byte	0x04, 0x37
        /*0002*/ 	.short	(.L_442 - .L_441)
.L_441:
        /*0004*/ 	.word	0x00000082


	//----- nvinfo : EIATTR_KPARAM_INFO
	.align		4
.L_442:
        /*0008*/ 	.byte	0x04, 0x17
        /*000a*/ 	.short	(.L_444 - .L_443)
.L_443:
        /*000c*/ 	.word	0x00000000
        /*0010*/ 	.short	0x0000
        /*0012*/ 	.short	0x0000
        /*0014*/ 	.byte	0x00, 0xf0, 0x01, 0x24


	//----- nvinfo : EIATTR_SPARSE_MMA_MASK
	.align		4
.L_444:
        /*0018*/ 	.byte	0x03, 0x50
        /*001a*/ 	.short	0x0000


	//----- nvinfo : EIATTR_MAXREG_COUNT
	.align		4
        /*001c*/ 	.byte	0x03, 0x1b
        /*001e*/ 	.short	0x00a8


	//----- nvinfo : EIATTR_MERCURY_ISA_VERSION
	.align		4
        /*0020*/ 	.byte	0x03, 0x5f
        /*0022*/ 	.short	0x0101


	//----- nvinfo : EIATTR_VRC_CTA_INIT_COUNT
	.align		4
        /*0024*/ 	.byte	0x02, 0x4a
	.zero		1
	.zero		1


	//----- nvinfo : EIATTR_EXIT_INSTR_OFFSETS
	.align		4
        /*0028*/ 	.byte	0x04, 0x1c
        /*002a*/ 	.short	(.L_446 - .L_445)


	//   ....[0]....
.L_445:
        /*002c*/ 	.word	0x00000010


	//----- nvinfo : EIATTR_MAX_THREADS
	.align		4
.L_446:
        /*0030*/ 	.byte	0x04, 0x05
        /*0032*/ 	.short	(.L_448 - .L_447)
.L_447:
        /*0034*/ 	.word	0x00000180
        /*0038*/ 	.word	0x00000001
        /*003c*/ 	.word	0x00000001


	//----- nvinfo : EIATTR_CBANK_PARAM_SIZE
	.align		4
.L_448:
        /*0040*/ 	.byte	0x03, 0x19
        /*0042*/ 	.short	0x0900


	//----- nvinfo : EIATTR_PARAM_CBANK
	.align		4
        /*0044*/ 	.byte	0x04, 0x0a
        /*0046*/ 	.short	(.L_450 - .L_449)
	.align		4
.L_449:
        /*0048*/ 	.word	index@(.nv.constant0._ZN7cutlass13device_kernelIN5flash11enable_sm90INS1_16FlashAttnBwdSm90INS1_25CollectiveMainloopBwdSm90ILi2ELi2ELi2EN4cute5tupleIJNS5_1CILi1EEES8_S8_EEENS6_IJNS7_ILi96EEENS7_ILi128EEENS7_ILi64EEEEEENS_6half_tEfNS_4arch4Sm90ELb1ELb0ELb1ELb0ELb0ELb1ELb0ELb1ELi2ELi1ELi2ELi2ELb0EEENS1_21CollectiveEpilogueBwdISD_SE_SG_Li256ELb0ELb0ELi1EEENS1_25SingleTileBwdLPTSchedulerILb0ELi128ELb0EEEEEEEEEvNT_6ParamsE)
        /*004c*/ 	.short	0x0380
        /*004e*/ 	.short	0x0900


	//----- nvinfo : EIATTR_SW_WAR
	.align		4
.L_450:
        /*0050*/ 	.byte	0x04, 0x36
        /*0052*/ 	.short	(.L_452 - .L_451)
.L_451:
        /*0054*/ 	.word	0x00000008
.L_452:


//--------------------- .nv.info._ZN7cutlass13device_kernelIN5flash11enable_sm90INS1_16FlashAttnBwdSm90INS1_25CollectiveMainloopBwdSm90ILi2ELi2ELi2EN4cute5tupleIJNS5_1CILi1EEES8_S8_EEENS6_IJNS7_ILi96EEENS7_ILi128EEENS7_ILi64EEEEEENS_6half_tEfNS_4arch4Sm90ELb1ELb0ELb1ELb0ELb1ELb1ELb0ELb1ELi2ELi1ELi2ELi2ELb0EEENS1_21CollectiveEpilogueBwdISD_SE_SG_Li256ELb0ELb0ELi1EEENS1_25SingleTileBwdLPTSchedulerILb0ELi128ELb1EEEEEEEEEvNT_6ParamsE --------------------------
	.section	.nv.info._ZN7cutlass13device_kernelIN5flash11enable_sm90INS1_16FlashAttnBwdSm90INS1_25CollectiveMainloopBwdSm90ILi2ELi2ELi2EN4cute5tupleIJNS5_1CILi1EEES8_S8_EEENS6_IJNS7_ILi96EEENS7_ILi128EEENS7_ILi64EEEEEENS_6half_tEfNS_4arch4Sm90ELb1ELb0ELb1ELb0ELb1ELb1ELb0ELb1ELi2ELi1ELi2ELi2ELb0EEENS1_21CollectiveEpilogueBwdISD_SE_SG_Li256ELb0ELb0ELi1EEENS1_25SingleTileBwdLPTSchedulerILb0ELi128ELb1EEEEEEEEEvNT_6ParamsE,"",@"SHT_CUDA_INFO"
	.sectionflags	@""
	.align	4


	//----- nvinfo : EIATTR_CUDA_API_VERSION
	.align		4
        /*0000*/ 	.byte	0x04, 0x37
        /*0002*/ 	.short	(.L_454 - .L_453)
.L_453:
        /*0004*/ 	.word	0x00000082


	//----- nvinfo : EIATTR_KPARAM_INFO
	.align		4
.L_454:
        /*0008*/ 	.byte	0x04, 0x17
        /*000a*/ 	.short	(.L_456 - .L_455)
.L_455:
        /*000c*/ 	.word	0x00000000
        /*0010*/ 	.short	0x0000
        /*0012*/ 	.short	0x0000
        /*0014*/ 	.byte	0x00, 0xf0, 0x01, 0x24


	//----- nvinfo : EIATTR_SPARSE_MMA_MASK
	.align		4
.L_456:
        /*0018*/ 	.byte	0x03, 0x50
        /*001a*/ 	.short	0x0000


	//----- nvinfo : EIATTR_MAXREG_COUNT
	.align		4
        /*001c*/ 	.byte	0x03, 0x1b
        /*001e*/ 	.short	0x00a8


	//----- nvinfo : EIATTR_MERCURY_ISA_VERSION
	.align		4
        /*0020*/ 	.byte	0x03, 0x5f
        /*0022*/ 	.short	0x0101


	//----- nvinfo : EIATTR_VRC_CTA_INIT_COUNT
	.align		4
        /*0024*/ 	.byte	0x02, 0x4a
	.zero		1
	.zero		1


	//----- nvinfo : EIATTR_EXIT_INSTR_OFFSETS
	.align		4
        /*0028*/ 	.byte	0x04, 0x1c
        /*002a*/ 	.short	(.L_458 - .L_457)


	//   ....[0]....
.L_457:
        /*002c*/ 	.word	0x00000010


	//----- nvinfo : EIATTR_MAX_THREADS
	.align		4
.L_458:
        /*0030*/ 	.byte	0x04, 0x05
        /*0032*/ 	.short	(.L_460 - .L_459)
.L_459:
        /*0034*/ 	.word	0x00000180
        /*0038*/ 	.word	0x00000001
        /*003c*/ 	.word	0x00000001


	//----- nvinfo : EIATTR_CBANK_PARAM_SIZE
	.align		4
.L_460:
        /*0040*/ 	.byte	0x03, 0x19
        /*0042*/ 	.short	0x0900


	//----- nvinfo : EIATTR_PARAM_CBANK
	.align		4
        /*0044*/ 	.byte	0x04, 0x0a
        /*0046*/ 	.short	(.L_462 - .L_461)
	.align		4
.L_461:
        /*0048*/ 	.word	index@(.nv.constant0._ZN7cutlass13device_kernelIN5flash11enable_sm90INS1_16FlashAttnBwdSm90INS1_25CollectiveMainloopBwdSm90ILi2ELi2ELi2EN4cute5tupleIJNS5_1CILi1EEES8_S8_EEENS6_IJNS7_ILi96EEENS7_ILi128EEENS7_ILi64EEEEEENS_6half_tEfNS_4arch4Sm90ELb1ELb0ELb1ELb0ELb1ELb1ELb0ELb1ELi2ELi1ELi2ELi2ELb0EEENS1_21CollectiveEpilogueBwdISD_SE_SG_Li256ELb0ELb0ELi1EEENS1_25SingleTileBwdLPTSchedulerILb0ELi128ELb1EEEEEEEEEvNT_6ParamsE)
        /*004c*/ 	.short	0x0380
        /*004e*/ 	.short	0x0900


	//----- nvinfo : EIATTR_SW_WAR
	.align		4
.L_462:
        /*0050*/ 	.byte	0x04, 0x36
        /*0052*/ 	.short	(.L_464 - .L_463)
.L_463:
        /*0054*/ 	.word	0x00000008
.L_464:


//--------------------- .nv.info._ZN7cutlass13device_kernelIN5flash11enable_sm90INS1_16FlashAttnBwdSm90INS1_25CollectiveMainloopBwdSm90ILi2ELi2ELi2EN4cute5tupleIJNS5_1CILi1EEES8_S8_EEENS6_IJNS7_ILi96EEENS7_ILi128EEENS7_ILi64EEEEEENS_6half_tEfNS_4arch4Sm90ELb1ELb0ELb1ELb0ELb0ELb1ELb0ELb1ELi2ELi1ELi2ELi2ELb0EEENS1_24CollectiveEpilogueBwdGQAISD_fSG_Li256ELb0ELb0EEENS1_25SingleTileBwdLPTSchedulerILb0ELi128ELb0EEEEEEEEEvNT_6ParamsE --------------------------
	.section	.nv.info._ZN7cutlass13device_kernelIN5flash11enable_sm90INS1_16FlashAttnBwdSm90INS1_25CollectiveMainloopBwdSm90ILi2ELi2ELi2EN4cute5tupleIJNS5_1CILi1EEES8_S8_EEENS6_IJNS7_ILi96EEENS7_ILi128EEENS7_ILi64EEEEEENS_6half_tEfNS_4arch4Sm90ELb1ELb0ELb1ELb0ELb0ELb1ELb0ELb1ELi2ELi1ELi2ELi2ELb0EEENS1_24CollectiveEpilogueBwdGQAISD_fSG_Li256ELb0ELb0EEENS1_25SingleTileBwdLPTSchedulerILb0ELi128ELb0EEEEEEEEEvNT_6ParamsE,"",@"SHT_CUDA_INFO"
	.sectionflags	@""
	.align	4


	//----- nvinfo : EIATTR_CUDA_API_VERSION
	.align		4
        /*0000*/ 	.byte	0x04, 0x37
        /*0002*/ 	.short	(.L_466 - .L_465)
.L_465:
        /*0004*/ 	.word	0x00000082


	//----- nvinfo : EIATTR_KPARAM_INFO
	.align		4
.L_466:
        /*0008*/ 	.byte	0x04, 0x17
        /*000a*/ 	.short	(.L_468 - .L_467)
.L_467:
        /*000c*/ 	.word	0x00000000
        /*0010*/ 	.short	0x0000
        /*0012*/ 	.short	0x0000
        /*0014*/ 	.byte	0x00, 0xf0, 0x01, 0x1c


	//----- nvinfo : EIATTR_SPARSE_MMA_MASK
	.align		4
.L_468:
        /*0018*/ 	.byte	0x03, 0x50
        /*001a*/ 	.short	0x0000


	//----- nvinfo : EIATTR_MAXREG_COUNT
	.align		4
        /*001c*/ 	.byte	0x03, 0x1b
        /*001e*/ 	.short	0x00a8


	//----- nvinfo : EIATTR_MERCURY_ISA_VERSION
	.align		4
        /*0020*/ 	.byte	0x03, 0x5f
        /*0022*/ 	.short	0x0101


	//----- nvinfo : EIATTR_VRC_CTA_INIT_COUNT
	.align		4
        /*0024*/ 	.byte	0x02, 0x4a
	.zero		1
	.zero		1


	//----- nvinfo : EIATTR_EXIT_INSTR_OFFSETS
	.align		4
        /*0028*/ 	.byte	0x04, 0x1c
        /*002a*/ 	.short	(.L_470 - .L_469)


	//   ....[0]....
.L_469:
        /*002c*/ 	.word	0x00000010


	//----- nvinfo : EIATTR_MAX_THREADS
	.align		4
.L_470:
        /*0030*/ 	.byte	0x04, 0x05
        /*0032*/ 	.short	(.L_472 - .L_471)
.L_471:
        /*0034*/ 	.word	0x00000180
        /*0038*/ 	.word	0x00000001
        /*003c*/ 	.word	0x00000001


	//----- nvinfo : EIATTR_CBANK_PARAM_SIZE
	.align		4
.L_472:
        /*0040*/ 	.byte	0x03, 0x19
        /*0042*/ 	.short	0x0700


	//----- nvinfo : EIATTR_PARAM_CBANK
	.align		4
        /*0044*/ 	.byte	0x04, 0x0a
        /*0046*/ 	.short	(.L_474 - .L_473)
	.align		4
.L_473:
        /*0048*/ 	.word	index@(.nv.constant0._ZN7cutlass13device_kernelIN5flash11enable_sm90INS1_16FlashAttnBwdSm90INS1_25CollectiveMainloopBwdSm90ILi2ELi2ELi2EN4cute5tupleIJNS5_1CILi1EEES8_S8_EEENS6_IJNS7_ILi96EEENS7_ILi128EEENS7_ILi64EEEEEENS_6half_tEfNS_4arch4Sm90ELb1ELb0ELb1ELb0ELb0ELb1ELb0ELb1ELi2ELi1ELi2ELi2ELb0EEENS1_24CollectiveEpilogueBwdGQAISD_fSG_Li256ELb0ELb0EEENS1_25SingleTileBwdLPTSchedulerILb0ELi128ELb0EEEEEEEEEvNT_6ParamsE)
        /*004c*/ 	.short	0x0380
        /*004e*/ 	.short	0x0700


	//----- nvinfo : EIATTR_SW_WAR
	.align		4
.L_474:
        /*0050*/ 	.byte	0x04, 0x36
        /*0052*/ 	.short	(.L_476 - .L_475)
.L_475:
        /*0054*/ 	.word	0x00000008
.L_476:


//--------------------- .nv.info._ZN7cutlass13device_kernelIN5flash11enable_sm90INS1_16FlashAttnBwdSm90INS1_25CollectiveMainloopBwdSm90ILi2ELi2ELi2EN4cute5tupleIJNS5_1CILi1EEES8_S8_EEENS6_IJNS7_ILi96EEENS7_ILi128EEENS7_ILi64EEEEEENS_6half_tEfNS_4arch4Sm90ELb1ELb0ELb1ELb0ELb1ELb1ELb0ELb1ELi2ELi1ELi2ELi2ELb0EEENS1_24CollectiveEpilogueBwdGQAISD_fSG_Li256ELb0ELb1EEENS1_25SingleTileBwdLPTSchedulerILb0ELi128ELb1EEEEEEEEEvNT_6ParamsE --------------------------
	.section	.nv.info._ZN7cutlass13device_kernelIN5flash11enable_sm90INS1_16FlashAttnBwdSm90INS1_25CollectiveMainloopBwdSm90ILi2ELi2ELi2EN4cute5tupleIJNS5_1CILi1EEES8_S8_EEENS6_IJNS7_ILi96EEENS7_ILi128EEENS7_ILi64EEEEEENS_6half_tEfNS_4arch4Sm90ELb1ELb0ELb1ELb0ELb1ELb1ELb0ELb1ELi2ELi1ELi2ELi2ELb0EEENS1_24CollectiveEpilogueBwdGQAISD_fSG_Li256ELb0ELb1EEENS1_25SingleTileBwdLPTSchedulerILb0ELi128ELb1EEEEEEEEEvNT_6ParamsE,"",@"SHT_CUDA_INFO"
	.sectionflags	@""
	.align	4


	//----- nvinfo : EIATTR_CUDA_API_VERSION
	.align		4
        /*0000*/ 	.byte	0x04, 0x37
        /*0002*/ 	.short	(.L_478 - .L_477)
.L_477:
        /*0004*/ 	.word	0x00000082


	//----- nvinfo : EIATTR_KPARAM_INFO
	.align		4
.L_478:
        /*0008*/ 	.byte	0x04, 0x17
        /*000a*/ 	.short	(.L_480 - .L_479)
.L_479:
        /*000c*/ 	.word	0x00000000
        /*0010*/ 	.short	0x0000
        /*0012*/ 	.short	0x0000
        /*0014*/ 	.byte	0x00, 0xf0, 0x01, 0x1c


	//----- nvinfo : EIATTR_SPARSE_MMA_MASK
	.align		4
.L_480:
        /*0018*/ 	.byte	0x03, 0x50
        /*001a*/ 	.short	0x0000


	//----- nvinfo : EIATTR_MAXREG_COUNT
	.align		4
        /*001c*/ 	.byte	0x03, 0x1b
        /*001e*/ 	.short	0x00a8


	//----- nvinfo : EIATTR_MERCURY_ISA_VERSION
	.align		4
        /*0020*/ 	.byte	0x03, 0x5f
        /*0022*/ 	.short	0x0101


	//----- nvinfo : EIATTR_VRC_CTA_INIT_COUNT
	.align		4
        /*0024*/ 	.byte	0x02, 0x4a
	.zero		1
	.zero		1


	//----- nvinfo : EIATTR_EXIT_INSTR_OFFSETS
	.align		4
        /*0028*/ 	.byte	0x04, 0x1c
        /*002a*/ 	.short	(.L_482 - .L_481)


	//   ....[0]....
.L_481:
        /*002c*/ 	.word	0x00000010


	//----- nvinfo : EIATTR_MAX_THREADS
	.align		4
.L_482:
        /*0030*/ 	.byte	0x04, 0x05
        /*0032*/ 	.short	(.L_484 - .L_483)
.L_483:
        /*0034*/ 	.word	0x00000180
        /*0038*/ 	.word	0x00000001
        /*003c*/ 	.word	0x00000001


	//----- nvinfo : EIATTR_CBANK_PARAM_SIZE
	.align		4
.L_484:
        /*0040*/ 	.byte	0x03, 0x19
        /*0042*/ 	.short	0x0700


	//----- nvinfo : EIATTR_PARAM_CBANK
	.align		4
        /*0044*/ 	.byte	0x04, 0x0a
        /*0046*/ 	.short	(.L_486 - .L_485)
	.align		4
.L_485:
        /*0048*/ 	.word	index@(.nv.constant0._ZN7cutlass13device_kernelIN5flash11enable_sm90INS1_16FlashAttnBwdSm90INS1_25CollectiveMainloopBwdSm90ILi2ELi2ELi2EN4cute5tupleIJNS5_1CILi1EEES8_S8_EEENS6_IJNS7_ILi96EEENS7_ILi128EEENS7_ILi64EEEEEENS_6half_tEfNS_4arch4Sm90ELb1ELb0ELb1ELb0ELb1ELb1ELb0ELb1ELi2ELi1ELi2ELi2ELb0EEENS1_24CollectiveEpilogueBwdGQAISD_fSG_Li256ELb0ELb1EEENS1_25SingleTileBwdLPTSchedulerILb0ELi128ELb1EEEEEEEEEvNT_6ParamsE)
        /*004c*/ 	.short	0x0380
        /*004e*/ 	.short	0x0700


	//----- nvinfo : EIATTR_SW_WAR
	.align		4
.L_486:
        /*0050*/ 	.byte	0x04, 0x36
        /*0052*/ 	.short	(.L_488 - .L_487)
.L_487:
        /*0054*/ 	.word	0x00000008
.L_488:


//--------------------- .nv.info._ZN7cutlass13device_kernelIN5flash22FlashAttnBwdPreprocessIN4cute5tupleIJNS3_1CILi96EEENS5_ILi64EEEEEENS_6half_tEfNS_4arch4Sm90ELb1ELb0EEEEEvNT_6ParamsE --------------------------
	.section	.nv.info._ZN7cutlass13device_kernelIN5flash22FlashAttnBwdPreprocessIN4cute5tupleIJNS3_1CILi96EEENS5_ILi64EEEEEENS_6half_tEfNS_4arch4Sm90ELb1ELb0EEEEEvNT_6ParamsE,"",@"SHT_CUDA_INFO"
	.sectionflags	@""
	.align	4


	//----- nvinfo : EIATTR_CUDA_API_VERSION
	.align		4
        /*0000*/ 	.byte	0x04, 0x37
        /*0002*/ 	.short	(.L_490 - .L_489)
.L_489:
        /*0004*/ 	.word	0x00000082


	//----- nvinfo : EIATTR_KPARAM_INFO
	.align		4
.L_490:
        /*0008*/ 	.byte	0x04, 0x17
        /*000a*/ 	.short	(.L_492 - .L_491)
.L_491:
        /*000c*/ 	.word	0x00000000
        /*0010*/ 	.short	0x0000
        /*0012*/ 	.short	0x0000
        /*0014*/ 	.byte	0x00, 0xf0, 0xc1, 0x03


	//----- nvinfo : EIATTR_SPARSE_MMA_MASK
	.align		4
.L_492:
        /*0018*/ 	.byte	0x03, 0x50
        /*001a*/ 	.short	0x0000


	//----- nvinfo : EIATTR_MAXREG_COUNT
	.align		4
        /*001c*/ 	.byte	0x03, 0x1b
        /*001e*/ 	.short	0x0080


	//----- nvinfo : EIATTR_MERCURY_ISA_VERSION
	.align		4
        /*0020*/ 	.byte	0x03, 0x5f
        /*0022*/ 	.short	0x0101


	//----- nvinfo : EIATTR_COOP_GROUP_MASK_REGIDS
	.align		4
        /*0024*/ 	.byte	0x04, 0x29
        /*0026*/ 	.short	(.L_494 - .L_493)


	//   ....[0]....
.L_493:
        /*0028*/ 	.word	0xffffffff


	//   ....[1]....
        /*002c*/ 	.word	0xffffffff


	//   ....[2]....
        /*0030*/ 	.word	0xffffffff


	//   ....[3]....
        /*0034*/ 	.word	0xffffffff


	//   ....[4]....
        /*0038*/ 	.word	0xffffffff


	//   ....[5]....
        /*003c*/ 	.word	0xffffffff


	//   ....[6]....
        /*0040*/ 	.word	0xffffffff


	//   ....[7]....
        /*0044*/ 	.word	0xffffffff


	//   ....[8]....
        /*0048*/ 	.word	0xffffffff


	//----- nvinfo : EIATTR_COOP_GROUP_INSTR_OFFSETS
	.align		4
.L_494:
        /*004c*/ 	.byte	0x04, 0x28
        /*004e*/ 	.short	(.L_496 - .L_495)


	//   ....[0]....
.L_495:
        /*0050*/ 	.word	0x00000cd0


	//   ....[1]....
        /*0054*/ 	.word	0x00000ce0


	//   ....[2]....
        /*0058*/ 	.word	0x00000cf0


	//   ....[3]....
        /*005c*/ 	.word	0x00000d30


	//   ....[4]....
        /*0060*/ 	.word	0x00000d40


	//   ....[5]....
        /*0064*/ 	.word	0x00000d50


	//   ....[6]....
        /*0068*/ 	.word	0x00000db0


	//   ....[7]....
        /*006c*/ 	.word	0x00000de0


	//   ....[8]....
        /*0070*/ 	.word	0x00000df0


	//----- nvinfo : EIATTR_VRC_CTA_INIT_COUNT
	.align		4
.L_496:
        /*0074*/ 	.byte	0x02, 0x4a
	.zero		1
	.zero		1


	//----- nvinfo : EIATTR_EXIT_INSTR_OFFSETS
	.align		4
        /*0078*/ 	.byte	0x04, 0x1c
        /*007a*/ 	.short	(.L_498 - .L_497)


	//   ....[0]....
.L_497:
        /*007c*/ 	.word	0x00001250


	//   ....[1]....
        /*0080*/ 	.word	0x000012d0


	//----- nvinfo : EIATTR_MAX_THREADS
	.align		4
.L_498:
        /*0084*/ 	.byte	0x04, 0x05
        /*0086*/ 	.short	(.L_500 - .L_499)
.L_499:
        /*0088*/ 	.word	0x00000100
        /*008c*/ 	.word	0x00000001
        /*0090*/ 	.word	0x00000001


	//----- nvinfo : EIATTR_CRS_STACK_SIZE
	.align		4
.L_500:
        /*0094*/ 	.byte	0x04, 0x1e
        /*0096*/ 	.short	(.L_502 - .L_501)
.L_501:
        /*0098*/ 	.word	0x00000000


	//----- nvinfo : EIATTR_CBANK_PARAM_SIZE
	.align		4
.L_502:
        /*009c*/ 	.byte	0x03, 0x19
        /*009e*/ 	.short	0x00f0


	//----- nvinfo : EIATTR_PARAM_CBANK
	.align		4
        /*00a0*/ 	.byte	0x04, 0x0a
        /*00a2*/ 	.short	(.L_504 - .L_503)
	.align		4
.L_503:
        /*00a4*/ 	.word	index@(.nv.constant0._ZN7cutlass13device_kernelIN5flash22FlashAttnBwdPreprocessIN4cute5tupleIJNS3_1CILi96EEENS5_ILi64EEEEEENS_6half_tEfNS_4arch4Sm90ELb1ELb0EEEEEvNT_6ParamsE)
        /*00a8*/ 	.short	0x0380
        /*00aa*/ 	.short	0x00f0


	//----- nvinfo : EIATTR_SW_WAR
	.align		4
.L_504:
        /*00ac*/ 	.byte	0x04, 0x36
        /*00ae*/ 	.short	(.L_506 - .L_505)
.L_505:
        /*00b0*/ 	.word	0x00000008
.L_506:


//--------------------- .nv.info._ZN7cutlass13device_kernelIN5flash11enable_sm90INS1_16FlashAttnBwdSm90INS1_25CollectiveMainloopBwdSm90ILi2ELi2ELi2EN4cute5tupleIJNS5_1CILi1EEES8_S8_EEENS6_IJNS7_ILi96EEENS7_ILi128EEENS7_ILi64EEEEEENS_6half_tEfNS_4arch4Sm90ELb1ELb0ELb1ELb1ELb0ELb1ELb0ELb1ELi2ELi1ELi2ELi2ELb0EEENS1_21CollectiveEpilogueBwdISD_SE_SG_Li256ELb1ELb0ELi1EEENS1_25SingleTileBwdLPTSchedulerILb1ELi128ELb0EEEEEEEEEvNT_6ParamsE --------------------------
	.section	.nv.info._ZN7cutlass13device_kernelIN5flash11enable_sm90INS1_16FlashAttnBwdSm90INS1_25CollectiveMainloopBwdSm90ILi2ELi2ELi2EN4cute5tupleIJNS5_1CILi1EEES8_S8_EEENS6_IJNS7_ILi96EEENS7_ILi128EEENS7_ILi64EEEEEENS_6half_tEfNS_4arch4Sm90ELb1ELb0ELb1ELb1ELb0ELb1ELb0ELb1ELi2ELi1ELi2ELi2ELb0EEENS1_21CollectiveEpilogueBwdISD_SE_SG_Li256ELb1ELb0ELi1EEENS1_25SingleTileBwdLPTSchedulerILb1ELi128ELb0EEEEEEEEEvNT_6ParamsE,"",@"SHT_CUDA_INFO"
	.sectionflags	@""
	.align	4


	//----- nvinfo : EIATTR_CUDA_API_VERSION
	.align		4
        /*0000*/ 	.byte	0x04, 0x37
        /*0002*/ 	.short	(.L_508 - .L_507)
.L_507:
        /*0004*/ 	.word	0x00000082


	//----- nvinfo : EIATTR_KPARAM_INFO
	.align		4
.L_508:
        /*0008*/ 	.byte	0x04, 0x17
        /*000a*/ 	.short	(.L_510 - .L_509)
.L_509:
        /*000c*/ 	.word	0x00000000
        /*0010*/ 	.short	0x0000
        /*0012*/ 	.short	0x0000
        /*0014*/ 	.byte	0x00, 0xf0, 0x01, 0x1a


	//----- nvinfo : EIATTR_SPARSE_MMA_MASK
	.align		4
.L_510:
        /*0018*/ 	.byte	0x03, 0x50
        /*001a*/ 	.short	0x0000


	//----- nvinfo : EIATTR_MAXREG_COUNT
	.align		4
        /*001c*/ 	.byte	0x03, 0x1b
        /*001e*/ 	.short	0x00a8


	//----- nvinfo : EIATTR_MERCURY_ISA_VERSION
	.align		4
        /*0020*/ 	.byte	0x03, 0x5f
        /*0022*/ 	.short	0x0101


	//----- nvinfo : EIATTR_VRC_CTA_INIT_COUNT
	.align		4
        /*0024*/ 	.byte	0x02, 0x4a
	.zero		1
	.zero		1


	//----- nvinfo : EIATTR_EXIT_INSTR_OFFSETS
	.align		4
        /*0028*/ 	.byte	0x04, 0x1c
        /*002a*/ 	.short	(.L_512 - .L_511)


	//   ....[0]....
.L_511:
        /*002c*/ 	.word	0x00000010


	//----- nvinfo : EIATTR_MAX_THREADS
	.align		4
.L_512:
        /*0030*/ 	.byte	0x04, 0x05
        /*0032*/ 	.short	(.L_514 - .L_513)
.L_513:
        /*0034*/ 	.word	0x00000180
        /*0038*/ 	.word	0x00000001
        /*003c*/ 	.word	0x00000001


	//----- nvinfo : EIATTR_CBANK_PARAM_SIZE
	.align		4
.L_514:
        /*0040*/ 	.byte	0x03, 0x19
        /*0042*/ 	.short	0x0680


	//----- nvinfo : EIATTR_PARAM_CBANK
	.align		4
        /*0044*/ 	.byte	0x04, 0x0a
        /*0046*/ 	.short	(.L_516 - .L_515)
	.align		4
.L_515:
        /*0048*/ 	.word	index@(.nv.constant0._ZN7cutlass13device_kernelIN5flash11enable_sm90INS1_16FlashAttnBwdSm90INS1_25CollectiveMainloopBwdSm90ILi2ELi2ELi2EN4cute5tupleIJNS5_1CILi1EEES8_S8_EEENS6_IJNS7_ILi96EEENS7_ILi128EEENS7_ILi64EEEEEENS_6half_tEfNS_4arch4Sm90ELb1ELb0ELb1ELb1ELb0ELb1ELb0ELb1ELi2ELi1ELi2ELi2ELb0EEENS1_21CollectiveEpilogueBwdISD_SE_SG_Li256ELb1ELb0ELi1EEENS1_25SingleTileBwdLPTSchedulerILb1ELi128ELb0EEEEEEEEEvNT_6ParamsE)
        /*004c*/ 	.short	0x0380
        /*004e*/ 	.short	0x0680


	//----- nvinfo : EIATTR_SW_WAR
	.align		4
.L_516:
        /*0050*/ 	.byte	0x04, 0x36
        /*0052*/ 	.short	(.L_518 - .L_517)
.L_517:
        /*0054*/ 	.word	0x00000008
.L_518:


//--------------------- .nv.info._ZN7cutlass13device_kernelIN5flash11enable_sm90INS1_16FlashAttnBwdSm90INS1_25CollectiveMainloopBwdSm90ILi2ELi2ELi2EN4cute5tupleIJNS5_1CILi1EEES8_S8_EEENS6_IJNS7_ILi96EEENS7_ILi128EEENS7_ILi64EEEEEENS_6half_tEfNS_4arch4Sm90ELb1ELb0ELb1ELb1ELb1ELb1ELb0ELb1ELi2ELi1ELi2ELi2ELb0EEENS1_21CollectiveEpilogueBwdISD_SE_SG_Li256ELb1ELb0ELi1EEENS1_25SingleTileBwdLPTSchedulerILb1ELi128ELb1EEEEEEEEEvNT_6ParamsE --------------------------
	.section	.nv.info._ZN7cutlass13device_kernelIN5flash11enable_sm90INS1_16FlashAttnBwdSm90INS1_25CollectiveMainloopBwdSm90ILi2ELi2ELi2EN4cute5tupleIJNS5_1CILi1EEES8_S8_EEENS6_IJNS7_ILi96EEENS7_ILi128EEENS7_ILi64EEEEEENS_6half_tEfNS_4arch4Sm90ELb1ELb0ELb1ELb1ELb1ELb1ELb0ELb1ELi2ELi1ELi2ELi2ELb0EEENS1_21CollectiveEpilogueBwdISD_SE_SG_Li256ELb1ELb0ELi1EEENS1_25SingleTileBwdLPTSchedulerILb1ELi128ELb1EEEEEEEEEvNT_6ParamsE,"",@"SHT_CUDA_INFO"
	.sectionflags	@""
	.align	4


	//----- nvinfo : EIATTR_CUDA_API_VERSION
	.align		4
        /*0000*/ 	.byte	0x04, 0x37
        /*0002*/ 	.short	(.L_520 - .L_519)
.L_519:
        /*0004*/ 	.word	0x00000082


	//----- nvinfo : EIATTR_KPARAM_INFO
	.align		4
.L_520:
        /*0008*/ 	.byte	0x04, 0x17
        /*000a*/ 	.short	(.L_522 - .L_521)
.L_521:
        /*000c*/ 	.word	0x00000000
        /*0010*/ 	.short	0x0000
        /*0012*/ 	.short	0x0000
        /*0014*/ 	.byte	0x00, 0xf0, 0x01, 0x1a


	//----- nvinfo : EIATTR_SPARSE_MMA_MASK
	.align		4
.L_522:
        /*0018*/ 	.byte	0x03, 0x50
        /*001a*/ 	.short	0x0000


	//----- nvinfo : EIATTR_MAXREG_COUNT
	.align		4
        /*001c*/ 	.byte	0x03, 0x1b
        /*001e*/ 	.short	0x00a8


	//----- nvinfo : EIATTR_MERCURY_ISA_VERSION
	.align		4
        /*0020*/ 	.byte	0x03, 0x5f
        /*0022*/ 	.short	0x0101


	//----- nvinfo : EIATTR_VRC_CTA_INIT_COUNT
	.align		4
        /*0024*/ 	.byte	0x02, 0x4a
	.zero		1
	.zero		1


	//----- nvinfo : EIATTR_EXIT_INSTR_OFFSETS
	.align		4
        /*0028*/ 	.byte	0x04, 0x1c
        /*002a*/ 	.short	(.L_524 - .L_523)


	//   ....[0]....
.L_523:
        /*002c*/ 	.word	0x00000010


	//----- nvinfo : EIATTR_MAX_THREADS
	.align		4
.L_524:
        /*0030*/ 	.byte	0x04, 0x05
        /*0032*/ 	.short	(.L_526 - .L_525)
.L_525:
        /*0034*/ 	.word	0x00000180
        /*0038*/ 	.word	0x00000001
        /*003c*/ 	.word	0x00000001


	//----- nvinfo : EIATTR_CBANK_PARAM_SIZE
	.align		4
.L_526:
        /*0040*/ 	.byte	0x03, 0x19
        /*0042*/ 	.short	0x0680


	//----- nvinfo : EIATTR_PARAM_CBANK
	.align		4
        /*0044*/ 	.byte	0x04, 0x0a
        /*0046*/ 	.short	(.L_528 - .L_527)
	.align		4
.L_527:
        /*0048*/ 	.word	index@(.nv.constant0._ZN7cutlass13device_kernelIN5flash11enable_sm90INS1_16FlashAttnBwdSm90INS1_25CollectiveMainloopBwdSm90ILi2ELi2ELi2EN4cute5tupleIJNS5_1CILi1EEES8_S8_EEENS6_IJNS7_ILi96EEENS7_ILi128EEENS7_ILi64EEEEEENS_6half_tEfNS_4arch4Sm90ELb1ELb0ELb1ELb1ELb1ELb1ELb0ELb1ELi2ELi1ELi2ELi2ELb0EEENS1_21CollectiveEpilogueBwdISD_SE_SG_Li256ELb1ELb0ELi1EEENS1_25SingleTileBwdLPTSchedulerILb1ELi128ELb1EEEEEEEEEvNT_6ParamsE)
        /*004c*/ 	.short	0x0380
        /*004e*/ 	.short	0x0680


	//----- nvinfo : EIATTR_SW_WAR
	.align		4
.L_528:
        /*0050*/ 	.byte	0x04, 0x36
        /*0052*/ 	.short	(.L_530 - .L_529)
.L_529:
        /*0054*/ 	.word	0x00000008
.L_530:


//--------------------- .nv.info._ZN7cutlass13device_kernelIN5flash11enable_sm90INS1_16FlashAttnBwdSm90INS1_25CollectiveMainloopBwdSm90ILi2ELi2ELi2EN4cute5tupleIJNS5_1CILi1EEES8_S8_EEENS6_IJNS7_ILi96EEENS7_ILi128EEENS7_ILi64EEEEEENS_6half_tEfNS_4arch4Sm90ELb1ELb0ELb1ELb1ELb0ELb1ELb0ELb1ELi2ELi1ELi2ELi2ELb0EEENS1_24CollectiveEpilogueBwdGQAISD_fSG_Li256ELb1ELb0EEENS1_25SingleTileBwdLPTSchedulerILb1ELi128ELb0EEEEEEEEEvNT_6ParamsE --------------------------
	.section	.nv.info._ZN7cutlass13device_kernelIN5flash11enable_sm90INS1_16FlashAttnBwdSm90INS1_25CollectiveMainloopBwdSm90ILi2ELi2ELi2EN4cute5tupleIJNS5_1CILi1EEES8_S8_EEENS6_IJNS7_ILi96EEENS7_ILi128EEENS7_ILi64EEEEEENS_6half_tEfNS_4arch4Sm90ELb1ELb0ELb1ELb1ELb0ELb1ELb0ELb1ELi2ELi1ELi2ELi2ELb0EEENS1_24CollectiveEpilogueBwdGQAISD_fSG_Li256ELb1ELb0EEENS1_25SingleTileBwdLPTSchedulerILb1ELi128ELb0EEEEEEEEEvNT_6ParamsE,"",@"SHT_CUDA_INFO"
	.sectionflags	@""
	.align	4


	//----- nvinfo : EIATTR_CUDA_API_VERSION
	.align		4
        /*0000*/ 	.byte	0x04, 0x37
        /*0002*/ 	.short	(.L_532 - .L_531)
.L_531:
        /*0004*/ 	.word	0x00000082


	//----- nvinfo : EIATTR_KPARAM_INFO
	.align		4
.L_532:
        /*0008*/ 	.byte	0x04, 0x17
        /*000a*/ 	.short	(.L_534 - .L_533)
.L_533:
        /*000c*/ 	.word	0x00000000
        /*0010*/ 	.short	0x0000
        /*0012*/ 	.short	0x0000
        /*0014*/ 	.byte	0x00, 0xf0, 0x01, 0x1c


	//----- nvinfo : EIATTR_SPARSE_MMA_MASK
	.align		4
.L_534:
        /*0018*/ 	.byte	0x03, 0x50
        /*001a*/ 	.short	0x0000


	//----- nvinfo : EIATTR_MAXREG_COUNT
	.align		4
        /*001c*/ 	.byte	0x03, 0x1b
        /*001e*/ 	.short	0x00a8


	//----- nvinfo : EIATTR_MERCURY_ISA_VERSION
	.align		4
        /*0020*/ 	.byte	0x03, 0x5f
        /*0022*/ 	.short	0x0101


	//----- nvinfo : EIATTR_VRC_CTA_INIT_COUNT
	.align		4
        /*0024*/ 	.byte	0x02, 0x4a
	.zero		1
	.zero		1


	//----- nvinfo : EIATTR_EXIT_INSTR_OFFSETS
	.align		4
        /*0028*/ 	.byte	0x04, 0x1c
        /*002a*/ 	.short	(.L_536 - .L_535)


	//   ....[0]....
.L_535:
        /*002c*/ 	.word	0x00000010


	//----- nvinfo : EIATTR_MAX_THREADS
	.align		4
.L_536:
        /*0030*/ 	.byte	0x04, 0x05
        /*0032*/ 	.short	(.L_538 - .L_537)
.L_537:
        /*0034*/ 	.word	0x00000180
        /*0038*/ 	.word	0x00000001
        /*003c*/ 	.word	0x00000001


	//----- nvinfo : EIATTR_CBANK_PARAM_SIZE
	.align		4
.L_538:
        /*0040*/ 	.byte	0x03, 0x19
        /*0042*/ 	.short	0x0700


	//----- nvinfo : EIATTR_PARAM_CBANK
	.align		4
        /*0044*/ 	.byte	0x04, 0x0a
        /*0046*/ 	.short	(.L_540 - .L_539)
	.align		4
.L_539:
        /*0048*/ 	.word	index@(.nv.constant0._ZN7cutlass13device_kernelIN5flash11enable_sm90INS1_16FlashAttnBwdSm90INS1_25CollectiveMainloopBwdSm90ILi2ELi2ELi2EN4cute5tupleIJNS5_1CILi1EEES8_S8_EEENS6_IJNS7_ILi96EEENS7_ILi128EEENS7_ILi64EEEEEENS_6half_tEfNS_4arch4Sm90ELb1ELb0ELb1ELb1ELb0ELb1ELb0ELb1ELi2ELi1ELi2ELi2ELb0EEENS1_24CollectiveEpilogueBwdGQAISD_fSG_Li256ELb1ELb0EEENS1_25SingleTileBwdLPTSchedulerILb1ELi128ELb0EEEEEEEEEvNT_6ParamsE)
        /*004c*/ 	.short	0x0380
        /*004e*/ 	.short	0x0700


	//----- nvinfo : EIATTR_SW_WAR
	.align		4
.L_540:
        /*0050*/ 	.byte	0x04, 0x36
        /*0052*/ 	.short	(.L_542 - .L_541)
.L_541:
        /*0054*/ 	.word	0x00000008
.L_542:


//--------------------- .nv.info._ZN7cutlass13device_kernelIN5flash32FlashAttnBwdPostprocessConvertdQIN4cute5tupleIJNS3_1CILi128EEENS5_ILi64EEEEEENS_6half_tEfNS_4arch4Sm90ELi256ENS3_8TiledMMAINS3_8MMA_AtomIJNS3_4SM904GMMA25MMA_64x64x16_F32F16F16_RSILNSF_5MajorE0ELSH_1ELNSF_7ScaleInE1ELSI_1EEEEEENS3_6LayoutINS4_IJNS5_ILi2EEENS5_ILi1EEESN_EEENS4_IJSN_NS5_ILi0EEESP_EEEEENS4_IJNS3_10UnderscoreESS_SS_EEEEELb0EEEEEvNT_6ParamsE --------------------------
	.section	.nv.info._ZN7cutlass13device_kernelIN5flash32FlashAttnBwdPostprocessConvertdQIN4cute5tupleIJNS3_1CILi128EEENS5_ILi64EEEEEENS_6half_tEfNS_4arch4Sm90ELi256ENS3_8TiledMMAINS3_8MMA_AtomIJNS3_4SM904GMMA25MMA_64x64x16_F32F16F16_RSILNSF_5MajorE0ELSH_1ELNSF_7ScaleInE1ELSI_1EEEEEENS3_6LayoutINS4_IJNS5_ILi2EEENS5_ILi1EEESN_EEENS4_IJSN_NS5_ILi0EEESP_EEEEENS4_IJNS3_10UnderscoreESS_SS_EEEEELb0EEEEEvNT_6ParamsE,"",@"SHT_CUDA_INFO"
	.sectionflags	@""
	.align	4


	//----- nvinfo : EIATTR_CUDA_API_VERSION
	.align		4
        /*0000*/ 	.byte	0x04, 0x37
        /*0002*/ 	.short	(.L_544 - .L_543)
.L_543:
        /*0004*/ 	.word	0x00000082


	//----- nvinfo : EIATTR_KPARAM_INFO
	.align		4
.L_544:
        /*0008*/ 	.byte	0x04, 0x17
        /*000a*/ 	.short	(.L_546 - .L_545)
.L_545:
        /*000c*/ 	.word	0x00000000
        /*0010*/ 	.short	0x0000
        /*0012*/ 	.short	0x0000
        /*0014*/ 	.byte	0x00, 0xf0, 0xc1, 0x01


	//----- nvinfo : EIATTR_SPARSE_MMA_MASK
	.align		4
.L_546:
        /*0018*/ 	.byte	0x03, 0x50
        /*001a*/ 	.short	0x0000


	//----- nvinfo : EIATTR_MAXREG_COUNT
	.align		4
        /*001c*/ 	.byte	0x03, 0x1b
        /*001e*/ 	.short	0x0080


	//----- nvinfo : EIATTR_NUM_BARRIERS
	.align		4
        /*0020*/ 	.byte	0x02, 0x4c
        /*0022*/ 	.byte	0x01
	.zero		1


	//----- nvinfo : EIATTR_MERCURY_ISA_VERSION
	.align		4
        /*0024*/ 	.byte	0x03, 0x5f
        /*0026*/ 	.short	0x0101


	//----- nvinfo : EIATTR_VRC_CTA_INIT_COUNT
	.align		4
        /*0028*/ 	.byte	0x02, 0x4a
	.zero		1
	.zero		1


	//----- nvinfo : EIATTR_MBARRIER_INSTR_OFFSETS
	.align		4
        /*002c*/ 	.byte	0x04, 0x39
        /*002e*/ 	.short	(.L_548 - .L_547)


	//   ....[0]....
.L_547:
        /*0030*/ 	.word	0x00000480
        /*0034*/ 	.word	0x000000ff
        /*0038*/ 	.word	0x0000c000
        /*003c*/ 	.short	0x0100
        /*003e*/ 	.byte	0x06
	.zero		1


	//   ....[1]....
        /*0040*/ 	.word	0x00000560
        /*0044*/ 	.word	0x00000027
        /*0048*/ 	.word	0x0000c000
        /*004c*/ 	.short	0x010a
        /*004e*/ 	.byte	0xff
	.zero		1


	//----- nvinfo : EIATTR_NUM_MBARRIERS
	.align		4
.L_548:
        /*0050*/ 	.byte	0x03, 0x38
        /*0052*/ 	.short	0x0001


	//----- nvinfo : EIATTR_EXIT_INSTR_OFFSETS
	.align		4
        /*0054*/ 	.byte	0x04, 0x1c
        /*0056*/ 	.short	(.L_550 - .L_549)


	//   ....[0]....
.L_549:
        /*0058*/ 	.word	0x00000280


	//   ....[1]....
        /*005c*/ 	.word	0x00000fd0


	//   ....[2]....
        /*0060*/ 	.word	0x000010a0


	//----- nvinfo : EIATTR_MAX_THREADS
	.align		4
.L_550:
        /*0064*/ 	.byte	0x04, 0x05
        /*0066*/ 	.short	(.L_552 - .L_551)
.L_551:
        /*0068*/ 	.word	0x00000100
        /*006c*/ 	.word	0x00000001
        /*0070*/ 	.word	0x00000001


	//----- nvinfo : EIATTR_CRS_STACK_SIZE
	.align		4
.L_552:
        /*0074*/ 	.byte	0x04, 0x1e
        /*0076*/ 	.short	(.L_554 - .L_553)
.L_553:
        /*0078*/ 	.word	0x00000000


	//----- nvinfo : EIATTR_CBANK_PARAM_SIZE
	.align		4
.L_554:
        /*007c*/ 	.byte	0x03, 0x19
        /*007e*/ 	.short	0x0070


	//----- nvinfo : EIATTR_PARAM_CBANK
	.align		4
        /*0080*/ 	.byte	0x04, 0x0a
        /*0082*/ 	.short	(.L_556 - .L_555)
	.align		4
.L_555:
        /*0084*/ 	.word	index@(.nv.constant0._ZN7cutlass13device_kernelIN5flash32FlashAttnBwdPostprocessConvertdQIN4cute5tupleIJNS3_1CILi128EEENS5_ILi64EEEEEENS_6half_tEfNS_4arch4Sm90ELi256ENS3_8TiledMMAINS3_8MMA_AtomIJNS3_4SM904GMMA25MMA_64x64x16_F32F16F16_RSILNSF_5MajorE0ELSH_1ELNSF_7ScaleInE1ELSI_1EEEEEENS3_6LayoutINS4_IJNS5_ILi2EEENS5_ILi1EEESN_EEENS4_IJSN_NS5_ILi0EEESP_EEEEENS4_IJNS3_10UnderscoreESS_SS_EEEEELb0EEEEEvNT_6ParamsE)
        /*0088*/ 	.short	0x0380
        /*008a*/ 	.short	0x0070


	//----- nvinfo : EIATTR_SW_WAR
	.align		4
.L_556:
        /*008c*/ 	.byte	0x04, 0x36
        /*008e*/ 	.short	(.L_558 - .L_557)
.L_557:
        /*0090*/ 	.word	0x00000008
.L_558:


//--------------------- .nv.info._ZN7cutlass13device_kernelIN5flash32FlashAttnBwdPostprocessConvertdQIN4cute5tupleIJNS3_1CILi96EEENS5_ILi64EEEEEENS_6half_tEfNS_4arch4Sm90ELi256ENS3_8TiledMMAINS3_8MMA_AtomIJNS3_4SM904GMMA25MMA_64x16x16_F32F16F16_SSILNSF_5MajorE1ELSH_0ELNSF_7ScaleInE1ELSI_1EEEEEENS3_6LayoutINS4_IJNS5_ILi1EEENS5_ILi2EEESM_EEENS4_IJNS5_ILi0EEESM_SP_EEEEENS4_IJNS3_10UnderscoreESS_SS_EEEEELb1EEEEEvNT_6ParamsE --------------------------
	.section	.nv.info._ZN7cutlass13device_kernelIN5flash32FlashAttnBwdPostprocessConvertdQIN4cute5tupleIJNS3_1CILi96EEENS5_ILi64EEEEEENS_6half_tEfNS_4arch4Sm90ELi256ENS3_8TiledMMAINS3_8MMA_AtomIJNS3_4SM904GMMA25MMA_64x16x16_F32F16F16_SSILNSF_5MajorE1ELSH_0ELNSF_7ScaleInE1ELSI_1EEEEEENS3_6LayoutINS4_IJNS5_ILi1EEENS5_ILi2EEESM_EEENS4_IJNS5_ILi0EEESM_SP_EEEEENS4_IJNS3_10UnderscoreESS_SS_EEEEELb1EEEEEvNT_6ParamsE,"",@"SHT_CUDA_INFO"
	.sectionflags	@""
	.align	4


	//----- nvinfo : EIATTR_CUDA_API_VERSION
	.align		4
        /*0000*/ 	.byte	0x04, 0x37
        /*0002*/ 	.short	(.L_560 - .L_559)
.L_559:
        /*0004*/ 	.word	0x00000082


	//----- nvinfo : EIATTR_KPARAM_INFO
	.align		4
.L_560:
        /*0008*/ 	.byte	0x04, 0x17
        /*000a*/ 	.short	(.L_562 - .L_561)
.L_561:
        /*000c*/ 	.word	0x00000000
        /*0010*/ 	.short	0x0000
        /*0012*/ 	.short	0x0000
        /*0014*/ 	.byte	0x00, 0xf0, 0xc1, 0x01


	//----- nvinfo : EIATTR_SPARSE_MMA_MASK
	.align		4
.L_562:
        /*0018*/ 	.byte	0x03, 0x50
        /*001a*/ 	.short	0x0000


	//----- nvinfo : EIATTR_MAXREG_COUNT
	.align		4
        /*001c*/ 	.byte	0x03, 0x1b
        /*001e*/ 	.short	0x0080


	//----- nvinfo : EIATTR_NUM_BARRIERS
	.align		4
        /*0020*/ 	.byte	0x02, 0x4c
        /*0022*/ 	.byte	0x01
	.zero		1


	//----- nvinfo : EIATTR_MERCURY_ISA_VERSION
	.align		4
        /*0024*/ 	.byte	0x03, 0x5f
        /*0026*/ 	.short	0x0101


	//----- nvinfo : EIATTR_VRC_CTA_INIT_COUNT
	.align		4
        /*0028*/ 	.byte	0x02, 0x4a
	.zero		1
	.zero		1


	//----- nvinfo : EIATTR_MBARRIER_INSTR_OFFSETS
	.align		4
        /*002c*/ 	.byte	0x04, 0x39
        /*002e*/ 	.short	(.L_564 - .L_563)


	//   ....[0]....
.L_563:
        /*0030*/ 	.word	0x00000470
        /*0034*/ 	.word	0x000000ff
        /*0038*/ 	.word	0x00009000
        /*003c*/ 	.short	0x0100
        /*003e*/ 	.byte	0x06
	.zero		1


	//   ....[1]....
        /*0040*/ 	.word	0x00000550
        /*0044*/ 	.word	0x00000006
        /*0048*/ 	.word	0x00009000
        /*004c*/ 	.short	0x010a
        /*004e*/ 	.byte	0xff
	.zero		1


	//----- nvinfo : EIATTR_NUM_MBARRIERS
	.align		4
.L_564:
        /*0050*/ 	.byte	0x03, 0x38
        /*0052*/ 	.short	0x0001


	//----- nvinfo : EIATTR_EXIT_INSTR_OFFSETS
	.align		4
        /*0054*/ 	.byte	0x04, 0x1c
        /*0056*/ 	.short	(.L_566 - .L_565)


	//   ....[0]....
.L_565:
        /*0058*/ 	.word	0x00000270


	//   ....[1]....
        /*005c*/ 	.word	0x00000db0


	//   ....[2]....
        /*0060*/ 	.word	0x00000e90


	//----- nvinfo : EIATTR_MAX_THREADS
	.align		4
.L_566:
        /*0064*/ 	.byte	0x04, 0x05
        /*0066*/ 	.short	(.L_568 - .L_567)
.L_567:
        /*0068*/ 	.word	0x00000100
        /*006c*/ 	.word	0x00000001
        /*0070*/ 	.word	0x00000001


	//----- nvinfo : EIATTR_CRS_STACK_SIZE
	.align		4
.L_568:
        /*0074*/ 	.byte	0x04, 0x1e
        /*0076*/ 	.short	(.L_570 - .L_569)
.L_569:
        /*0078*/ 	.word	0x00000000


	//----- nvinfo : EIATTR_CBANK_PARAM_SIZE
	.align		4
.L_570:
        /*007c*/ 	.byte	0x03, 0x19
        /*007e*/ 	.short	0x0070


	//----- nvinfo : EIATTR_PARAM_CBANK
	.align		4
        /*0080*/ 	.byte	0x04, 0x0a
        /*0082*/ 	.short	(.L_572 - .L_571)
	.align		4
.L_571:
        /*0084*/ 	.word	index@(.nv.constant0._ZN7cutlass13device_kernelIN5flash32FlashAttnBwdPostprocessConvertdQIN4cute5tupleIJNS3_1CILi96EEENS5_ILi64EEEEEENS_6half_tEfNS_4arch4Sm90ELi256ENS3_8TiledMMAINS3_8MMA_AtomIJNS3_4SM904GMMA25MMA_64x16x16_F32F16F16_SSILNSF_5MajorE1ELSH_0ELNSF_7ScaleInE1ELSI_1EEEEEENS3_6LayoutINS4_IJNS5_ILi1EEENS5_ILi2EEESM_EEENS4_IJNS5_ILi0EEESM_SP_EEEEENS4_IJNS3_10UnderscoreESS_SS_EEEEELb1EEEEEvNT_6ParamsE)
        /*0088*/ 	.short	0x0380
        /*008a*/ 	.short	0x0070


	//----- nvinfo : EIATTR_SW_WAR
	.align		4
.L_572:
        /*008c*/ 	.byte	0x04, 0x36
        /*008e*/ 	.short	(.L_574 - .L_573)
.L_573:
        /*0090*/ 	.word	0x00000008
.L_574:


//--------------------- .nv.info._ZN7cutlass13device_kernelIN5flash11enable_sm90INS1_16FlashAttnBwdSm90INS1_25CollectiveMainloopBwdSm90ILi2ELi2ELi2EN4cute5tupleIJNS5_1CILi1EEES8_S8_EEENS6_IJNS7_ILi96EEENS7_ILi128EEENS7_ILi64EEEEEENS_6half_tEfNS_4arch4Sm90ELb1ELb0ELb1ELb1ELb1ELb1ELb0ELb1ELi2ELi1ELi2ELi2ELb0EEENS1_24CollectiveEpilogueBwdGQAISD_fSG_Li256ELb1ELb1EEENS1_25SingleTileBwdLPTSchedulerILb1ELi128ELb1EEEEEEEEEvNT_6ParamsE --------------------------
	.section	.nv.info._ZN7cutlass13device_kernelIN5flash11enable_sm90INS1_16FlashAttnBwdSm90INS1_25CollectiveMainloopBwdSm90ILi2ELi2ELi2EN4cute5tupleIJNS5_1CILi1EEES8_S8_EEENS6_IJNS7_ILi96EEENS7_ILi128EEENS7_ILi64EEEEEENS_6half_tEfNS_4arch4Sm90ELb1ELb0ELb1ELb1ELb1ELb1ELb0ELb1ELi2ELi1ELi2ELi2ELb0EEENS1_24CollectiveEpilogueBwdGQAISD_fSG_Li256ELb1ELb1EEENS1_25SingleTileBwdLPTSchedulerILb1ELi128ELb1EEEEEEEEEvNT_6ParamsE,"",@"SHT_CUDA_INFO"
	.sectionflags	@""
	.align	4


	//----- nvinfo : EIATTR_CUDA_API_VERSION
	.align		4
        /*0000*/ 	.byte	0x04, 0x37
        /*0002*/ 	.short	(.L_576 - .L_575)
.L_575:
        /*0004*/ 	.word	0x00000082


	//----- nvinfo : EIATTR_KPARAM_INFO
	.align		4
.L_576:
        /*0008*/ 	.byte	0x04, 0x17
        /*000a*/ 	.short	(.L_578 - .L_577)
.L_577:
        /*000c*/ 	.word	0x00000000
        /*0010*/ 	.short	0x0000
        /*0012*/ 	.short	0x0000
        /*0014*/ 	.byte	0x00, 0xf0, 0x01, 0x1c


	//----- nvinfo : EIATTR_SPARSE_MMA_MASK
	.align		4
.L_578:
        /*0018*/ 	.byte	0x03, 0x50
        /*001a*/ 	.short	0x0000


	//----- nvinfo : EIATTR_MAXREG_COUNT
	.align		4
        /*001c*/ 	.byte	0x03, 0x1b
        /*001e*/ 	.short	0x00a8


	//----- nvinfo : EIATTR_MERCURY_ISA_VERSION
	.align		4
        /*0020*/ 	.byte	0x03, 0x5f
        /*0022*/ 	.short	0x0101


	//----- nvinfo : EIATTR_VRC_CTA_INIT_COUNT
	.align		4
        /*0024*/ 	.byte	0x02, 0x4a
	.zero		1
	.zero		1


	//----- nvinfo : EIATTR_EXIT_INSTR_OFFSETS
	.align		4
        /*0028*/ 	.byte	0x04, 0x1c
        /*002a*/ 	.short	(.L_580 - .L_579)


	//   ....[0]....
.L_579:
        /*002c*/ 	.word	0x00000010


	//----- nvinfo : EIATTR_MAX_THREADS
	.align		4
.L_580:
        /*0030*/ 	.byte	0x04, 0x05
        /*0032*/ 	.short	(.L_582 - .L_581)
.L_581:
        /*0034*/ 	.word	0x00000180
        /*0038*/ 	.word	0x00000001
        /*003c*/ 	.word	0x00000001


	//----- nvinfo : EIATTR_CBANK_PARAM_SIZE
	.align		4
.L_582:
        /*0040*/ 	.byte	0x03, 0x19
        /*0042*/ 	.short	0x0700


	//----- nvinfo : EIATTR_PARAM_CBANK
	.align		4
        /*0044*/ 	.byte	0x04, 0x0a
        /*0046*/ 	.short	(.L_584 - .L_583)
	.align		4
.L_583:
        /*0048*/ 	.word	index@(.nv.constant0._ZN7cutlass13device_kernelIN5flash11enable_sm90INS1_16FlashAttnBwdSm90INS1_25CollectiveMainloopBwdSm90ILi2ELi2ELi2EN4cute5tupleIJNS5_1CILi1EEES8_S8_EEENS6_IJNS7_ILi96EEENS7_ILi128EEENS7_ILi64EEEEEENS_6half_tEfNS_4arch4Sm90ELb1ELb0ELb1ELb1ELb1ELb1ELb0ELb1ELi2ELi1ELi2ELi2ELb0EEENS1_24CollectiveEpilogueBwdGQAISD_fSG_Li256ELb1ELb1EEENS1_25SingleTileBwdLPTSchedulerILb1ELi128ELb1EEEEEEEEEvNT_6ParamsE)
        /*004c*/ 	.short	0x0380
        /*004e*/ 	.short	0x0700


	//----- nvinfo : EIATTR_SW_WAR
	.align		4
.L_584:
        /*0050*/ 	.byte	0x04, 0x36
        /*0052*/ 	.short	(.L_586 - .L_585)
.L_585:
        /*0054*/ 	.word	0x00000008
.L_586:


//--------------------- .nv.info._ZN7cutlass13device_kernelIN5flash22FlashAttnBwdPreprocessIN4cute5tupleIJNS3_1CILi96EEENS5_ILi64EEEEEENS_6half_tEfNS_4arch4Sm90ELb1ELb1EEEEEvNT_6ParamsE --------------------------
	.section	.nv.info._ZN7cutlass13device_kernelIN5flash22FlashAttnBwdPreprocessIN4cute5tupleIJNS3_1CILi96EEENS5_ILi64EEEEEENS_6half_tEfNS_4arch4Sm90ELb1ELb1EEEEEvNT_6ParamsE,"",@"SHT_CUDA_INFO"
	.sectionflags	@""
	.align	4


	//----- nvinfo : EIATTR_CUDA_API_VERSION
	.align		4
        /*0000*/ 	.byte	0x04, 0x37
        /*0002*/ 	.short	(.L_588 - .L_587)
.L_587:
        /*0004*/ 	.word	0x00000082


	//----- nvinfo : EIATTR_KPARAM_INFO
	.align		4
.L_588:
        /*0008*/ 	.byte	0x04, 0x17
        /*000a*/ 	.short	(.L_590 - .L_589)
.L_589:
        /*000c*/ 	.word	0x00000000
        /*0010*/ 	.short	0x0000
        /*0012*/ 	.short	0x0000
        /*0014*/ 	.byte	0x00, 0xf0, 0xc1, 0x03


	//----- nvinfo : EIATTR_SPARSE_MMA_MASK
	.align		4
.L_590:
        /*0018*/ 	.byte	0x03, 0x50
        /*001a*/ 	.short	0x0000


	//----- nvinfo : EIATTR_MAXREG_COUNT
	.align		4
        /*001c*/ 	.byte	0x03, 0x1b
        /*001e*/ 	.short	0x0080


	//----- nvinfo : EIATTR_MERCURY_ISA_VERSION
	.align		4
        /*0020*/ 	.byte	0x03, 0x5f
        /*0022*/ 	.short	0x0101


	//----- nvinfo : EIATTR_COOP_GROUP_MASK_REGIDS
	.align		4
        /*0024*/ 	.byte	0x04, 0x29
        /*0026*/ 	.short	(.L_592 - .L_591)


	//   ....[0]....
.L_591:
        /*0028*/ 	.word	0xffffffff


	//   ....[1]....
        /*002c*/ 	.word	0xffffffff


	//   ....[2]....
        /*0030*/ 	.word	0xffffffff


	//   ....[3]....
        /*0034*/ 	.word	0xffffffff


	//   ....[4]....
        /*0038*/ 	.word	0xffffffff


	//   ....[5]....
        /*003c*/ 	.word	0xffffffff


	//   ....[6]....
        /*0040*/ 	.word	0xffffffff


	//   ....[7]....
        /*0044*/ 	.word	0xffffffff


	//   ....[8]....
        /*0048*/ 	.word	0xffffffff


	//----- nvinfo : EIATTR_COOP_GROUP_INSTR_OFFSETS
	.align		4
.L_592:
        /*004c*/ 	.byte	0x04, 0x28
        /*004e*/ 	.short	(.L_594 - .L_593)


	//   ....[0]....
.L_593:
        /*0050*/ 	.word	0x00000ee0


	//   ....[1]....
        /*0054*/ 	.word	0x00000ef0


	//   ....[2]....
        /*0058*/ 	.word	0x00000f00


	//   ....[3]....
        /*005c*/ 	.word	0x00000f40


	//   ....[4]....
        /*0060*/ 	.word	0x00000f50


	//   ....[5]....
        /*0064*/ 	.word	0x00000f60


	//   ....[6]....
        /*0068*/ 	.word	0x00000fd0


	//   ....[7]....
        /*006c*/ 	.word	0x00000ff0


	//   ....[8]....
        /*0070*/ 	.word	0x00001000


	//----- nvinfo : EIATTR_VRC_CTA_INIT_COUNT
	.align		4
.L_594:
        /*0074*/ 	.byte	0x02, 0x4a
	.zero		1
	.zero		1


	//----- nvinfo : EIATTR_EXIT_INSTR_OFFSETS
	.align		4
        /*0078*/ 	.byte	0x04, 0x1c
        /*007a*/ 	.short	(.L_596 - .L_595)


	//   ....[0]....
.L_595:
        /*007c*/ 	.word	0x00000280


	//   ....[1]....
        /*0080*/ 	.word	0x000014a0


	//   ....[2]....
        /*0084*/ 	.word	0x00001520


	//----- nvinfo : EIATTR_MAX_THREADS
	.align		4
.L_596:
        /*0088*/ 	.byte	0x04, 0x05
        /*008a*/ 	.short	(.L_598 - .L_597)
.L_597:
        /*008c*/ 	.word	0x00000100
        /*0090*/ 	.word	0x00000001
        /*0094*/ 	.word	0x00000001


	//----- nvinfo : EIATTR_CRS_STACK_SIZE
	.align		4
.L_598:
        /*0098*/ 	.byte	0x04, 0x1e
        /*009a*/ 	.short	(.L_600 - .L_599)
.L_599:
        /*009c*/ 	.word	0x00000000


	//----- nvinfo : EIATTR_CBANK_PARAM_SIZE
	.align		4
.L_600:
        /*00a0*/ 	.byte	0x03, 0x19
        /*00a2*/ 	.short	0x00f0


	//----- nvinfo : EIATTR_PARAM_CBANK
	.align		4
        /*00a4*/ 	.byte	0x04, 0x0a
        /*00a6*/ 	.short	(.L_602 - .L_601)
	.align		4
.L_601:
        /*00a8*/ 	.word	index@(.nv.constant0._ZN7cutlass13device_kernelIN5flash22FlashAttnBwdPreprocessIN4cute5tupleIJNS3_1CILi96EEENS5_ILi64EEEEEENS_6half_tEfNS_4arch4Sm90ELb1ELb1EEEEEvNT_6ParamsE)
        /*00ac*/ 	.short	0x0380
        /*00ae*/ 	.short	0x00f0


	//----- nvinfo : EIATTR_SW_WAR
	.align		4
.L_602:
        /*00b0*/ 	.byte	0x04, 0x36
        /*00b2*/ 	.short	(.L_604 - .L_603)
.L_603:
        /*00b4*/ 	.word	0x00000008
.L_604:


//--------------------- .nv.callgraph             --------------------------
	.section	.nv.callgraph,"",@"SHT_CUDA_CALLGRAPH"
	.align	4
	.sectionentsize	8
	.align		4
        /*0000*/ 	.word	0x00000000
	.align		4
        /*0004*/ 	.word	0xffffffff
	.align		4
        /*0008*/ 	.word	0x00000000
	.align		4
        /*000c*/ 	.word	0xfffffffe
	.align		4
        /*0010*/ 	.word	0x00000000
	.align		4
        /*0014*/ 	.word	0xfffffffd
	.align		4
        /*0018*/ 	.word	0x00000000
	.align		4
        /*001c*/ 	.word	0xfffffffc


//--------------------- .nv.constant4             --------------------------
	.section	.nv.constant4,"a",@progbits
	.align	8
	.align		8
.nv.constant4:
        /*0000*/ 	.dword	_ZN73_INTERNAL_d9ee66f6_37_flash_bwd_hdim64_fp16_softcap_sm90_cu_744032ad_29194cuda3std3__45__cpo5beginE
	.align		8
        /*0008*/ 	.dword	_ZN73_INTERNAL_d9ee66f6_37_flash_bwd_hdim64_fp16_softcap_sm90_cu_744032ad_29194cuda3std3__45__cpo3endE
	.align		8
        /*0010*/ 	.dword	_ZN73_INTERNAL_d9ee66f6_37_flash_bwd_hdim64_fp16_softcap_sm90_cu_744032ad_29194cuda3std3__45__cpo6cbeginE
	.align		8
        /*0018*/ 	.dword	_ZN73_INTERNAL_d9ee66f6_37_flash_bwd_hdim64_fp16_softcap_sm90_cu_744032ad_29194cuda3std3__45__cpo4cendE
	.align		8
        /*0020*/ 	.dword	_ZN73_INTERNAL_d9ee66f6_37_flash_bwd_hdim64_fp16_softcap_sm90_cu_744032ad_29194cuda3std3__475_GLOBAL__N__d9ee66f6_37_flash_bwd_hdim64_fp16_softcap_sm90_cu_744032ad_29196ignoreE
	.align		8
        /*0028*/ 	.dword	_ZN73_INTERNAL_d9ee66f6_37_flash_bwd_hdim64_fp16_softcap_sm90_cu_744032ad_29194cuda3std3__419piecewise_constructE
	.align		8
        /*0030*/ 	.dword	_ZN73_INTERNAL_d9ee66f6_37_flash_bwd_hdim64_fp16_softcap_sm90_cu_744032ad_29194cuda3std3__48in_placeE
	.align		8
        /*0038*/ 	.dword	_ZN73_INTERNAL_d9ee66f6_37_flash_bwd_hdim64_fp16_softcap_sm90_cu_744032ad_29194cuda3std6ranges3__45__cpo4swapE
	.align		8
        /*0040*/ 	.dword	_ZN73_INTERNAL_d9ee66f6_37_flash_bwd_hdim64_fp16_softcap_sm90_cu_744032ad_29194cuda3std6ranges3__45__cpo9iter_moveE
	.align		8
        /*0048*/ 	.dword	_ZN73_INTERNAL_d9ee66f6_37_flash_bwd_hdim64_fp16_softcap_sm90_cu_744032ad_29194cute7productE
	.align		8
        /*0050*/ 	.dword	_ZN73_INTERNAL_d9ee66f6_37_flash_bwd_hdim64_fp16_softcap_sm90_cu_744032ad_29194cute1_E


//--------------------- .text._ZN7cutlass13device_kernelIN5flash11enable_sm90INS1_16FlashAttnBwdSm90INS1_25CollectiveMainloopBwdSm90ILi2ELi2ELi2EN4cute5tupleIJNS5_1CILi1EEES8_S8_EEENS6_IJNS7_ILi128EEESA_NS7_ILi64EEEEEENS_6half_tEfNS_4arch4Sm90ELb0ELb0ELb1ELb0ELb0ELb1ELb0ELb0ELi2ELi1ELi2ELi2ELb0EEENS1_21CollectiveEpilogueBwdISC_SD_SF_Li256ELb0ELb0ELi1EEENS1_19SingleTileSchedulerILb0ELb0ELb0ELi128EEEEEEEEEvNT_6ParamsE --------------------------
	.section	.text._ZN7cutlass13device_kernelIN5flash11enable_sm90INS1_16FlashAttnBwdSm90INS1_25CollectiveMainloopBwdSm90ILi2ELi2ELi2EN4cute5tupleIJNS5_1CILi1EEES8_S8_EEENS6_IJNS7_ILi128EEESA_NS7_ILi64EEEEEENS_6half_tEfNS_4arch4Sm90ELb0ELb0ELb1ELb0ELb0ELb1ELb0ELb0ELi2ELi1ELi2ELi2ELb0EEENS1_21CollectiveEpilogueBwdISC_SD_SF_Li256ELb0ELb0ELi1EEENS1_19SingleTileSchedulerILb0ELb0ELb0ELi128EEEEEEEEEvNT_6ParamsE,"ax",@progbits
	.align	128
.text._ZN7cutlass13device_kernelIN5flash11enable_sm90INS1_16FlashAttnBwdSm90INS1_25CollectiveMainloopBwdSm90ILi2ELi2ELi2EN4cute5tupleIJNS5_1CILi1EEES8_S8_EEENS6_IJNS7_ILi128EEESA_NS7_ILi64EEEEEENS_6half_tEfNS_4arch4Sm90ELb0ELb0ELb1ELb0ELb0ELb1ELb0ELb0ELi2ELi1ELi2ELi2ELb0EEENS1_21CollectiveEpilogueBwdISC_SD_SF_Li256ELb0ELb0ELi1EEENS1_19SingleTileSchedulerILb0ELb0ELb0ELi128EEEEEEEEEvNT_6ParamsE:
        .type           _ZN7cutlass13device_kernelIN5flash11enable_sm90INS1_16FlashAttnBwdSm90INS1_25CollectiveMainloopBwdSm90ILi2ELi2ELi2EN4cute5tupleIJNS5_1CILi1EEES8_S8_EEENS6_IJNS7_ILi128EEESA_NS7_ILi64EEEEEENS_6half_tEfNS_4arch4Sm90ELb0ELb0ELb1ELb0ELb0ELb1ELb0ELb0ELi2ELi1ELi2ELi2ELb0EEENS1_21CollectiveEpilogueBwdISC_SD_SF_Li256ELb0ELb0ELi1EEENS1_19SingleTileSchedulerILb0ELb0ELb0ELi128EEEEEEEEEvNT_6ParamsE,@function
        .size           _ZN7cutlass13device_kernelIN5flash11enable_sm90INS1_16FlashAttnBwdSm90INS1_25CollectiveMainloopBwdSm90ILi2ELi2ELi2EN4cute5tupleIJNS5_1CILi1EEES8_S8_EEENS6_IJNS7_ILi128EEESA_NS7_ILi64EEEEEENS_6half_tEfNS_4arch4Sm90ELb0ELb0ELb1ELb0ELb0ELb1ELb0ELb0ELi2ELi1ELi2ELi2ELb0EEENS1_21CollectiveEpilogueBwdISC_SD_SF_Li256ELb0ELb0ELi1EEENS1_19SingleTileSchedulerILb0ELb0ELb0ELi128EEEEEEEEEvNT_6ParamsE,(.L_x_95 - _ZN7cutlass13device_kernelIN5flash11enable_sm90INS1_16FlashAttnBwdSm90INS1_25CollectiveMainloopBwdSm90ILi2ELi2ELi2EN4cute5tupleIJNS5_1CILi1EEES8_S8_EEENS6_IJNS7_ILi128EEESA_NS7_ILi64EEEEEENS_6half_tEfNS_4arch4Sm90ELb0ELb0ELb1ELb0ELb0ELb1ELb0ELb0ELi2ELi1ELi2ELi2ELb0EEENS1_21CollectiveEpilogueBwdISC_SD_SF_Li256ELb0ELb0ELi1EEENS1_19SingleTileSchedulerILb0ELb0ELb0ELi128EEEEEEEEEvNT_6ParamsE)
        .other          _ZN7cutlass13device_kernelIN5flash11enable_sm90INS1_16FlashAttnBwdSm90INS1_25CollectiveMainloopBwdSm90ILi2ELi2ELi2EN4cute5tupleIJNS5_1CILi1EEES8_S8_EEENS6_IJNS7_ILi128EEESA_NS7_ILi64EEEEEENS_6half_tEfNS_4arch4Sm90ELb0ELb0ELb1ELb0ELb0ELb1ELb0ELb0ELi2ELi1ELi2ELi2ELb0EEENS1_21CollectiveEpilogueBwdISC_SD_SF_Li256ELb0ELb0ELi1EEENS1_19SingleTileSchedulerILb0ELb0ELb0ELi128EEEEEEEEEvNT_6ParamsE,@"STO_CUDA_ENTRY STV_DEFAULT"
_ZN7cutlass13device_kernelIN5flash11enable_sm90INS1_16FlashAttnBwdSm90INS1_25CollectiveMainloopBwdSm90ILi2ELi2ELi2EN4cute5tupleIJNS5_1CILi1EEES8_S8_EEENS6_IJNS7_ILi128EEESA_NS7_ILi64EEEEEENS_6half_tEfNS_4arch4Sm90ELb0ELb0ELb1ELb0ELb0ELb1ELb0ELb0ELi2ELi1ELi2ELi2ELb0EEENS1_21CollectiveEpilogueBwdISC_SD_SF_Li256ELb0ELb0ELi1EEENS1_19SingleTileSchedulerILb0ELb0ELb0ELi128EEEEEEEEEvNT_6ParamsE:
[----:B------:R-:W-:Y:S01]  /*0000*/  LDC R1, c[0x0][0x37c] ;  /* 0x0000df00ff017b82 */ /* 0x000fe20000000800 */
[----:B------:R-:W-:Y:S05]  /*0010*/  EXIT ;  /* 0x000000000000794d */ /* 0x000fea0003800000 */
.L_x_0:
[----:B------:R-:W-:-:S00]  /*0020*/  BRA `(.L_x_0) ;  /* 0xfffffffc00fc7947 */ /* 0x000fc0000383ffff */
[----:B------:R-:W-:-:S00]  /*0030*/  NOP ;  /* 0x0000000000007918 */ /* 0x000fc00000000000 */
        /* <DEDUP_REMOVED lines=12> */
.L_x_95:


//--------------------- .text._ZN7cutlass13device_kernelIN5flash11enable_sm90INS1_16FlashAttnBwdSm90INS1_25CollectiveMainloopBwdSm90ILi2ELi2ELi2EN4cute5tupleIJNS5_1CILi1EEES8_S8_EEENS6_IJNS7_ILi128EEESA_NS7_ILi64EEEEEENS_6half_tEfNS_4arch4Sm90ELb0ELb0ELb1ELb0ELb1ELb1ELb0ELb0ELi2ELi1ELi2ELi2ELb0EEENS1_21CollectiveEpilogueBwdISC_SD_SF_Li256ELb0ELb0ELi1EEENS1_19SingleTileSchedulerILb0ELb0ELb0ELi128EEEEEEEEEvNT_6ParamsE --------------------------
	.section	.text._ZN7cutlass13device_kernelIN5flash11enable_sm90INS1_16FlashAttnBwdSm90INS1_25CollectiveMainloopBwdSm90ILi2ELi2ELi2EN4cute5tupleIJNS5_1CILi1EEES8_S8_EEENS6_IJNS7_ILi128EEESA_NS7_ILi64EEEEEENS_6half_tEfNS_4arch4Sm90ELb0ELb0ELb1ELb0ELb1ELb1ELb0ELb0ELi2ELi1ELi2ELi2ELb0EEENS1_21CollectiveEpilogueBwdISC_SD_SF_Li256ELb0ELb0ELi1EEENS1_19SingleTileSchedulerILb0ELb0ELb0ELi128EEEEEEEEEvNT_6ParamsE,"ax",@progbits
	.align	128
.text._ZN7cutlass13device_kernelIN5flash11enable_sm90INS1_16FlashAttnBwdSm90INS1_25CollectiveMainloopBwdSm90ILi2ELi2ELi2EN4cute5tupleIJNS5_1CILi1EEES8_S8_EEENS6_IJNS7_ILi128EEESA_NS7_ILi64EEEEEENS_6half_tEfNS_4arch4Sm90ELb0ELb0ELb1ELb0ELb1ELb1ELb0ELb0ELi2ELi1ELi2ELi2ELb0EEENS1_21CollectiveEpilogueBwdISC_SD_SF_Li256ELb0ELb0ELi1EEENS1_19SingleTileSchedulerILb0ELb0ELb0ELi128EEEEEEEEEvNT_6ParamsE:
        .type           _ZN7cutlass13device_kernelIN5flash11enable_sm90INS1_16FlashAttnBwdSm90INS1_25CollectiveMainloopBwdSm90ILi2ELi2ELi2EN4cute5tupleIJNS5_1CILi1EEES8_S8_EEENS6_IJNS7_ILi128EEESA_NS7_ILi64EEEEEENS_6half_tEfNS_4arch4Sm90ELb0ELb0ELb1ELb0ELb1ELb1ELb0ELb0ELi2ELi1ELi2ELi2ELb0EEENS1_21CollectiveEpilogueBwdISC_SD_SF_Li256ELb0ELb0ELi1EEENS1_19SingleTileSchedulerILb0ELb0ELb0ELi128EEEEEEEEEvNT_6ParamsE,@function
        .size           _ZN7cutlass13device_kernelIN5flash11enable_sm90INS1_16FlashAttnBwdSm90INS1_25CollectiveMainloopBwdSm90ILi2ELi2ELi2EN4cute5tupleIJNS5_1CILi1EEES8_S8_EEENS6_IJNS7_ILi128EEESA_NS7_ILi64EEEEEENS_6half_tEfNS_4arch4Sm90ELb0ELb0ELb1ELb0ELb1ELb1ELb0ELb0ELi2ELi1ELi2ELi2ELb0EEENS1_21CollectiveEpilogueBwdISC_SD_SF_Li256ELb0ELb0ELi1EEENS1_19SingleTileSchedulerILb0ELb0ELb0ELi128EEEEEEEEEvNT_6ParamsE,(.L_x_96 - _ZN7cutlass13device_kernelIN5flash11enable_sm90INS1_16FlashAttnBwdSm90INS1_25CollectiveMainloopBwdSm90ILi2ELi2ELi2EN4cute5tupleIJNS5_1CILi1EEES8_S8_EEENS6_IJNS7_ILi128EEESA_NS7_ILi64EEEEEENS_6half_tEfNS_4arch4Sm90ELb0ELb0ELb1ELb0ELb1ELb1ELb0ELb0ELi2ELi1ELi2ELi2ELb0EEENS1_21CollectiveEpilogueBwdISC_SD_SF_Li256ELb0ELb0ELi1EEENS1_19SingleTileSchedulerILb0ELb0ELb0ELi128EEEEEEEEEvNT_6ParamsE)
        .other          _ZN7cutlass13device_kernelIN5flash11enable_sm90INS1_16FlashAttnBwdSm90INS1_25CollectiveMainloopBwdSm90ILi2ELi2ELi2EN4cute5tupleIJNS5_1CILi1EEES8_S8_EEENS6_IJNS7_ILi128EEESA_NS7_ILi64EEEEEENS_6half_tEfNS_4arch4Sm90ELb0ELb0ELb1ELb0ELb1ELb1ELb0ELb0ELi2ELi1ELi2ELi2ELb0EEENS1_21CollectiveEpilogueBwdISC_SD_SF_Li256ELb0ELb0ELi1EEENS1_19SingleTileSchedulerILb0ELb0ELb0ELi128EEEEEEEEEvNT_6ParamsE,@"STO_CUDA_ENTRY STV_DEFAULT"
_ZN7cutlass13device_kernelIN5flash11enable_sm90INS1_16FlashAttnBwdSm90INS1_25CollectiveMainloopBwdSm90ILi2ELi2ELi2EN4cute5tupleIJNS5_1CILi1EEES8_S8_EEENS6_IJNS7_ILi128EEESA_NS7_ILi64EEEEEENS_6half_tEfNS_4arch4Sm90ELb0ELb0ELb1ELb0ELb1ELb1ELb0ELb0ELi2ELi1ELi2ELi2ELb0EEENS1_21CollectiveEpilogueBwdISC_SD_SF_Li256ELb0ELb0ELi1EEENS1_19SingleTileSchedulerILb0ELb0ELb0ELi128EEEEEEEEEvNT_6ParamsE:
[----:B------:R-:W-:Y:S01]  /*0000*/  LDC R1, c[0x0][0x37c] ;  /* 0x0000df00ff017b82 */ /* 0x000fe20000000800 */
[----:B------:R-:W-:Y:S05]  /*0010*/  EXIT ;  /* 0x000000000000794d */ /* 0x000fea0003800000 */
.L_x_1:
        /* <DEDUP_REMOVED lines=14> */
.L_x_96:


//--------------------- .text._ZN7cutlass13device_kernelIN5flash11enable_sm90INS1_16FlashAttnBwdSm90INS1_25CollectiveMainloopBwdSm90ILi2ELi2ELi2EN4cute5tupleIJNS5_1CILi1EEES8_S8_EEENS6_IJNS7_ILi128EEESA_NS7_ILi64EEEEEENS_6half_tEfNS_4arch4Sm90ELb0ELb0ELb1ELb0ELb0ELb1ELb0ELb0ELi2ELi1ELi2ELi2ELb0EEENS1_24CollectiveEpilogueBwdGQAISC_fSF_Li256ELb0ELb0EEENS1_19SingleTileSchedulerILb0ELb0ELb0ELi128EEEEEEEEEvNT_6ParamsE --------------------------
	.section	.text._ZN7cutlass13device_kernelIN5flash11enable_sm90INS1_16FlashAttnBwdSm90INS1_25CollectiveMainloopBwdSm90ILi2ELi2ELi2EN4cute5tupleIJNS5_1CILi1EEES8_S8_EEENS6_IJNS7_ILi128EEESA_NS7_ILi64EEEEEENS_6half_tEfNS_4arch4Sm90ELb0ELb0ELb1ELb0ELb0ELb1ELb0ELb0ELi2ELi1ELi2ELi2ELb0EEENS1_24CollectiveEpilogueBwdGQAISC_fSF_Li256ELb0ELb0EEENS1_19SingleTileSchedulerILb0ELb0ELb0ELi128EEEEEEEEEvNT_6ParamsE,"ax",@progbits
	.align	128
.text._ZN7cutlass13device_kernelIN5flash11enable_sm90INS1_16FlashAttnBwdSm90INS1_25CollectiveMainloopBwdSm90ILi2ELi2ELi2EN4cute5tupleIJNS5_1CILi1EEES8_S8_EEENS6_IJNS7_ILi128EEESA_NS7_ILi64EEEEEENS_6half_tEfNS_4arch4Sm90ELb0ELb0ELb1ELb0ELb0ELb1ELb0ELb0ELi2ELi1ELi2ELi2ELb0EEENS1_24CollectiveEpilogueBwdGQAISC_fSF_Li256ELb0ELb0EEENS1_19SingleTileSchedulerILb0ELb0ELb0ELi128EEEEEEEEEvNT_6ParamsE:
        .type           _ZN7cutlass13device_kernelIN5flash11enable_sm90INS1_16FlashAttnBwdSm90INS1_25CollectiveMainloopBwdSm90ILi2ELi2ELi2EN4cute5tupleIJNS5_1CILi1EEES8_S8_EEENS6_IJNS7_ILi128EEESA_NS7_ILi64EEEEEENS_6half_tEfNS_4arch4Sm90ELb0ELb0ELb1ELb0ELb0ELb1ELb0ELb0ELi2ELi1ELi2ELi2ELb0EEENS1_24CollectiveEpilogueBwdGQAISC_fSF_Li256ELb0ELb0EEENS1_19SingleTileSchedulerILb0ELb0ELb0ELi128EEEEEEEEEvNT_6ParamsE,@function
        .size           _ZN7cutlass13device_kernelIN5flash11enable_sm90INS1_16FlashAttnBwdSm90INS1_25CollectiveMainloopBwdSm90ILi2ELi2ELi2EN4cute5tupleIJNS5_1CILi1EEES8_S8_EEENS6_IJNS7_ILi128EEESA_NS7_ILi64EEEEEENS_6half_tEfNS_4arch4Sm90ELb0ELb0ELb1ELb0ELb0ELb1ELb0ELb0ELi2ELi1ELi2ELi2ELb0EEENS1_24CollectiveEpilogueBwdGQAISC_fSF_Li256ELb0ELb0EEENS1_19SingleTileSchedulerILb0ELb0ELb0ELi128EEEEEEEEEvNT_6ParamsE,(.L_x_97 - _ZN7cutlass13device_kernelIN5flash11enable_sm90INS1_16FlashAttnBwdSm90INS1_25CollectiveMainloopBwdSm90ILi2ELi2ELi2EN4cute5tupleIJNS5_1CILi1EEES8_S8_EEENS6_IJNS7_ILi128EEESA_NS7_ILi64EEEEEENS_6half_tEfNS_4arch4Sm90ELb0ELb0ELb1ELb0ELb0ELb1ELb0ELb0ELi2ELi1ELi2ELi2ELb0EEENS1_24CollectiveEpilogueBwdGQAISC_fSF_Li256ELb0ELb0EEENS1_19SingleTileSchedulerILb0ELb0ELb0ELi128EEEEEEEEEvNT_6ParamsE)
        .other          _ZN7cutlass13device_kernelIN5flash11enable_sm90INS1_16FlashAttnBwdSm90INS1_25CollectiveMainloopBwdSm90ILi2ELi2ELi2EN4cute5tupleIJNS5_1CILi1EEES8_S8_EEENS6_IJNS7_ILi128EEESA_NS7_ILi64EEEEEENS_6half_tEfNS_4arch4Sm90ELb0ELb0ELb1ELb0ELb0ELb1ELb0ELb0ELi2ELi1ELi2ELi2ELb0EEENS1_24CollectiveEpilogueBwdGQAISC_fSF_Li256ELb0ELb0EEENS1_19SingleTileSchedulerILb0ELb0ELb0ELi128EEEEEEEEEvNT_6ParamsE,@"STO_CUDA_ENTRY STV_DEFAULT"
_ZN7cutlass13device_kernelIN5flash11enable_sm90INS1_16FlashAttnBwdSm90INS1_25CollectiveMainloopBwdSm90ILi2ELi2ELi2EN4cute5tupleIJNS5_1CILi1EEES8_S8_EEENS6_IJNS7_ILi128EEESA_NS7_ILi64EEEEEENS_6half_tEfNS_4arch4Sm90ELb0ELb0ELb1ELb0ELb0ELb1ELb0ELb0ELi2ELi1ELi2ELi2ELb0EEENS1_24CollectiveEpilogueBwdGQAISC_fSF_Li256ELb0ELb0EEENS1_19SingleTileSchedulerILb0ELb0ELb0ELi128EEEEEEEEEvNT_6ParamsE:
[----:B------:R-:W-:Y:S01]  /*0000*/  LDC R1, c[0x0][0x37c] ;  /* 0x0000df00ff017b82 */ /* 0x000fe20000000800 */
[----:B------:R-:W-:Y:S05]  /*0010*/  EXIT ;  /* 0x000000000000794d */ /* 0x000fea0003800000 */
.L_x_2:
        /* <DEDUP_REMOVED lines=14> */
.L_x_97:


//--------------------- .text._ZN7cutlass13device_kernelIN5flash11enable_sm90INS1_16FlashAttnBwdSm90INS1_25CollectiveMainloopBwdSm90ILi2ELi2ELi2EN4cute5tupleIJNS5_1CILi1EEES8_S8_EEENS6_IJNS7_ILi128EEESA_NS7_ILi64EEEEEENS_6half_tEfNS_4arch4Sm90ELb0ELb0ELb1ELb0ELb1ELb1ELb0ELb0ELi2ELi1ELi2ELi2ELb0EEENS1_24CollectiveEpilogueBwdGQAISC_fSF_Li256ELb0ELb1EEENS1_19SingleTileSchedulerILb0ELb0ELb0ELi128EEEEEEEEEvNT_6ParamsE --------------------------
	.section	.text._ZN7cutlass13device_kernelIN5flash11enable_sm90INS1_16FlashAttnBwdSm90INS1_25CollectiveMainloopBwdSm90ILi2ELi2ELi2EN4cute5tupleIJNS5_1CILi1EEES8_S8_EEENS6_IJNS7_ILi128EEESA_NS7_ILi64EEEEEENS_6half_tEfNS_4arch4Sm90ELb0ELb0ELb1ELb0ELb1ELb1ELb0ELb0ELi2ELi1ELi2ELi2ELb0EEENS1_24CollectiveEpilogueBwdGQAISC_fSF_Li256ELb0ELb1EEENS1_19SingleTileSchedulerILb0ELb0ELb0ELi128EEEEEEEEEvNT_6ParamsE,"ax",@progbits
	.align	128
.text._ZN7cutlass13device_kernelIN5flash11enable_sm90INS1_16FlashAttnBwdSm90INS1_25CollectiveMainloopBwdSm90ILi2ELi2ELi2EN4cute5tupleIJNS5_1CILi1EEES8_S8_EEENS6_IJNS7_ILi128EEESA_NS7_ILi64EEEEEENS_6half_tEfNS_4arch4Sm90ELb0ELb0ELb1ELb0ELb1ELb1ELb0ELb0ELi2ELi1ELi2ELi2ELb0EEENS1_24CollectiveEpilogueBwdGQAISC_fSF_Li256ELb0ELb1EEENS1_19SingleTileSchedulerILb0ELb0ELb0ELi128EEEEEEEEEvNT_6ParamsE:
        .type           _ZN7cutlass13device_kernelIN5flash11enable_sm90INS1_16FlashAttnBwdSm90INS1_25CollectiveMainloopBwdSm90ILi2ELi2ELi2EN4cute5tupleIJNS5_1CILi1EEES8_S8_EEENS6_IJNS7_ILi128EEESA_NS7_ILi64EEEEEENS_6half_tEfNS_4arch4Sm90ELb0ELb0ELb1ELb0ELb1ELb1ELb0ELb0ELi2ELi1ELi2ELi2ELb0EEENS1_24CollectiveEpilogueBwdGQAISC_fSF_Li256ELb0ELb1EEENS1_19SingleTileSchedulerILb0ELb0ELb0ELi128EEEEEEEEEvNT_6ParamsE,@function
        .size           _ZN7cutlass13device_kernelIN5flash11enable_sm90INS1_16FlashAttnBwdSm90INS1_25CollectiveMainloopBwdSm90ILi2ELi2ELi2EN4cute5tupleIJNS5_1CILi1EEES8_S8_EEENS6_IJNS7_ILi128EEESA_NS7_ILi64EEEEEENS_6half_tEfNS_4arch4Sm90ELb0ELb0ELb1ELb0ELb1ELb1ELb0ELb0ELi2ELi1ELi2ELi2ELb0EEENS1_24CollectiveEpilogueBwdGQAISC_fSF_Li256ELb0ELb1EEENS1_19SingleTileSchedulerILb0ELb0ELb0ELi128EEEEEEEEEvNT_6ParamsE,(.L_x_98 - _ZN7cutlass13device_kernelIN5flash11enable_sm90INS1_16FlashAttnBwdSm90INS1_25CollectiveMainloopBwdSm90ILi2ELi2ELi2EN4cute5tupleIJNS5_1CILi1EEES8_S8_EEENS6_IJNS7_ILi128EEESA_NS7_ILi64EEEEEENS_6half_tEfNS_4arch4Sm90ELb0ELb0ELb1ELb0ELb1ELb1ELb0ELb0ELi2ELi1ELi2ELi2ELb0EEENS1_24CollectiveEpilogueBwdGQAISC_fSF_Li256ELb0ELb1EEENS1_19SingleTileSchedulerILb0ELb0ELb0ELi128EEEEEEEEEvNT_6ParamsE)
        .other          _ZN7cutlass13device_kernelIN5flash11enable_sm90INS1_16FlashAttnBwdSm90INS1_25CollectiveMainloopBwdSm90ILi2ELi2ELi2EN4cute5tupleIJNS5_1CILi1EEES8_S8_EEENS6_IJNS7_ILi128EEESA_NS7_ILi64EEEEEENS_6half_tEfNS_4arch4Sm90ELb0ELb0ELb1ELb0ELb1ELb1ELb0ELb0ELi2ELi1ELi2ELi2ELb0EEENS1_24CollectiveEpilogueBwdGQAISC_fSF_Li256ELb0ELb1EEENS1_19SingleTileSchedulerILb0ELb0ELb0ELi128EEEEEEEEEvNT_6ParamsE,@"STO_CUDA_ENTRY STV_DEFAULT"
_ZN7cutlass13device_kernelIN5flash11enable_sm90INS1_16FlashAttnBwdSm90INS1_25CollectiveMainloopBwdSm90ILi2ELi2ELi2EN4cute5tupleIJNS5_1CILi1EEES8_S8_EEENS6_IJNS7_ILi128EEESA_NS7_ILi64EEEEEENS_6half_tEfNS_4arch4Sm90ELb0ELb0ELb1ELb0ELb1ELb1ELb0ELb0ELi2ELi1ELi2ELi2ELb0EEENS1_24CollectiveEpilogueBwdGQAISC_fSF_Li256ELb0ELb1EEENS1_19SingleTileSchedulerILb0ELb0ELb0ELi128EEEEEEEEEvNT_6ParamsE:
[----:B------:R-:W-:Y:S01]  /*0000*/  LDC R1, c[0x0][0x37c] ;  /* 0x0000df00ff017b82 */ /* 0x000fe20000000800 */
[----:B------:R-:W-:Y:S05]  /*0010*/  EXIT ;  /* 0x000000000000794d */ /* 0x000fea0003800000 */
.L_x_3:
        /* <DEDUP_REMOVED lines=14> */
.L_x_98:


//--------------------- .text._ZN7cutlass13device_kernelIN5flash11enable_sm90INS1_16FlashAttnBwdSm90INS1_25CollectiveMainloopBwdSm90ILi2ELi2ELi2EN4cute5tupleIJNS5_1CILi1EEES8_S8_EEENS6_IJNS7_ILi128EEESA_NS7_ILi64EEEEEENS_6half_tEfNS_4arch4Sm90ELb0ELb0ELb1ELb1ELb0ELb1ELb0ELb0ELi2ELi1ELi2ELi2ELb0EEENS1_21CollectiveEpilogueBwdISC_SD_SF_Li256ELb1ELb0ELi1EEENS1_19SingleTileSchedulerILb1ELb0ELb0ELi128EEEEEEEEEvNT_6ParamsE --------------------------
	.section	.text._ZN7cutlass13device_kernelIN5flash11enable_sm90INS1_16FlashAttnBwdSm90INS1_25CollectiveMainloopBwdSm90ILi2ELi2ELi2EN4cute5tupleIJNS5_1CILi1EEES8_S8_EEENS6_IJNS7_ILi128EEESA_NS7_ILi64EEEEEENS_6half_tEfNS_4arch4Sm90ELb0ELb0ELb1ELb1ELb0ELb1ELb0ELb0ELi2ELi1ELi2ELi2ELb0EEENS1_21CollectiveEpilogueBwdISC_SD_SF_Li256ELb1ELb0ELi1EEENS1_19SingleTileSchedulerILb1ELb0ELb0ELi128EEEEEEEEEvNT_6ParamsE,"ax",@progbits
	.align	128
.text._ZN7cutlass13device_kernelIN5flash11enable_sm90INS1_16FlashAttnBwdSm90INS1_25CollectiveMainloopBwdSm90ILi2ELi2ELi2EN4cute5tupleIJNS5_1CILi1EEES8_S8_EEENS6_IJNS7_ILi128EEESA_NS7_ILi64EEEEEENS_6half_tEfNS_4arch4Sm90ELb0ELb0ELb1ELb1ELb0ELb1ELb0ELb0ELi2ELi1ELi2ELi2ELb0EEENS1_21CollectiveEpilogueBwdISC_SD_SF_Li256ELb1ELb0ELi1EEENS1_19SingleTileSchedulerILb1ELb0ELb0ELi128EEEEEEEEEvNT_6ParamsE:
        .type           _ZN7cutlass13device_kernelIN5flash11enable_sm90INS1_16FlashAttnBwdSm90INS1_25CollectiveMainloopBwdSm90ILi2ELi2ELi2EN4cute5tupleIJNS5_1CILi1EEES8_S8_EEENS6_IJNS7_ILi128EEESA_NS7_ILi64EEEEEENS_6half_tEfNS_4arch4Sm90ELb0ELb0ELb1ELb1ELb0ELb1ELb0ELb0ELi2ELi1ELi2ELi2ELb0EEENS1_21CollectiveEpilogueBwdISC_SD_SF_Li256ELb1ELb0ELi1EEENS1_19SingleTileSchedulerILb1ELb0ELb0ELi128EEEEEEEEEvNT_6ParamsE,@function
        .size           _ZN7cutlass13device_kernelIN5flash11enable_sm90INS1_16FlashAttnBwdSm90INS1_25CollectiveMainloopBwdSm90ILi2ELi2ELi2EN4cute5tupleIJNS5_1CILi1EEES8_S8_EEENS6_IJNS7_ILi128EEESA_NS7_ILi64EEEEEENS_6half_tEfNS_4arch4Sm90ELb0ELb0ELb1ELb1ELb0ELb1ELb0ELb0ELi2ELi1ELi2ELi2ELb0EEENS1_21CollectiveEpilogueBwdISC_SD_SF_Li256ELb1ELb0ELi1EEENS1_19SingleTileSchedulerILb1ELb0ELb0ELi128EEEEEEEEEvNT_6ParamsE,(.L_x_99 - _ZN7cutlass13device_kernelIN5flash11enable_sm90INS1_16FlashAttnBwdSm90INS1_25CollectiveMainloopBwdSm90ILi2ELi2ELi2EN4cute5tupleIJNS5_1CILi1EEES8_S8_EEENS6_IJNS7_ILi128EEESA_NS7_ILi64EEEEEENS_6half_tEfNS_4arch4Sm90ELb0ELb0ELb1ELb1ELb0ELb1ELb0ELb0ELi2ELi1ELi2ELi2ELb0EEENS1_21CollectiveEpilogueBwdISC_SD_SF_Li256ELb1ELb0ELi1EEENS1_19SingleTileSchedulerILb1ELb0ELb0ELi128EEEEEEEEEvNT_6ParamsE)
        .other          _ZN7cutlass13device_kernelIN5flash11enable_sm90INS1_16FlashAttnBwdSm90INS1_25CollectiveMainloopBwdSm90ILi2ELi2ELi2EN4cute5tupleIJNS5_1CILi1EEES8_S8_EEENS6_IJNS7_ILi128EEESA_NS7_ILi64EEEEEENS_6half_tEfNS_4arch4Sm90ELb0ELb0ELb1ELb1ELb0ELb1ELb0ELb0ELi2ELi1ELi2ELi2ELb0EEENS1_21CollectiveEpilogueBwdISC_SD_SF_Li256ELb1ELb0ELi1EEENS1_19SingleTileSchedulerILb1ELb0ELb0ELi128EEEEEEEEEvNT_6ParamsE,@"STO_CUDA_ENTRY STV_DEFAULT"
_ZN7cutlass13device_kernelIN5flash11enable_sm90INS1_16FlashAttnBwdSm90INS1_25CollectiveMainloopBwdSm90ILi2ELi2ELi2EN4cute5tupleIJNS5_1CILi1EEES8_S8_EEENS6_IJNS7_ILi128EEESA_NS7_ILi64EEEEEENS_6half_tEfNS_4arch4Sm90ELb0ELb0ELb1ELb1ELb0ELb1ELb0ELb0ELi2ELi1ELi2ELi2ELb0EEENS1_21CollectiveEpilogueBwdISC_SD_SF_Li256ELb1ELb0ELi1EEENS1_19SingleTileSchedulerILb1ELb0ELb0ELi128EEEEEEEEEvNT_6ParamsE:
[----:B------:R-:W-:Y:S01]  /*0000*/  LDC R1, c[0x0][0x37c] ;  /* 0x0000df00ff017b82 */ /* 0x000fe20000000800 */
[----:B------:R-:W-:Y:S05]  /*0010*/  EXIT ;  /* 0x000000000000794d */ /* 0x000fea0003800000 */
.L_x_4:
        /* <DEDUP_REMOVED lines=14> */
.L_x_99:


//--------------------- .text._ZN7cutlass13device_kernelIN5flash11enable_sm90INS1_16FlashAttnBwdSm90INS1_25CollectiveMainloopBwdSm90ILi2ELi2ELi2EN4cute5tupleIJNS5_1CILi1EEES8_S8_EEENS6_IJNS7_ILi128EEESA_NS7_ILi64EEEEEENS_6half_tEfNS_4arch4Sm90ELb0ELb0ELb1ELb1ELb1ELb1ELb0ELb0ELi2ELi1ELi2ELi2ELb0EEENS1_21CollectiveEpilogueBwdISC_SD_SF_Li256ELb1ELb0ELi1EEENS1_19SingleTileSchedulerILb1ELb0ELb0ELi128EEEEEEEEEvNT_6ParamsE --------------------------
	.section	.text._ZN7cutlass13device_kernelIN5flash11enable_sm90INS1_16FlashAttnBwdSm90INS1_25CollectiveMainloopBwdSm90ILi2ELi2ELi2EN4cute5tupleIJNS5_1CILi1EEES8_S8_EEENS6_IJNS7_ILi128EEESA_NS7_ILi64EEEEEENS_6half_tEfNS_4arch4Sm90ELb0ELb0ELb1ELb1ELb1ELb1ELb0ELb0ELi2ELi1ELi2ELi2ELb0EEENS1_21CollectiveEpilogueBwdISC_SD_SF_Li256ELb1ELb0ELi1EEENS1_19SingleTileSchedulerILb1ELb0ELb0ELi128EEEEEEEEEvNT_6ParamsE,"ax",@progbits
	.align	128
.text._ZN7cutlass13device_kernelIN5flash11enable_sm90INS1_16FlashAttnBwdSm90INS1_25CollectiveMainloopBwdSm90ILi2ELi2ELi2EN4cute5tupleIJNS5_1CILi1EEES8_S8_EEENS6_IJNS7_ILi128EEESA_NS7_ILi64EEEEEENS_6half_tEfNS_4arch4Sm90ELb0ELb0ELb1ELb1ELb1ELb1ELb0ELb0ELi2ELi1ELi2ELi2ELb0EEENS1_21CollectiveEpilogueBwdISC_SD_SF_Li256ELb1ELb0ELi1EEENS1_19SingleTileSchedulerILb1ELb0ELb0ELi128EEEEEEEEEvNT_6ParamsE:
        .type           _ZN7cutlass13device_kernelIN5flash11enable_sm90INS1_16FlashAttnBwdSm90INS1_25CollectiveMainloopBwdSm90ILi2ELi2ELi2EN4cute5tupleIJNS5_1CILi1EEES8_S8_EEENS6_IJNS7_ILi128EEESA_NS7_ILi64EEEEEENS_6half_tEfNS_4arch4Sm90ELb0ELb0ELb1ELb1ELb1ELb1ELb0ELb0ELi2ELi1ELi2ELi2ELb0EEENS1_21CollectiveEpilogueBwdISC_SD_SF_Li256ELb1ELb0ELi1EEENS1_19SingleTileSchedulerILb1ELb0ELb0ELi128EEEEEEEEEvNT_6ParamsE,@function
        .size           _ZN7cutlass13device_kernelIN5flash11enable_sm90INS1_16FlashAttnBwdSm90INS1_25CollectiveMainloopBwdSm90ILi2ELi2ELi2EN4cute5tupleIJNS5_1CILi1EEES8_S8_EEENS6_IJNS7_ILi128EEESA_NS7_ILi64EEEEEENS_6half_tEfNS_4arch4Sm90ELb0ELb0ELb1ELb1ELb1ELb1ELb0ELb0ELi2ELi1ELi2ELi2ELb0EEENS1_21CollectiveEpilogueBwdISC_SD_SF_Li256ELb1ELb0ELi1EEENS1_19SingleTileSchedulerILb1ELb0ELb0ELi128EEEEEEEEEvNT_6ParamsE,(.L_x_100 - _ZN7cutlass13device_kernelIN5flash11enable_sm90INS1_16FlashAttnBwdSm90INS1_25CollectiveMainloopBwdSm90ILi2ELi2ELi2EN4cute5tupleIJNS5_1CILi1EEES8_S8_EEENS6_IJNS7_ILi128EEESA_NS7_ILi64EEEEEENS_6half_tEfNS_4arch4Sm90ELb0ELb0ELb1ELb1ELb1ELb1ELb0ELb0ELi2ELi1ELi2ELi2ELb0EEENS1_21CollectiveEpilogueBwdISC_SD_SF_Li256ELb1ELb0ELi1EEENS1_19SingleTileSchedulerILb1ELb0ELb0ELi128EEEEEEEEEvNT_6ParamsE)
        .other          _ZN7cutlass13device_kernelIN5flash11enable_sm90INS1_16FlashAttnBwdSm90INS1_25CollectiveMainloopBwdSm90ILi2ELi2ELi2EN4cute5tupleIJNS5_1CILi1EEES8_S8_EEENS6_IJNS7_ILi128EEESA_NS7_ILi64EEEEEENS_6half_tEfNS_4arch4Sm90ELb0ELb0ELb1ELb1ELb1ELb1ELb0ELb0ELi2ELi1ELi2ELi2ELb0EEENS1_21CollectiveEpilogueBwdISC_SD_SF_Li256ELb1ELb0ELi1EEENS1_19SingleTileSchedulerILb1ELb0ELb0ELi128EEEEEEEEEvNT_6ParamsE,@"STO_CUDA_ENTRY STV_DEFAULT"
_ZN7cutlass13device_kernelIN5flash11enable_sm90INS1_16FlashAttnBwdSm90INS1_25CollectiveMainloopBwdSm90ILi2ELi2ELi2EN4cute5tupleIJNS5_1CILi1EEES8_S8_EEENS6_IJNS7_ILi128EEESA_NS7_ILi64EEEEEENS_6half_tEfNS_4arch4Sm90ELb0ELb0ELb1ELb1ELb1ELb1ELb0ELb0ELi2ELi1ELi2ELi2ELb0EEENS1_21CollectiveEpilogueBwdISC_SD_SF_Li256ELb1ELb0ELi1EEENS1_19SingleTileSchedulerILb1ELb0ELb0ELi128EEEEEEEEEvNT_6ParamsE:
[----:B------:R-:W-:Y:S01]  /*0000*/  LDC R1, c[0x0][0x37c] ;  /* 0x0000df00ff017b82 */ /* 0x000fe20000000800 */
[----:B------:R-:W-:Y:S05]  /*0010*/  EXIT ;  /* 0x000000000000794d */ /* 0x000fea0003800000 */
.L_x_5:
        /* <DEDUP_REMOVED lines=14> */
.L_x_100:


//--------------------- .text._ZN7cutlass13device_kernelIN5flash11enable_sm90INS1_16FlashAttnBwdSm90INS1_25CollectiveMainloopBwdSm90ILi2ELi2ELi2EN4cute5tupleIJNS5_1CILi1EEES8_S8_EEENS6_IJNS7_ILi128EEESA_NS7_ILi64EEEEEENS_6half_tEfNS_4arch4Sm90ELb0ELb0ELb1ELb1ELb0ELb1ELb0ELb0ELi2ELi1ELi2ELi2ELb0EEENS1_24CollectiveEpilogueBwdGQAISC_fSF_Li256ELb1ELb0EEENS1_19SingleTileSchedulerILb1ELb0ELb0ELi128EEEEEEEEEvNT_6ParamsE --------------------------
	.section	.text._ZN7cutlass13device_kernelIN5flash11enable_sm90INS1_16FlashAttnBwdSm90INS1_25CollectiveMainloopBwdSm90ILi2ELi2ELi2EN4cute5tupleIJNS5_1CILi1EEES8_S8_EEENS6_IJNS7_ILi128EEESA_NS7_ILi64EEEEEENS_6half_tEfNS_4arch4Sm90ELb0ELb0ELb1ELb1ELb0ELb1ELb0ELb0ELi2ELi1ELi2ELi2ELb0EEENS1_24CollectiveEpilogueBwdGQAISC_fSF_Li256ELb1ELb0EEENS1_19SingleTileSchedulerILb1ELb0ELb0ELi128EEEEEEEEEvNT_6ParamsE,"ax",@progbits
	.align	128
.text._ZN7cutlass13device_kernelIN5flash11enable_sm90INS1_16FlashAttnBwdSm90INS1_25CollectiveMainloopBwdSm90ILi2ELi2ELi2EN4cute5tupleIJNS5_1CILi1EEES8_S8_EEENS6_IJNS7_ILi128EEESA_NS7_ILi64EEEEEENS_6half_tEfNS_4arch4Sm90ELb0ELb0ELb1ELb1ELb0ELb1ELb0ELb0ELi2ELi1ELi2ELi2ELb0EEENS1_24CollectiveEpilogueBwdGQAISC_fSF_Li256ELb1ELb0EEENS1_19SingleTileSchedulerILb1ELb0ELb0ELi128EEEEEEEEEvNT_6ParamsE:
        .type           _ZN7cutlass13device_kernelIN5flash11enable_sm90INS1_16FlashAttnBwdSm90INS1_25CollectiveMainloopBwdSm90ILi2ELi2ELi2EN4cute5tupleIJNS5_1CILi1EEES8_S8_EEENS6_IJNS7_ILi128EEESA_NS7_ILi64EEEEEENS_6half_tEfNS_4arch4Sm90ELb0ELb0ELb1ELb1ELb0ELb1ELb0ELb0ELi2ELi1ELi2ELi2ELb0EEENS1_24CollectiveEpilogueBwdGQAISC_fSF_Li256ELb1ELb0EEENS1_19SingleTileSchedulerILb1ELb0ELb0ELi128EEEEEEEEEvNT_6ParamsE,@function
        .size           _ZN7cutlass13device_kernelIN5flash11enable_sm90INS1_16FlashAttnBwdSm90INS1_25CollectiveMainloopBwdSm90ILi2ELi2ELi2EN4cute5tupleIJNS5_1CILi1EEES8_S8_EEENS6_IJNS7_ILi128EEESA_NS7_ILi64EEEEEENS_6half_tEfNS_4arch4Sm90ELb0ELb0ELb1ELb1ELb0ELb1ELb0ELb0ELi2ELi1ELi2ELi2ELb0EEENS1_24CollectiveEpilogueBwdGQAISC_fSF_Li256ELb1ELb0EEENS1_19SingleTileSchedulerILb1ELb0ELb0ELi128EEEEEEEEEvNT_6ParamsE,(.L_x_101 - _ZN7cutlass13device_kernelIN5flash11enable_sm90INS1_16FlashAttnBwdSm90INS1_25CollectiveMainloopBwdSm90ILi2ELi2ELi2EN4cute5tupleIJNS5_1CILi1EEES8_S8_EEENS6_IJNS7_ILi128EEESA_NS7_ILi64EEEEEENS_6half_tEfNS_4arch4Sm90ELb0ELb0ELb1ELb1ELb0ELb1ELb0ELb0ELi2ELi1ELi2ELi2ELb0EEENS1_24CollectiveEpilogueBwdGQAISC_fSF_Li256ELb1ELb0EEENS1_19SingleTileSchedulerILb1ELb0ELb0ELi128EEEEEEEEEvNT_6ParamsE)
        .other          _ZN7cutlass13device_kernelIN5flash11enable_sm90INS1_16FlashAttnBwdSm90INS1_25CollectiveMainloopBwdSm90ILi2ELi2ELi2EN4cute5tupleIJNS5_1CILi1EEES8_S8_EEENS6_IJNS7_ILi128EEESA_NS7_ILi64EEEEEENS_6half_tEfNS_4arch4Sm90ELb0ELb0ELb1ELb1ELb0ELb1ELb0ELb0ELi2ELi1ELi2ELi2ELb0EEENS1_24CollectiveEpilogueBwdGQAISC_fSF_Li256ELb1ELb0EEENS1_19SingleTileSchedulerILb1ELb0ELb0ELi128EEEEEEEEEvNT_6ParamsE,@"STO_CUDA_ENTRY STV_DEFAULT"
_ZN7cutlass13device_kernelIN5flash11enable_sm90INS1_16FlashAttnBwdSm90INS1_25CollectiveMainloopBwdSm90ILi2ELi2ELi2EN4cute5tupleIJNS5_1CILi1EEES8_S8_EEENS6_IJNS7_ILi128EEESA_NS7_ILi64EEEEEENS_6half_tEfNS_4arch4Sm90ELb0ELb0ELb1ELb1ELb0ELb1ELb0ELb0ELi2ELi1ELi2ELi2ELb0EEENS1_24CollectiveEpilogueBwdGQAISC_fSF_Li256ELb1ELb0EEENS1_19SingleTileSchedulerILb1ELb0ELb0ELi128EEEEEEEEEvNT_6ParamsE:
[----:B------:R-:W-:Y:S01]  /*0000*/  LDC R1, c[0x0][0x37c] ;  /* 0x0000df00ff017b82 */ /* 0x000fe20000000800 */
[----:B------:R-:W-:Y:S05]  /*0010*/  EXIT ;  /* 0x000000000000794d */ /* 0x000fea0003800000 */
.L_x_6:
        /* <DEDUP_REMOVED lines=14> */
.L_x_101:


//--------------------- .text._ZN7cutlass13device_kernelIN5flash11enable_sm90INS1_16FlashAttnBwdSm90INS1_25CollectiveMainloopBwdSm90ILi2ELi2ELi2EN4cute5tupleIJNS5_1CILi1EEES8_S8_EEENS6_IJNS7_ILi128EEESA_NS7_ILi64EEEEEENS_6half_tEfNS_4arch4Sm90ELb0ELb0ELb1ELb1ELb1ELb1ELb0ELb0ELi2ELi1ELi2ELi2ELb0EEENS1_24CollectiveEpilogueBwdGQAISC_fSF_Li256ELb1ELb1EEENS1_19SingleTileSchedulerILb1ELb0ELb0ELi128EEEEEEEEEvNT_6ParamsE --------------------------
	.section	.text._ZN7cutlass13device_kernelIN5flash11enable_sm90INS1_16FlashAttnBwdSm90INS1_25CollectiveMainloopBwdSm90ILi2ELi2ELi2EN4cute5tupleIJNS5_1CILi1EEES8_S8_EEENS6_IJNS7_ILi128EEESA_NS7_ILi64EEEEEENS_6half_tEfNS_4arch4Sm90ELb0ELb0ELb1ELb1ELb1ELb1ELb0ELb0ELi2ELi1ELi2ELi2ELb0EEENS1_24CollectiveEpilogueBwdGQAISC_fSF_Li256ELb1ELb1EEENS1_19SingleTileSchedulerILb1ELb0ELb0ELi128EEEEEEEEEvNT_6ParamsE,"ax",@progbits
	.align	128
.text._ZN7cutlass13device_kernelIN5flash11enable_sm90INS1_16FlashAttnBwdSm90INS1_25CollectiveMainloopBwdSm90ILi2ELi2ELi2EN4cute5tupleIJNS5_1CILi1EEES8_S8_EEENS6_IJNS7_ILi128EEESA_NS7_ILi64EEEEEENS_6half_tEfNS_4arch4Sm90ELb0ELb0ELb1ELb1ELb1ELb1ELb0ELb0ELi2ELi1ELi2ELi2ELb0EEENS1_24CollectiveEpilogueBwdGQAISC_fSF_Li256ELb1ELb1EEENS1_19SingleTileSchedulerILb1ELb0ELb0ELi128EEEEEEEEEvNT_6ParamsE:
        .type           _ZN7cutlass13device_kernelIN5flash11enable_sm90INS1_16FlashAttnBwdSm90INS1_25CollectiveMainloopBwdSm90ILi2ELi2ELi2EN4cute5tupleIJNS5_1CILi1EEES8_S8_EEENS6_IJNS7_ILi128EEESA_NS7_ILi64EEEEEENS_6half_tEfNS_4arch4Sm90ELb0ELb0ELb1ELb1ELb1ELb1ELb0ELb0ELi2ELi1ELi2ELi2ELb0EEENS1_24CollectiveEpilogueBwdGQAISC_fSF_Li256ELb1ELb1EEENS1_19SingleTileSchedulerILb1ELb0ELb0ELi128EEEEEEEEEvNT_6ParamsE,@function
        .size           _ZN7cutlass13device_kernelIN5flash11enable_sm90INS1_16FlashAttnBwdSm90INS1_25CollectiveMainloopBwdSm90ILi2ELi2ELi2EN4cute5tupleIJNS5_1CILi1EEES8_S8_EEENS6_IJNS7_ILi128EEESA_NS7_ILi64EEEEEENS_6half_tEfNS_4arch4Sm90ELb0ELb0ELb1ELb1ELb1ELb1ELb0ELb0ELi2ELi1ELi2ELi2ELb0EEENS1_24CollectiveEpilogueBwdGQAISC_fSF_Li256ELb1ELb1EEENS1_19SingleTileSchedulerILb1ELb0ELb0ELi128EEEEEEEEEvNT_6ParamsE,(.L_x_102 - _ZN7cutlass13device_kernelIN5flash11enable_sm90INS1_16FlashAttnBwdSm90INS1_25CollectiveMainloopBwdSm90ILi2ELi2ELi2EN4cute5tupleIJNS5_1CILi1EEES8_S8_EEENS6_IJNS7_ILi128EEESA_NS7_ILi64EEEEEENS_6half_tEfNS_4arch4Sm90ELb0ELb0ELb1ELb1ELb1ELb1ELb0ELb0ELi2ELi1ELi2ELi2ELb0EEENS1_24CollectiveEpilogueBwdGQAISC_fSF_Li256ELb1ELb1EEENS1_19SingleTileSchedulerILb1ELb0ELb0ELi128EEEEEEEEEvNT_6ParamsE)
        .other          _ZN7cutlass13device_kernelIN5flash11enable_sm90INS1_16FlashAttnBwdSm90INS1_25CollectiveMainloopBwdSm90ILi2ELi2ELi2EN4cute5tupleIJNS5_1CILi1EEES8_S8_EEENS6_IJNS7_ILi128EEESA_NS7_ILi64EEEEEENS_6half_tEfNS_4arch4Sm90ELb0ELb0ELb1ELb1ELb1ELb1ELb0ELb0ELi2ELi1ELi2ELi2ELb0EEENS1_24CollectiveEpilogueBwdGQAISC_fSF_Li256ELb1ELb1EEENS1_19SingleTileSchedulerILb1ELb0ELb0ELi128EEEEEEEEEvNT_6ParamsE,@"STO_CUDA_ENTRY STV_DEFAULT"
_ZN7cutlass13device_kernelIN5flash11enable_sm90INS1_16FlashAttnBwdSm90INS1_25CollectiveMainloopBwdSm90ILi2ELi2ELi2EN4cute5tupleIJNS5_1CILi1EEES8_S8_EEENS6_IJNS7_ILi128EEESA_NS7_ILi64EEEEEENS_6half_tEfNS_4arch4Sm90ELb0ELb0ELb1ELb1ELb1ELb1ELb0ELb0ELi2ELi1ELi2ELi2ELb0EEENS1_24CollectiveEpilogueBwdGQAISC_fSF_Li256ELb1ELb1EEENS1_19SingleTileSchedulerILb1ELb0ELb0ELi128EEEEEEEEEvNT_6ParamsE:
[----:B------:R-:W-:Y:S01]  /*0000*/  LDC R1, c[0x0][0x37c] ;  /* 0x0000df00ff017b82 */ /* 0x000fe20000000800 */
[----:B------:R-:W-:Y:S05]  /*0010*/  EXIT ;  /* 0x000000000000794d */ /* 0x000fea0003800000 */
.L_x_7:
        /* <DEDUP_REMOVED lines=14> */
.L_x_102:


//--------------------- .text._ZN7cutlass13device_kernelIN5flash11enable_sm90INS1_16FlashAttnBwdSm90INS1_25CollectiveMainloopBwdSm90ILi2ELi2ELi2EN4cute5tupleIJNS5_1CILi1EEES8_S8_EEENS6_IJNS7_ILi128EEESA_NS7_ILi64EEEEEENS_6half_tEfNS_4arch4Sm90ELb0ELb1ELb1ELb0ELb0ELb1ELb0ELb0ELi2ELi1ELi2ELi2ELb0EEENS1_21CollectiveEpilogueBwdISC_SD_SF_Li256ELb0ELb0ELi1EEENS1_19SingleTileSchedulerILb0ELb0ELb0ELi128EEEEEEEEEvNT_6ParamsE --------------------------
	.section	.text._ZN7cutlass13device_kernelIN5flash11enable_sm90INS1_16FlashAttnBwdSm90INS1_25CollectiveMainloopBwdSm90ILi2ELi2ELi2EN4cute5tupleIJNS5_1CILi1EEES8_S8_EEENS6_IJNS7_ILi128EEESA_NS7_ILi64EEEEEENS_6half_tEfNS_4arch4Sm90ELb0ELb1ELb1ELb0ELb0ELb1ELb0ELb0ELi2ELi1ELi2ELi2ELb0EEENS1_21CollectiveEpilogueBwdISC_SD_SF_Li256ELb0ELb0ELi1EEENS1_19SingleTileSchedulerILb0ELb0ELb0ELi128EEEEEEEEEvNT_6ParamsE,"ax",@progbits
	.align	128
.text._ZN7cutlass13device_kernelIN5flash11enable_sm90INS1_16FlashAttnBwdSm90INS1_25CollectiveMainloopBwdSm90ILi2ELi2ELi2EN4cute5tupleIJNS5_1CILi1EEES8_S8_EEENS6_IJNS7_ILi128EEESA_NS7_ILi64EEEEEENS_6half_tEfNS_4arch4Sm90ELb0ELb1ELb1ELb0ELb0ELb1ELb0ELb0ELi2ELi1ELi2ELi2ELb0EEENS1_21CollectiveEpilogueBwdISC_SD_SF_Li256ELb0ELb0ELi1EEENS1_19SingleTileSchedulerILb0ELb0ELb0ELi128EEEEEEEEEvNT_6ParamsE:
        .type           _ZN7cutlass13device_kernelIN5flash11enable_sm90INS1_16FlashAttnBwdSm90INS1_25CollectiveMainloopBwdSm90ILi2ELi2ELi2EN4cute5tupleIJNS5_1CILi1EEES8_S8_EEENS6_IJNS7_ILi128EEESA_NS7_ILi64EEEEEENS_6half_tEfNS_4arch4Sm90ELb0ELb1ELb1ELb0ELb0ELb1ELb0ELb0ELi2ELi1ELi2ELi2ELb0EEENS1_21CollectiveEpilogueBwdISC_SD_SF_Li256ELb0ELb0ELi1EEENS1_19SingleTileSchedulerILb0ELb0ELb0ELi128EEEEEEEEEvNT_6ParamsE,@function
        .size           _ZN7cutlass13device_kernelIN5flash11enable_sm90INS1_16FlashAttnBwdSm90INS1_25CollectiveMainloopBwdSm90ILi2ELi2ELi2EN4cute5tupleIJNS5_1CILi1EEES8_S8_EEENS6_IJNS7_ILi128EEESA_NS7_ILi64EEEEEENS_6half_tEfNS_4arch4Sm90ELb0ELb1ELb1ELb0ELb0ELb1ELb0ELb0ELi2ELi1ELi2ELi2ELb0EEENS1_21CollectiveEpilogueBwdISC_SD_SF_Li256ELb0ELb0ELi1EEENS1_19SingleTileSchedulerILb0ELb0ELb0ELi128EEEEEEEEEvNT_6ParamsE,(.L_x_103 - _ZN7cutlass13device_kernelIN5flash11enable_sm90INS1_16FlashAttnBwdSm90INS1_25CollectiveMainloopBwdSm90ILi2ELi2ELi2EN4cute5tupleIJNS5_1CILi1EEES8_S8_EEENS6_IJNS7_ILi128EEESA_NS7_ILi64EEEEEENS_6half_tEfNS_4arch4Sm90ELb0ELb1ELb1ELb0ELb0ELb1ELb0ELb0ELi2ELi1ELi2ELi2ELb0EEENS1_21CollectiveEpilogueBwdISC_SD_SF_Li256ELb0ELb0ELi1EEENS1_19SingleTileSchedulerILb0ELb0ELb0ELi128EEEEEEEEEvNT_6ParamsE)
        .other          _ZN7cutlass13device_kernelIN5flash11enable_sm90INS1_16FlashAttnBwdSm90INS1_25CollectiveMainloopBwdSm90ILi2ELi2ELi2EN4cute5tupleIJNS5_1CILi1EEES8_S8_EEENS6_IJNS7_ILi128EEESA_NS7_ILi64EEEEEENS_6half_tEfNS_4arch4Sm90ELb0ELb1ELb1ELb0ELb0ELb1ELb0ELb0ELi2ELi1ELi2ELi2ELb0EEENS1_21CollectiveEpilogueBwdISC_SD_SF_Li256ELb0ELb0ELi1EEENS1_19SingleTileSchedulerILb0ELb0ELb0ELi128EEEEEEEEEvNT_6ParamsE,@"STO_CUDA_ENTRY STV_DEFAULT"
_ZN7cutlass13device_kernelIN5flash11enable_sm90INS1_16FlashAttnBwdSm90INS1_25CollectiveMainloopBwdSm90ILi2ELi2ELi2EN4cute5tupleIJNS5_1CILi1EEES8_S8_EEENS6_IJNS7_ILi128EEESA_NS7_ILi64EEEEEENS_6half_tEfNS_4arch4Sm90ELb0ELb1ELb1ELb0ELb0ELb1ELb0ELb0ELi2ELi1ELi2ELi2ELb0EEENS1_21CollectiveEpilogueBwdISC_SD_SF_Li256ELb0ELb0ELi1EEENS1_19SingleTileSchedulerILb0ELb0ELb0ELi128EEEEEEEEEvNT_6ParamsE:
[----:B------:R-:W-:Y:S01]  /*0000*/  LDC R1, c[0x0][0x37c] ;  /* 0x0000df00ff017b82 */ /* 0x000fe20000000800 */
[----:B------:R-:W-:Y:S05]  /*0010*/  EXIT ;  /* 0x000000000000794d */ /* 0x000fea0003800000 */
.L_x_8:
        /* <DEDUP_REMOVED lines=14> */
.L_x_103:


//--------------------- .text._ZN7cutlass13device_kernelIN5flash11enable_sm90INS1_16FlashAttnBwdSm90INS1_25CollectiveMainloopBwdSm90ILi2ELi2ELi2EN4cute5tupleIJNS5_1CILi1EEES8_S8_EEENS6_IJNS7_ILi128EEESA_NS7_ILi64EEEEEENS_6half_tEfNS_4arch4Sm90ELb0ELb1ELb1ELb0ELb1ELb1ELb0ELb0ELi2ELi1ELi2ELi2ELb0EEENS1_21CollectiveEpilogueBwdISC_SD_SF_Li256ELb0ELb0ELi1EEENS1_19SingleTileSchedulerILb0ELb0ELb0ELi128EEEEEEEEEvNT_6ParamsE --------------------------
	.section	.text._ZN7cutlass13device_kernelIN5flash11enable_sm90INS1_16FlashAttnBwdSm90INS1_25CollectiveMainloopBwdSm90ILi2ELi2ELi2EN4cute5tupleIJNS5_1CILi1EEES8_S8_EEENS6_IJNS7_ILi128EEESA_NS7_ILi64EEEEEENS_6half_tEfNS_4arch4Sm90ELb0ELb1ELb1ELb0ELb1ELb1ELb0ELb0ELi2ELi1ELi2ELi2ELb0EEENS1_21CollectiveEpilogueBwdISC_SD_SF_Li256ELb0ELb0ELi1EEENS1_19SingleTileSchedulerILb0ELb0ELb0ELi128EEEEEEEEEvNT_6ParamsE,"ax",@progbits
	.align	128
.text._ZN7cutlass13device_kernelIN5flash11enable_sm90INS1_16FlashAttnBwdSm90INS1_25CollectiveMainloopBwdSm90ILi2ELi2ELi2EN4cute5tupleIJNS5_1CILi1EEES8_S8_EEENS6_IJNS7_ILi128EEESA_NS7_ILi64EEEEEENS_6half_tEfNS_4arch4Sm90ELb0ELb1ELb1ELb0ELb1ELb1ELb0ELb0ELi2ELi1ELi2ELi2ELb0EEENS1_21CollectiveEpilogueBwdISC_SD_SF_Li256ELb0ELb0ELi1EEENS1_19SingleTileSchedulerILb0ELb0ELb0ELi128EEEEEEEEEvNT_6ParamsE:
        .type           _ZN7cutlass13device_kernelIN5flash11enable_sm90INS1_16FlashAttnBwdSm90INS1_25CollectiveMainloopBwdSm90ILi2ELi2ELi2EN4cute5tupleIJNS5_1CILi1EEES8_S8_EEENS6_IJNS7_ILi128EEESA_NS7_ILi64EEEEEENS_6half_tEfNS_4arch4Sm90ELb0ELb1ELb1ELb0ELb1ELb1ELb0ELb0ELi2ELi1ELi2ELi2ELb0EEENS1_21CollectiveEpilogueBwdISC_SD_SF_Li256ELb0ELb0ELi1EEENS1_19SingleTileSchedulerILb0ELb0ELb0ELi128EEEEEEEEEvNT_6ParamsE,@function
        .size           _ZN7cutlass13device_kernelIN5flash11enable_sm90INS1_16FlashAttnBwdSm90INS1_25CollectiveMainloopBwdSm90ILi2ELi2ELi2EN4cute5tupleIJNS5_1CILi1EEES8_S8_EEENS6_IJNS7_ILi128EEESA_NS7_ILi64EEEEEENS_6half_tEfNS_4arch4Sm90ELb0ELb1ELb1ELb0ELb1ELb1ELb0ELb0ELi2ELi1ELi2ELi2ELb0EEENS1_21CollectiveEpilogueBwdISC_SD_SF_Li256ELb0ELb0ELi1EEENS1_19SingleTileSchedulerILb0ELb0ELb0ELi128EEEEEEEEEvNT_6ParamsE,(.L_x_104 - _ZN7cutlass13device_kernelIN5flash11enable_sm90INS1_16FlashAttnBwdSm90INS1_25CollectiveMainloopBwdSm90ILi2ELi2ELi2EN4cute5tupleIJNS5_1CILi1EEES8_S8_EEENS6_IJNS7_ILi128EEESA_NS7_ILi64EEEEEENS_6half_tEfNS_4arch4Sm90ELb0ELb1ELb1ELb0ELb1ELb1ELb0ELb0ELi2ELi1ELi2ELi2ELb0EEENS1_21CollectiveEpilogueBwdISC_SD_SF_Li256ELb0ELb0ELi1EEENS1_19SingleTileSchedulerILb0ELb0ELb0ELi128EEEEEEEEEvNT_6ParamsE)
        .other          _ZN7cutlass13device_kernelIN5flash11enable_sm90INS1_16FlashAttnBwdSm90INS1_25CollectiveMainloopBwdSm90ILi2ELi2ELi2EN4cute5tupleIJNS5_1CILi1EEES8_S8_EEENS6_IJNS7_ILi128EEESA_NS7_ILi64EEEEEENS_6half_tEfNS_4arch4Sm90ELb0ELb1ELb1ELb0ELb1ELb1ELb0ELb0ELi2ELi1ELi2ELi2ELb0EEENS1_21CollectiveEpilogueBwdISC_SD_SF_Li256ELb0ELb0ELi1EEENS1_19SingleTileSchedulerILb0ELb0ELb0ELi128EEEEEEEEEvNT_6ParamsE,@"STO_CUDA_ENTRY STV_DEFAULT"
_ZN7cutlass13device_kernelIN5flash11enable_sm90INS1_16FlashAttnBwdSm90INS1_25CollectiveMainloopBwdSm90ILi2ELi2ELi2EN4cute5tupleIJNS5_1CILi1EEES8_S8_EEENS6_IJNS7_ILi128EEESA_NS7_ILi64EEEEEENS_6half_tEfNS_4arch4Sm90ELb0ELb1ELb1ELb0ELb1ELb1ELb0ELb0ELi2ELi1ELi2ELi2ELb0EEENS1_21CollectiveEpilogueBwdISC_SD_SF_Li256ELb0ELb0ELi1EEENS1_19SingleTileSchedulerILb0ELb0ELb0ELi128EEEEEEEEEvNT_6ParamsE:
[----:B------:R-:W-:Y:S01]  /*0000*/  LDC R1, c[0x0][0x37c] ;  /* 0x0000df00ff017b82 */ /* 0x000fe20000000800 */
[----:B------:R-:W-:Y:S05]  /*0010*/  EXIT ;  /* 0x000000000000794d */ /* 0x000fea0003800000 */
.L_x_9:
        /* <DEDUP_REMOVED lines=14> */
.L_x_104:


//--------------------- .text._ZN7cutlass13device_kernelIN5flash11enable_sm90INS1_16FlashAttnBwdSm90INS1_25CollectiveMainloopBwdSm90ILi2ELi2ELi2EN4cute5tupleIJNS5_1CILi1EEES8_S8_EEENS6_IJNS7_ILi128EEESA_NS7_ILi64EEEEEENS_6half_tEfNS_4arch4Sm90ELb0ELb1ELb1ELb0ELb0ELb1ELb0ELb0ELi2ELi1ELi2ELi2ELb0EEENS1_24CollectiveEpilogueBwdGQAISC_fSF_Li256ELb0ELb0EEENS1_19SingleTileSchedulerILb0ELb0ELb0ELi128EEEEEEEEEvNT_6ParamsE --------------------------
	.section	.text._ZN7cutlass13device_kernelIN5flash11enable_sm90INS1_16FlashAttnBwdSm90INS1_25CollectiveMainloopBwdSm90ILi2ELi2ELi2EN4cute5tupleIJNS5_1CILi1EEES8_S8_EEENS6_IJNS7_ILi128EEESA_NS7_ILi64EEEEEENS_6half_tEfNS_4arch4Sm90ELb0ELb1ELb1ELb0ELb0ELb1ELb0ELb0ELi2ELi1ELi2ELi2ELb0EEENS1_24CollectiveEpilogueBwdGQAISC_fSF_Li256ELb0ELb0EEENS1_19SingleTileSchedulerILb0ELb0ELb0ELi128EEEEEEEEEvNT_6ParamsE,"ax",@progbits
	.align	128
.text._ZN7cutlass13device_kernelIN5flash11enable_sm90INS1_16FlashAttnBwdSm90INS1_25CollectiveMainloopBwdSm90ILi2ELi2ELi2EN4cute5tupleIJNS5_1CILi1EEES8_S8_EEENS6_IJNS7_ILi128EEESA_NS7_ILi64EEEEEENS_6half_tEfNS_4arch4Sm90ELb0ELb1ELb1ELb0ELb0ELb1ELb0ELb0ELi2ELi1ELi2ELi2ELb0EEENS1_24CollectiveEpilogueBwdGQAISC_fSF_Li256ELb0ELb0EEENS1_19SingleTileSchedulerILb0ELb0ELb0ELi128EEEEEEEEEvNT_6ParamsE:
        .type           _ZN7cutlass13device_kernelIN5flash11enable_sm90INS1_16FlashAttnBwdSm90INS1_25CollectiveMainloopBwdSm90ILi2ELi2ELi2EN4cute5tupleIJNS5_1CILi1EEES8_S8_EEENS6_IJNS7_ILi128EEESA_NS7_ILi64EEEEEENS_6half_tEfNS_4arch4Sm90ELb0ELb1ELb1ELb0ELb0ELb1ELb0ELb0ELi2ELi1ELi2ELi2ELb0EEENS1_24CollectiveEpilogueBwdGQAISC_fSF_Li256ELb0ELb0EEENS1_19SingleTileSchedulerILb0ELb0ELb0ELi128EEEEEEEEEvNT_6ParamsE,@function
        .size           _ZN7cutlass13device_kernelIN5flash11enable_sm90INS1_16FlashAttnBwdSm90INS1_25CollectiveMainloopBwdSm90ILi2ELi2ELi2EN4cute5tupleIJNS5_1CILi1EEES8_S8_EEENS6_IJNS7_ILi128EEESA_NS7_ILi64EEEEEENS_6half_tEfNS_4arch4Sm90ELb0ELb1ELb1ELb0ELb0ELb1ELb0ELb0ELi2ELi1ELi2ELi2ELb0EEENS1_24CollectiveEpilogueBwdGQAISC_fSF_Li256ELb0ELb0EEENS1_19SingleTileSchedulerILb0ELb0ELb0ELi128EEEEEEEEEvNT_6ParamsE,(.L_x_105 - _ZN7cutlass13device_kernelIN5flash11enable_sm90INS1_16FlashAttnBwdSm90INS1_25CollectiveMainloopBwdSm90ILi2ELi2ELi2EN4cute5tupleIJNS5_1CILi1EEES8_S8_EEENS6_IJNS7_ILi128EEESA_NS7_ILi64EEEEEENS_6half_tEfNS_4arch4Sm90ELb0ELb1ELb1ELb0ELb0ELb1ELb0ELb0ELi2ELi1ELi2ELi2ELb0EEENS1_24CollectiveEpilogueBwdGQAISC_fSF_Li256ELb0ELb0EEENS1_19SingleTileSchedulerILb0ELb0ELb0ELi128EEEEEEEEEvNT_6ParamsE)
        .other          _ZN7cutlass13device_kernelIN5flash11enable_sm90INS1_16FlashAttnBwdSm90INS1_25CollectiveMainloopBwdSm90ILi2ELi2ELi2EN4cute5tupleIJNS5_1CILi1EEES8_S8_EEENS6_IJNS7_ILi128EEESA_NS7_ILi64EEEEEENS_6half_tEfNS_4arch4Sm90ELb0ELb1ELb1ELb0ELb0ELb1ELb0ELb0ELi2ELi1ELi2ELi2ELb0EEENS1_24CollectiveEpilogueBwdGQAISC_fSF_Li256ELb0ELb0EEENS1_19SingleTileSchedulerILb0ELb0ELb0ELi128EEEEEEEEEvNT_6ParamsE,@"STO_CUDA_ENTRY STV_DEFAULT"
_ZN7cutlass13device_kernelIN5flash11enable_sm90INS1_16FlashAttnBwdSm90INS1_25CollectiveMainloopBwdSm90ILi2ELi2ELi2EN4cute5tupleIJNS5_1CILi1EEES8_S8_EEENS6_IJNS7_ILi128EEESA_NS7_ILi64EEEEEENS_6half_tEfNS_4arch4Sm90ELb0ELb1ELb1ELb0ELb0ELb1ELb0ELb0ELi2ELi1ELi2ELi2ELb0EEENS1_24CollectiveEpilogueBwdGQAISC_fSF_Li256ELb0ELb0EEENS1_19SingleTileSchedulerILb0ELb0ELb0ELi128EEEEEEEEEvNT_6ParamsE:
[----:B------:R-:W-:Y:S01]  /*0000*/  LDC R1, c[0x0][0x37c] ;  /* 0x0000df00ff017b82 */ /* 0x000fe20000000800 */
[----:B------:R-:W-:Y:S05]  /*0010*/  EXIT ;  /* 0x000000000000794d */ /* 0x000fea0003800000 */
.L_x_10:
        /* <DEDUP_REMOVED lines=14> */
.L_x_105:


//--------------------- .text._ZN7cutlass13device_kernelIN5flash11enable_sm90INS1_16FlashAttnBwdSm90INS1_25CollectiveMainloopBwdSm90ILi2ELi2ELi2EN4cute5tupleIJNS5_1CILi1EEES8_S8_EEENS6_IJNS7_ILi128EEESA_NS7_ILi64EEEEEENS_6half_tEfNS_4arch4Sm90ELb0ELb1ELb1ELb0ELb1ELb1ELb0ELb0ELi2ELi1ELi2ELi2ELb0EEENS1_24CollectiveEpilogueBwdGQAISC_fSF_Li256ELb0ELb1EEENS1_19SingleTileSchedulerILb0ELb0ELb0ELi128EEEEEEEEEvNT_6ParamsE --------------------------
	.section	.text._ZN7cutlass13device_kernelIN5flash11enable_sm90INS1_16FlashAttnBwdSm90INS1_25CollectiveMainloopBwdSm90ILi2ELi2ELi2EN4cute5tupleIJNS5_1CILi1EEES8_S8_EEENS6_IJNS7_ILi128EEESA_NS7_ILi64EEEEEENS_6half_tEfNS_4arch4Sm90ELb0ELb1ELb1ELb0ELb1ELb1ELb0ELb0ELi2ELi1ELi2ELi2ELb0EEENS1_24CollectiveEpilogueBwdGQAISC_fSF_Li256ELb0ELb1EEENS1_19SingleTileSchedulerILb0ELb0ELb0ELi128EEEEEEEEEvNT_6ParamsE,"ax",@progbits
	.align	128
.text._ZN7cutlass13device_kernelIN5flash11enable_sm90INS1_16FlashAttnBwdSm90INS1_25CollectiveMainloopBwdSm90ILi2ELi2ELi2EN4cute5tupleIJNS5_1CILi1EEES8_S8_EEENS6_IJNS7_ILi128EEESA_NS7_ILi64EEEEEENS_6half_tEfNS_4arch4Sm90ELb0ELb1ELb1ELb0ELb1ELb1ELb0ELb0ELi2ELi1ELi2ELi2ELb0EEENS1_24CollectiveEpilogueBwdGQAISC_fSF_Li256ELb0ELb1EEENS1_19SingleTileSchedulerILb0ELb0ELb0ELi128EEEEEEEEEvNT_6ParamsE:
        .type           _ZN7cutlass13device_kernelIN5flash11enable_sm90INS1_16FlashAttnBwdSm90INS1_25CollectiveMainloopBwdSm90ILi2ELi2ELi2EN4cute5tupleIJNS5_1CILi1EEES8_S8_EEENS6_IJNS7_ILi128EEESA_NS7_ILi64EEEEEENS_6half_tEfNS_4arch4Sm90ELb0ELb1ELb1ELb0ELb1ELb1ELb0ELb0ELi2ELi1ELi2ELi2ELb0EEENS1_24CollectiveEpilogueBwdGQAISC_fSF_Li256ELb0ELb1EEENS1_19SingleTileSchedulerILb0ELb0ELb0ELi128EEEEEEEEEvNT_6ParamsE,@function
        .size           _ZN7cutlass13device_kernelIN5flash11enable_sm90INS1_16FlashAttnBwdSm90INS1_25CollectiveMainloopBwdSm90ILi2ELi2ELi2EN4cute5tupleIJNS5_1CILi1EEES8_S8_EEENS6_IJNS7_ILi128EEESA_NS7_ILi64EEEEEENS_6half_tEfNS_4arch4Sm90ELb0ELb1ELb1ELb0ELb1ELb1ELb0ELb0ELi2ELi1ELi2ELi2ELb0EEENS1_24CollectiveEpilogueBwdGQAISC_fSF_Li256ELb0ELb1EEENS1_19SingleTileSchedulerILb0ELb0ELb0ELi128EEEEEEEEEvNT_6ParamsE,(.L_x_106 - _ZN7cutlass13device_kernelIN5flash11enable_sm90INS1_16FlashAttnBwdSm90INS1_25CollectiveMainloopBwdSm90ILi2ELi2ELi2EN4cute5tupleIJNS5_1CILi1EEES8_S8_EEENS6_IJNS7_ILi128EEESA_NS7_ILi64EEEEEENS_6half_tEfNS_4arch4Sm90ELb0ELb1ELb1ELb0ELb1ELb1ELb0ELb0ELi2ELi1ELi2ELi2ELb0EEENS1_24CollectiveEpilogueBwdGQAISC_fSF_Li256ELb0ELb1EEENS1_19SingleTileSchedulerILb0ELb0ELb0ELi128EEEEEEEEEvNT_6ParamsE)
        .other          _ZN7cutlass13device_kernelIN5flash11enable_sm90INS1_16FlashAttnBwdSm90INS1_25CollectiveMainloopBwdSm90ILi2ELi2ELi2EN4cute5tupleIJNS5_1CILi1EEES8_S8_EEENS6_IJNS7_ILi128EEESA_NS7_ILi64EEEEEENS_6half_tEfNS_4arch4Sm90ELb0ELb1ELb1ELb0ELb1ELb1ELb0ELb0ELi2ELi1ELi2ELi2ELb0EEENS1_24CollectiveEpilogueBwdGQAISC_fSF_Li256ELb0ELb1EEENS1_19SingleTileSchedulerILb0ELb0ELb0ELi128EEEEEEEEEvNT_6ParamsE,@"STO_CUDA_ENTRY STV_DEFAULT"
_ZN7cutlass13device_kernelIN5flash11enable_sm90INS1_16FlashAttnBwdSm90INS1_25CollectiveMainloopBwdSm90ILi2ELi2ELi2EN4cute5tupleIJNS5_1CILi1EEES8_S8_EEENS6_IJNS7_ILi128EEESA_NS7_ILi64EEEEEENS_6half_tEfNS_4arch4Sm90ELb0ELb1ELb1ELb0ELb1ELb1ELb0ELb0ELi2ELi1ELi2ELi2ELb0EEENS1_24CollectiveEpilogueBwdGQAISC_fSF_Li256ELb0ELb1EEENS1_19SingleTileSchedulerILb0ELb0ELb0ELi128EEEEEEEEEvNT_6ParamsE:
[----:B------:R-:W-:Y:S01]  /*0000*/  LDC R1, c[0x0][0x37c] ;  /* 0x0000df00ff017b82 */ /* 0x000fe20000000800 */
[----:B------:R-:W-:Y:S05]  /*0010*/  EXIT ;  /* 0x000000000000794d */ /* 0x000fea0003800000 */
.L_x_11:
        /* <DEDUP_REMOVED lines=14> */
.L_x_106:


//--------------------- .text._ZN7cutlass13device_kernelIN5flash22FlashAttnBwdPreprocessIN4cute5tupleIJNS3_1CILi128EEENS5_ILi64EEEEEENS_6half_tEfNS_4arch4Sm90ELb1ELb0EEEEEvNT_6ParamsE --------------------------
	.section	.text._ZN7cutlass13device_kernelIN5flash22FlashAttnBwdPreprocessIN4cute5tupleIJNS3_1CILi128EEENS5_ILi64EEEEEENS_6half_tEfNS_4arch4Sm90ELb1ELb0EEEEEvNT_6ParamsE,"ax",@progbits
	.align	128
.text._ZN7cutlass13device_kernelIN5flash22FlashAttnBwdPreprocessIN4cute5tupleIJNS3_1CILi128EEENS5_ILi64EEEEEENS_6half_tEfNS_4arch4Sm90ELb1ELb0EEEEEvNT_6ParamsE:
        .type           _ZN7cutlass13device_kernelIN5flash22FlashAttnBwdPreprocessIN4cute5tupleIJNS3_1CILi128EEENS5_ILi64EEEEEENS_6half_tEfNS_4arch4Sm90ELb1ELb0EEEEEvNT_6ParamsE,@function
        .size           _ZN7cutlass13device_kernelIN5flash22FlashAttnBwdPreprocessIN4cute5tupleIJNS3_1CILi128EEENS5_ILi64EEEEEENS_6half_tEfNS_4arch4Sm90ELb1ELb0EEEEEvNT_6ParamsE,(.L_x_107 - _ZN7cutlass13device_kernelIN5flash22FlashAttnBwdPreprocessIN4cute5tupleIJNS3_1CILi128EEENS5_ILi64EEEEEENS_6half_tEfNS_4arch4Sm90ELb1ELb0EEEEEvNT_6ParamsE)
        .other          _ZN7cutlass13device_kernelIN5flash22FlashAttnBwdPreprocessIN4cute5tupleIJNS3_1CILi128EEENS5_ILi64EEEEEENS_6half_tEfNS_4arch4Sm90ELb1ELb0EEEEEvNT_6ParamsE,@"STO_CUDA_ENTRY STV_DEFAULT"
_ZN7cutlass13device_kernelIN5flash22FlashAttnBwdPreprocessIN4cute5tupleIJNS3_1CILi128EEENS5_ILi64EEEEEENS_6half_tEfNS_4arch4Sm90ELb1ELb0EEEEEvNT_6ParamsE:
[----:B------:R-:W-:Y:S01]  /*0000*/  LDC R1, c[0x0][0x37c] ;  /* 0x0000df00ff017b82 */ /* 0x000fe20000000800 */
[----:B------:R-:W0:Y:S07]  /*0010*/  S2R R0, SR_TID.X ;  /* 0x0000000000007919 */ /* 0x000e2e0000002100 */
[----:B------:R-:W1:Y:S01]  /*0020*/  S2UR UR11, SR_CTAID.X ;  /* 0x00000000000b79c3 */ /* 0x000e620000002500 */
[----:B------:R-:W2:Y:S01]  /*0030*/  LDCU UR7, c[0x0][0x388] ;  /* 0x00007100ff0777ac */ /* 0x000ea20008000800 */
[----:B------:R-:W-:Y:S01]  /*0040*/  HFMA2 R41, -RZ, RZ, 0, 0 ;  /* 0x00000000ff297431 */ /* 0x000fe200000001ff */
[----:B------:R-:W3:Y:S01]  /*0050*/  S2R R4, SR_CTAID.Z ;  /* 0x0000000000047919 */ /* 0x000ee20000002700 */
[----:B------:R-:W4:Y:S04]  /*0060*/  LDCU UR4, c[0x0][0x38c] ;  /* 0x00007180ff0477ac */ /* 0x000f280008000800 */
[----:B------:R-:W3:Y:S01]  /*0070*/  S2UR UR14, SR_CTAID.Y ;  /* 0x00000000000e79c3 */ /* 0x000ee20000002600 */
[----:B------:R-:W3:Y:S07]  /*0080*/  LDCU.64 UR12, c[0x0][0x358] ;  /* 0x00006b00ff0c77ac */ /* 0x000eee0008000a00 */
[----:B------:R-:W3:Y:S01]  /*0090*/  LDC.64 R14, c[0x0][0x3a0] ;  /* 0x0000e800ff0e7b82 */ /* 0x000ee20000000a00 */
[----:B-1----:R-:W-:-:S07]  /*00a0*/  USHF.L.U32 UR6, UR11, 0x7, URZ ;  /* 0x000000070b067899 */ /* 0x002fce00080006ff */
[----:B------:R-:W1:Y:S01]  /*00b0*/  LDC.64 R22, c[0x0][0x3a8] ;  /* 0x0000ea00ff167b82 */ /* 0x000e620000000a00 */
[----:B--2---:R-:W-:Y:S01]  /*00c0*/  UIADD3 UR10, UPT, UPT, -UR6, UR7, URZ ;  /* 0x00000007060a7290 */ /* 0x004fe2000fffe1ff */
[----:B0-----:R-:W-:Y:S02]  /*00d0*/  SHF.L.U32 R40, R0, 0x3, RZ ;  /* 0x0000000300287819 */ /* 0x001fe400000006ff */
[----:B------:R-:W-:-:S04]  /*00e0*/  SHF.R.U32.HI R2, RZ, 0x3, R0 ;  /* 0x00000003ff027819 */ /* 0x000fc80000011600 */
[----:B------:R-:W0:Y:S01]  /*00f0*/  LDC.64 R20, c[0x0][0x3c0] ;  /* 0x0000f000ff147b82 */ /* 0x000e220000000a00 */
[----:B------:R-:W-:Y:S02]  /*0100*/  LOP3.LUT R40, R40, 0x38, RZ, 0xc0, !PT ;  /* 0x0000003828287812 */ /* 0x000fe400078ec0ff */
[----:B------:R-:W-:Y:S02]  /*0110*/  IADD3 R3, PT, PT, R2, 0x20, RZ ;  /* 0x0000002002037810 */ /* 0x000fe40007ffe0ff */
[----:B----4-:R-:W-:Y:S01]  /*0120*/  ISETP.GE.AND P0, PT, R40, UR4, PT ;  /* 0x0000000428007c0c */ /* 0x010fe2000bf06270 */
[----:B------:R-:W-:Y:S01]  /*0130*/  UIMAD.WIDE.U32 UR4, UR11, 0x80, URZ ;  /* 0x000000800b0478a5 */ /* 0x000fe2000f8e00ff */
[----:B---3--:R-:W-:Y:S01]  /*0140*/  IMAD.WIDE.U32 R8, R14, UR14, R40 ;  /* 0x0000000e0e087c25 */ /* 0x008fe2000f8e0028 */
[----:B------:R-:W2:Y:S01]  /*0150*/  LDC.64 R12, c[0x0][0x3c8] ;  /* 0x0000f200ff0c7b82 */ /* 0x000ea20000000a00 */
[----:B------:R-:W-:Y:S02]  /*0160*/  ISETP.GE.OR P1, PT, R3, UR10, P0 ;  /* 0x0000000a03007c0c */ /* 0x000fe40008726670 */
[C---:B------:R-:W-:Y:S01]  /*0170*/  ISETP.GE.OR P2, PT, R2.reuse, UR10, P0 ;  /* 0x0000000a02007c0c */ /* 0x040fe20008746670 */
[----:B------:R-:W-:Y:S01]  /*0180*/  IMAD R9, R15, UR14, R9 ;  /* 0x0000000e0f097c24 */ /* 0x000fe2000f8e0209 */
[----:B------:R-:W-:-:S02]  /*0190*/  LOP3.LUT R7, R2, UR4, RZ, 0xfc, !PT ;  /* 0x0000000402077c12 */ /* 0x000fc4000f8efcff */
[----:B------:R-:W-:Y:S01]  /*01a0*/  IADD3 R6, PT, PT, R2, 0x60, RZ ;  /* 0x0000006002067810 */ /* 0x000fe20007ffe0ff */
[----:B------:R-:W3:Y:S01]  /*01b0*/  LDC.64 R14, c[0x0][0x3b8] ;  /* 0x0000ee00ff0e7b82 */ /* 0x000ee20000000a00 */
[----:B-1----:R-:W-:-:S04]  /*01c0*/  IMAD.WIDE.U32 R28, R4, R22, R8 ;  /* 0x00000016041c7225 */ /* 0x002fc800078e0008 */
[----:B------:R-:W-:Y:S01]  /*01d0*/  IMAD R29, R4, R23, R29 ;  /* 0x00000017041d7224 */ /* 0x000fe200078e021d */
[C---:B------:R-:W-:Y:S02]  /*01e0*/  @!P1 IADD3 R19, P3, PT, R7.reuse, 0x20, RZ ;  /* 0x0000002007139810 */ /* 0x040fe40007f7e0ff */
[----:B------:R-:W1:Y:S01]  /*01f0*/  @!P1 LDC.64 R16, c[0x0][0x398] ;  /* 0x0000e600ff109b82 */ /* 0x000e620000000a00 */
[----:B0-----:R-:W-:Y:S01]  /*0200*/  IMAD.WIDE.U32 R10, R20, UR14, R40 ;  /* 0x0000000e140a7c25 */ /* 0x001fe2000f8e0028 */
[----:B------:R-:W-:Y:S02]  /*0210*/  @!P1 IADD3.X R5, PT, PT, RZ, UR5, RZ, P3, !PT ;  /* 0x00000005ff059c10 */ /* 0x000fe40009ffe4ff */
[----:B------:R-:W-:Y:S01]  /*0220*/  @!P1 IADD3 R25, P4, PT, R7, 0x20, RZ ;  /* 0x0000002007199810 */ /* 0x000fe20007f9e0ff */
[----:B------:R-:W-:-:S03]  /*0230*/  IMAD R11, R21, UR14, R11 ;  /* 0x0000000e150b7c24 */ /* 0x000fc6000f8e020b */
[----:B------:R-:W0:Y:S01]  /*0240*/  @!P1 LDC.64 R52, c[0x0][0x380] ;  /* 0x0000e000ff349b82 */ /* 0x000e220000000a00 */
[C---:B--2---:R-:W-:Y:S01]  /*0250*/  IMAD.WIDE.U32 R26, R4.reuse, R12, R10 ;  /* 0x0000000c041a7225 */ /* 0x044fe200078e000a */
[----:B------:R-:W-:Y:S02]  /*0260*/  @!P1 IADD3.X R23, PT, PT, RZ, UR5, RZ, P4, !PT ;  /* 0x00000005ff179c10 */ /* 0x000fe4000a7fe4ff */
[----:B------:R-:W-:Y:S01]  /*0270*/  @!P2 MOV R12, R28 ;  /* 0x0000001c000ca202 */ /* 0x000fe20000000f00 */
[----:B------:R-:W-:Y:S01]  /*0280*/  IMAD R27, R4, R13, R27 ;  /* 0x0000000d041b7224 */ /* 0x000fe200078e021b */
[----:B------:R-:W-:Y:S02]  /*0290*/  @!P2 MOV R13, R29 ;  /* 0x0000001d000da202 */ /* 0x000fe40000000f00 */
[----:B------:R-:W2:Y:S01]  /*02a0*/  LDC.64 R50, c[0x0][0x3b0] ;  /* 0x0000ec00ff327b82 */ /* 0x000ea20000000a00 */
[----:B---3--:R-:W-:Y:S02]  /*02b0*/  @!P1 IMAD R18, R23, R14, RZ ;  /* 0x0000000e17129224 */ /* 0x008fe400078e02ff */
[----:B-1----:R-:W-:Y:S01]  /*02c0*/  @!P1 IMAD R8, R5, R16, RZ ;  /* 0x0000001005089224 */ /* 0x002fe200078e02ff */
[----:B------:R-:W-:-:S04]  /*02d0*/  IADD3 R5, PT, PT, R2, 0x40, RZ ;  /* 0x0000004002057810 */ /* 0x000fc80007ffe0ff */
[----:B------:R-:W1:Y:S01]  /*02e0*/  LDC.64 R10, c[0x0][0x3b8] ;  /* 0x0000ee00ff0a7b82 */ /* 0x000e620000000a00 */
[----:B------:R-:W-:Y:S01]  /*02f0*/  @!P1 IMAD R21, R19, R17, R8 ;  /* 0x0000001113159224 */ /* 0x000fe200078e0208 */
[----:B------:R-:W-:Y:S01]  /*0300*/  ISETP.GE.OR P3, PT, R5, UR10, P0 ;  /* 0x0000000a05007c0c */ /* 0x000fe20008766670 */
[----:B------:R-:W-:Y:S01]  /*0310*/  @!P1 IMAD.WIDE.U32 R16, R19, R16, R28 ;  /* 0x0000001013109225 */ /* 0x000fe200078e001c */
[----:B------:R-:W-:-:S04]  /*0320*/  ISETP.GE.OR P0, PT, R6, UR10, P0 ;  /* 0x0000000a06007c0c */ /* 0x000fc80008706670 */
[----:B------:R-:W3:Y:S01]  /*0330*/  @!P2 LDC.64 R8, c[0x0][0x398] ;  /* 0x0000e600ff08ab82 */ /* 0x000ee20000000a00 */
[----:B------:R-:W-:Y:S01]  /*0340*/  @!P1 IMAD R19, R25, R15, R18 ;  /* 0x0000000f19139224 */ /* 0x000fe200078e0212 */
[----:B------:R-:W-:Y:S01]  /*0350*/  @!P1 IADD3 R17, PT, PT, R17, R21, RZ ;  /* 0x0000001511119210 */ /* 0x000fe20007ffe0ff */
[----:B------:R-:W-:Y:S01]  /*0360*/  @!P1 IMAD.WIDE.U32 R14, R25, R14, R26 ;  /* 0x0000000e190e9225 */ /* 0x000fe200078e001a */
[----:B0-----:R-:W-:-:S04]  /*0370*/  @!P1 LEA R52, P4, R16, R52, 0x1 ;  /* 0x0000003410349211 */ /* 0x001fc800078808ff */
[----:B------:R-:W0:Y:S01]  /*0380*/  @!P2 LDC.64 R44, c[0x0][0x380] ;  /* 0x0000e000ff2cab82 */ /* 0x000e220000000a00 */
[----:B------:R-:W-:Y:S02]  /*0390*/  @!P1 LEA.HI.X R53, R16, R53, R17, 0x1, P4 ;  /* 0x0000003510359211 */ /* 0x000fe400020f0c11 */
[----:B------:R-:W-:Y:S02]  /*03a0*/  @!P1 IADD3 R15, PT, PT, R15, R19, RZ ;  /* 0x000000130f0f9210 */ /* 0x000fe40007ffe0ff */
[----:B--2---:R-:W-:Y:S02]  /*03b0*/  @!P1 LEA R50, P4, R14, R50, 0x1 ;  /* 0x000000320e329211 */ /* 0x004fe400078808ff */
[----:B------:R-:W-:Y:S01]  /*03c0*/  @!P2 MOV R16, R26 ;  /* 0x0000001a0010a202 */ /* 0x000fe20000000f00 */
[----:B------:R-:W2:Y:S01]  /*03d0*/  LDC.64 R22, c[0x0][0x3b0] ;  /* 0x0000ec00ff167b82 */ /* 0x000ea20000000a00 */
[----:B------:R-:W-:Y:S01]  /*03e0*/  @!P2 MOV R17, R27 ;  /* 0x0000001b0011a202 */ /* 0x000fe20000000f00 */
[----:B-1----:R-:W-:Y:S01]  /*03f0*/  @!P2 IMAD R20, R10, UR5, RZ ;  /* 0x000000050a14ac24 */ /* 0x002fe2000f8e02ff */
[----:B------:R-:W-:-:S02]  /*0400*/  @!P1 LEA.HI.X R51, R14, R51, R15, 0x1, P4 ;  /* 0x000000330e339211 */ /* 0x000fc400020f0c0f */
[C---:B------:R-:W-:Y:S01]  /*0410*/  @!P3 IADD3 R15, P4, PT, R7.reuse, 0x40, RZ ;  /* 0x00000040070fb810 */ /* 0x040fe20007f9e0ff */
[C---:B------:R-:W-:Y:S01]  /*0420*/  @!P2 IMAD R31, R7.reuse, R11, R20 ;  /* 0x0000000b071fa224 */ /* 0x040fe200078e0214 */
[----:B------:R-:W-:Y:S01]  /*0430*/  @!P3 MOV R32, R28 ;  /* 0x0000001c0020b202 */ /* 0x000fe20000000f00 */
[----:B------:R-:W1:Y:S01]  /*0440*/  @!P3 LDC.64 R38, c[0x0][0x398] ;  /* 0x0000e600ff26bb82 */ /* 0x000e620000000a00 */
[----:B---3--:R-:W-:Y:S01]  /*0450*/  @!P2 IMAD R18, R8, UR5, RZ ;  /* 0x000000050812ac24 */ /* 0x008fe2000f8e02ff */
[----:B------:R-:W-:Y:S01]  /*0460*/  @!P3 IADD3.X R19, PT, PT, RZ, UR5, RZ, P4, !PT ;  /* 0x00000005ff13bc10 */ /* 0x000fe2000a7fe4ff */
[C---:B------:R-:W-:Y:S01]  /*0470*/  @!P2 IMAD.WIDE.U32 R12, R7.reuse, R8, R12 ;  /* 0x00000008070ca225 */ /* 0x040fe200078e000c */
[----:B------:R-:W-:Y:S02]  /*0480*/  @!P3 MOV R33, R29 ;  /* 0x0000001d0021b202 */ /* 0x000fe40000000f00 */
[----:B------:R-:W-:Y:S01]  /*0490*/  @!P3 MOV R24, R26 ;  /* 0x0000001a0018b202 */ /* 0x000fe20000000f00 */
[C---:B------:R-:W-:Y:S01]  /*04a0*/  @!P2 IMAD R21, R7.reuse, R9, R18 ;  /* 0x000000090715a224 */ /* 0x040fe200078e0212 */
[----:B------:R-:W3:Y:S01]  /*04b0*/  @!P0 LDC.64 R36, c[0x0][0x398] ;  /* 0x0000e600ff248b82 */ /* 0x000ee20000000a00 */
[C---:B------:R-:W-:Y:S01]  /*04c0*/  @!P0 IADD3 R9, P5, PT, R7.reuse, 0x60, RZ ;  /* 0x0000006007098810 */ /* 0x040fe20007fbe0ff */
[----:B------:R-:W-:Y:S01]  /*04d0*/  @!P2 IMAD.WIDE.U32 R16, R7, R10, R16 ;  /* 0x0000000a0710a225 */ /* 0x000fe200078e0010 */
[----:B0-----:R-:W-:-:S02]  /*04e0*/  @!P2 LEA R44, P4, R12, R44, 0x1 ;  /* 0x0000002c0c2ca211 */ /* 0x001fc400078808ff */
[----:B------:R-:W-:Y:S02]  /*04f0*/  @!P0 IADD3.X R11, PT, PT, RZ, UR5, RZ, P5, !PT ;  /* 0x00000005ff0b8c10 */ /* 0x000fe4000affe4ff */
[----:B------:R-:W-:Y:S01]  /*0500*/  @!P2 IADD3 R10, PT, PT, R13, R21, RZ ;  /* 0x000000150d0aa210 */ /* 0x000fe20007ffe0ff */
[----:B------:R-:W0:Y:S01]  /*0510*/  @!P3 LDC.64 R46, c[0x0][0x380] ;  /* 0x0000e000ff2ebb82 */ /* 0x000e220000000a00 */
[----:B------:R-:W-:Y:S02]  /*0520*/  @!P2 IADD3 R8, PT, PT, R17, R31, RZ ;  /* 0x0000001f1108a210 */ /* 0x000fe40007ffe0ff */
[----:B------:R-:W-:Y:S02]  /*0530*/  @!P2 LEA.HI.X R45, R12, R45, R10, 0x1, P4 ;  /* 0x0000002d0c2da211 */ /* 0x000fe400020f0c0a */
[----:B------:R-:W-:Y:S02]  /*0540*/  CS2R R12, SRZ ;  /* 0x00000000000c7805 */ /* 0x000fe4000001ff00 */
[----:B--2---:R-:W-:-:S02]  /*0550*/  @!P2 LEA R22, P5, R16, R22, 0x1 ;  /* 0x000000161016a211 */ /* 0x004fc400078a08ff */
[----:B------:R-:W-:Y:S01]  /*0560*/  @!P3 MOV R25, R27 ;  /* 0x0000001b0019b202 */ /* 0x000fe20000000f00 */
[-C--:B-1----:R-:W-:Y:S01]  /*0570*/  @!P3 IMAD R14, R19, R38.reuse, RZ ;  /* 0x00000026130eb224 */ /* 0x082fe200078e02ff */
[----:B------:R-:W1:Y:S01]  /*0580*/  LDC.64 R34, c[0x0][0x3b8] ;  /* 0x0000ee00ff227b82 */ /* 0x000e620000000a00 */
[----:B------:R-:W-:Y:S01]  /*0590*/  @!P2 LEA.HI.X R23, R16, R23, R8, 0x1, P5 ;  /* 0x000000171017a211 */ /* 0x000fe200028f0c08 */
[----:B------:R-:W-:-:S04]  /*05a0*/  @!P3 IMAD.WIDE.U32 R32, R15, R38, R32 ;  /* 0x000000260f20b225 */ /* 0x000fc800078e0020 */
[----:B------:R-:W-:Y:S01]  /*05b0*/  @!P3 IMAD R39, R15, R39, R14 ;  /* 0x000000270f27b224 */ /* 0x000fe200078e020e */
[----:B------:R-:W-:Y:S01]  /*05c0*/  CS2R R14, SRZ ;  /* 0x00000000000e7805 */ /* 0x000fe2000001ff00 */
[-C--:B---3--:R-:W-:Y:S01]  /*05d0*/  @!P0 IMAD R10, R11, R36.reuse, RZ ;  /* 0x000000240b0a8224 */ /* 0x088fe200078e02ff */
[----:B------:R-:W2:Y:S01]  /*05e0*/  LDC.64 R30, c[0x0][0x3b8] ;  /* 0x0000ee00ff1e7b82 */ /* 0x000ea20000000a00 */
[----:B------:R-:W-:-:S03]  /*05f0*/  @!P0 IMAD.WIDE.U32 R28, R9, R36, R28 ;  /* 0x00000024091c8225 */ /* 0x000fc600078e001c */
[----:B------:R3:W4:Y:S01]  /*0600*/  @!P2 LDG.E.128 R12, desc[UR12][R22.64] ;  /* 0x0000000c160ca981 */ /* 0x000722000c1e1d00 */
[----:B------:R-:W-:Y:S01]  /*0610*/  @!P0 IMAD R37, R9, R37, R10 ;  /* 0x0000002509258224 */ /* 0x000fe200078e020a */
[----:B------:R-:W-:Y:S02]  /*0620*/  CS2R R8, SRZ ;  /* 0x0000000000087805 */ /* 0x000fe4000001ff00 */
[----:B------:R-:W-:Y:S01]  /*0630*/  CS2R R10, SRZ ;  /* 0x00000000000a7805 */ /* 0x000fe2000001ff00 */
[----:B------:R-:W2:Y:S01]  /*0640*/  @!P0 LDC.64 R42, c[0x0][0x380] ;  /* 0x0000e000ff2a8b82 */ /* 0x000ea20000000a00 */
[----:B------:R-:W-:Y:S02]  /*0650*/  CS2R R16, SRZ ;  /* 0x0000000000107805 */ /* 0x000fe4000001ff00 */
[----:B------:R-:W-:Y:S02]  /*0660*/  CS2R R18, SRZ ;  /* 0x0000000000127805 */ /* 0x000fe4000001ff00 */
[----:B------:R0:W4:Y:S03]  /*0670*/  @!P2 LDG.E.128 R8, desc[UR12][R44.64] ;  /* 0x0000000c2c08a981 */ /* 0x000126000c1e1d00 */
[----:B------:R-:W2:Y:S01]  /*0680*/  LDC.64 R48, c[0x0][0x3b0] ;  /* 0x0000ec00ff307b82 */ /* 0x000ea20000000a00 */
[----:B------:R-:W-:-:S02]  /*0690*/  @!P3 IADD3 R41, P2, PT, R7, 0x40, RZ ;  /* 0x000000400729b810 */ /* 0x000fc40007f5e0ff */
[----:B------:R-:W-:Y:S02]  /*06a0*/  CS2R R20, SRZ ;  /* 0x0000000000147805 */ /* 0x000fe4000001ff00 */
[----:B---3--:R-:W-:Y:S01]  /*06b0*/  CS2R R22, SRZ ;  /* 0x0000000000167805 */ /* 0x008fe2000001ff00 */
[----:B------:R-:W3:Y:S02]  /*06c0*/  @!P1 LDG.E.128 R16, desc[UR12][R52.64] ;  /* 0x0000000c34109981 */ /* 0x000ee4000c1e1d00 */
[----:B0-----:R-:W0:Y:S01]  /*06d0*/  LDC.64 R44, c[0x0][0x3b0] ;  /* 0x0000ec00ff2c7b82 */ /* 0x001e220000000a00 */
[----:B------:R-:W-:Y:S02]  /*06e0*/  @!P3 IADD3.X R36, PT, PT, RZ, UR5, RZ, P2, !PT ;  /* 0x00000005ff24bc10 */ /* 0x000fe400097fe4ff */
[----:B------:R1:W3:Y:S01]  /*06f0*/  @!P1 LDG.E.128 R20, desc[UR12][R50.64] ;  /* 0x0000000c32149981 */ /* 0x0002e2000c1e1d00 */
[----:B------:R-:W-:Y:S02]  /*0700*/  @!P0 IADD3 R7, P2, PT, R7, 0x60, RZ ;  /* 0x0000006007078810 */ /* 0x000fe40007f5e0ff */
[----:B------:R-:W-:-:S02]  /*0710*/  @!P3 IADD3 R33, PT, PT, R33, R39, RZ ;  /* 0x000000272121b210 */ /* 0x000fc40007ffe0ff */
[----:B------:R-:W-:Y:S02]  /*0720*/  @!P3 LEA R46, P1, R32, R46, 0x1 ;  /* 0x0000002e202eb211 */ /* 0x000fe400078208ff */
[----:B------:R-:W-:Y:S01]  /*0730*/  @!P0 IADD3.X R39, PT, PT, RZ, UR5, RZ, P2, !PT ;  /* 0x00000005ff278c10 */ /* 0x000fe200097fe4ff */
[-C--:B-1----:R-:W-:Y:S01]  /*0740*/  @!P3 IMAD R36, R36, R34.reuse, RZ ;  /* 0x000000222424b224 */ /* 0x082fe200078e02ff */
[----:B------:R-:W-:Y:S01]  /*0750*/  @!P3 LEA.HI.X R47, R32, R47, R33, 0x1, P1 ;  /* 0x0000002f202fb211 */ /* 0x000fe200008f0c21 */
[----:B------:R-:W-:Y:S01]  /*0760*/  @!P3 IMAD.WIDE.U32 R24, R41, R34, R24 ;  /* 0x000000222918b225 */ /* 0x000fe200078e0018 */
[----:B------:R-:W-:Y:S01]  /*0770*/  @!P0 IADD3 R37, PT, PT, R29, R37, RZ ;  /* 0x000000251d258210 */ /* 0x000fe20007ffe0ff */
[----:B------:R-:W1:Y:S02]  /*0780*/  LDC.64 R50, c[0x0][0x400] ;  /* 0x00010000ff327b82 */ /* 0x000e640000000a00 */
[----:B--2---:R-:W-:Y:S02]  /*0790*/  @!P0 IMAD R32, R39, R30, RZ ;  /* 0x0000001e27208224 */ /* 0x004fe400078e02ff */
[----:B------:R-:W-:Y:S01]  /*07a0*/  @!P3 IMAD R35, R41, R35, R36 ;  /* 0x000000232923b224 */ /* 0x000fe200078e0224 */
[----:B------:R-:W-:Y:S01]  /*07b0*/  @!P0 LEA R42, P1, R28, R42, 0x1 ;  /* 0x0000002a1c2a8211 */ /* 0x000fe200078208ff */
[----:B------:R-:W-:-:S02]  /*07c0*/  @!P0 IMAD R31, R7, R31, R32 ;  /* 0x0000001f071f8224 */ /* 0x000fc400078e0220 */
[----:B------:R-:W-:Y:S01]  /*07d0*/  @!P0 IMAD.WIDE.U32 R32, R7, R30, R26 ;  /* 0x0000001e07208225 */ /* 0x000fe200078e001a */
[----:B------:R-:W-:Y:S02]  /*07e0*/  @!P3 IADD3 R35, PT, PT, R25, R35, RZ ;  /* 0x000000231923b210 */ /* 0x000fe40007ffe0ff */
[----:B------:R-:W-:Y:S02]  /*07f0*/  @!P3 LEA R48, P2, R24, R48, 0x1 ;  /* 0x000000301830b211 */ /* 0x000fe400078408ff */
[----:B------:R-:W-:Y:S02]  /*0800*/  @!P0 LEA.HI.X R43, R28, R43, R37, 0x1, P1 ;  /* 0x0000002b1c2b8211 */ /* 0x000fe400008f0c25 */
[----:B------:R-:W-:Y:S02]  /*0810*/  @!P0 IADD3 R7, PT, PT, R33, R31, RZ ;  /* 0x0000001f21078210 */ /* 0x000fe40007ffe0ff */
[----:B0-----:R-:W-:Y:S02]  /*0820*/  @!P0 LEA R44, P1, R32, R44, 0x1 ;  /* 0x0000002c202c8211 */ /* 0x001fe400078208ff */
[----:B------:R-:W-:-:S02]  /*0830*/  CS2R R26, SRZ ;  /* 0x00000000001a7805 */ /* 0x000fc4000001ff00 */
[----:B------:R-:W-:Y:S02]  /*0840*/  @!P3 LEA.HI.X R49, R24, R49, R35, 0x1, P2 ;  /* 0x000000311831b211 */ /* 0x000fe400010f0c23 */
[----:B------:R-:W-:Y:S02]  /*0850*/  CS2R R24, SRZ ;  /* 0x0000000000187805 */ /* 0x000fe4000001ff00 */
[----:B------:R-:W-:Y:S02]  /*0860*/  CS2R R28, SRZ ;  /* 0x00000000001c7805 */ /* 0x000fe4000001ff00 */
[----:B------:R-:W-:Y:S02]  /*0870*/  CS2R R30, SRZ ;  /* 0x00000000001e7805 */ /* 0x000fe4000001ff00 */
[----:B------:R-:W-:Y:S02]  /*0880*/  @!P0 LEA.HI.X R45, R32, R45, R7, 0x1, P1 ;  /* 0x0000002d202d8211 */ /* 0x000fe400008f0c07 */
[----:B------:R-:W-:-:S02]  /*0890*/  CS2R R32, SRZ ;  /* 0x0000000000207805 */ /* 0x000fc4000001ff00 */
[----:B------:R-:W-:Y:S02]  /*08a0*/  CS2R R34, SRZ ;  /* 0x0000000000227805 */ /* 0x000fe4000001ff00 */
[----:B------:R-:W-:Y:S02]  /*08b0*/  CS2R R36, SRZ ;  /* 0x0000000000247805 */ /* 0x000fe4000001ff00 */
[----:B------:R-:W-:Y:S01]  /*08c0*/  CS2R R38, SRZ ;  /* 0x0000000000267805 */ /* 0x000fe2000001ff00 */
[----:B------:R-:W2:Y:S04]  /*08d0*/  @!P3 LDG.E.128 R24, desc[UR12][R46.64] ;  /* 0x0000000c2e18b981 */ /* 0x000ea8000c1e1d00 */
[----:B------:R0:W2:Y:S04]  /*08e0*/  @!P3 LDG.E.128 R28, desc[UR12][R48.64] ;  /* 0x0000000c301cb981 */ /* 0x0000a8000c1e1d00 */
[----:B------:R1:W2:Y:S04]  /*08f0*/  @!P0 LDG.E.128 R32, desc[UR12][R42.64] ;  /* 0x0000000c2a208981 */ /* 0x0002a8000c1e1d00 */
[----:B------:R4:W2:Y:S01]  /*0900*/  @!P0 LDG.E.128 R36, desc[UR12][R44.64] ;  /* 0x0000000c2c248981 */ /* 0x0008a2000c1e1d00 */
[C---:B------:R-:W-:Y:S01]  /*0910*/  ISETP.GE.AND P0, PT, R0.reuse, UR10, PT ;  /* 0x0000000a00007c0c */ /* 0x040fe2000bf06270 */
[----:B0-----:R-:W0:Y:S03]  /*0920*/  LDC.64 R48, c[0x0][0x408] ;  /* 0x00010200ff307b82 */ /* 0x001e260000000a00 */
[----:B------:R-:W-:-:S13]  /*0930*/  ISETP.GT.U32.OR P0, PT, R0, 0x7f, P0 ;  /* 0x0000007f0000780c */ /* 0x000fda0000704470 */
[----:B------:R-:W0:Y:S01]  /*0940*/  @!P0 LDC.64 R46, c[0x0][0x3f8] ;  /* 0x0000fe00ff2e8b82 */ /* 0x000e220000000a00 */
[----:B------:R-:W-:Y:S02]  /*0950*/  @!P0 IADD3 R52, PT, PT, R0, UR6, RZ ;  /* 0x0000000600348c10 */ /* 0x000fe4000fffe0ff */
[----:B------:R-:W-:-:S03]  /*0960*/  @!P0 MOV R53, RZ ;  /* 0x000000ff00358202 */ /* 0x000fc60000000f00 */
[----:B-1----:R-:W-:-:S04]  /*0970*/  @!P0 IMAD.WIDE.U32 R52, R50, UR14, R52 ;  /* 0x0000000e32348c25 */ /* 0x002fc8000f8e0034 */
[----:B------:R-:W-:Y:S02]  /*0980*/  @!P0 IMAD R53, R51, UR14, R53 ;  /* 0x0000000e33358c24 */ /* 0x000fe4000f8e0235 */
[----:B0-----:R-:W-:-:S04]  /*0990*/  @!P0 IMAD.WIDE.U32 R42, R4, R48, R52 ;  /* 0x00000030042a8225 */ /* 0x001fc800078e0034 */
[----:B------:R-:W-:Y:S01]  /*09a0*/  @!P0 IMAD R49, R4, R49, R43 ;  /* 0x0000003104318224 */ /* 0x000fe200078e022b */
[----:B------:R-:W-:Y:S02]  /*09b0*/  MOV R48, 0x7f800000 ;  /* 0x7f80000000307802 */ /* 0x000fe40000000f00 */
[----:B------:R-:W-:-:S04]  /*09c0*/  @!P0 LEA R46, P1, R42, R46, 0x2 ;  /* 0x0000002e2a2e8211 */ /* 0x000fc800078210ff */
[----:B------:R-:W-:-:S05]  /*09d0*/  @!P0 LEA.HI.X R47, R42, R47, R49, 0x2, P1 ;  /* 0x0000002f2a2f8211 */ /* 0x000fca00008f1431 */
[----:B------:R0:W5:Y:S01]  /*09e0*/  @!P0 LDG.E R48, desc[UR12][R46.64] ;  /* 0x0000000c2e308981 */ /* 0x000162000c1e1900 */
[----:B------:R-:W-:Y:S01]  /*09f0*/  ISETP.NE.AND P0, PT, R40, RZ, PT ;  /* 0x000000ff2800720c */ /* 0x000fe20003f05270 */
[----:B------:R-:W-:Y:S01]  /*0a00*/  BSSY.RECONVERGENT B0, `(.L_x_12) ;  /* 0x0000093000007945 */ /* 0x000fe20003800200 */
[--C-:B----4-:R-:W-:Y:S02]  /*0a10*/  HADD2.F32 R45, -RZ, R12.reuse.H1_H1 ;  /* 0x3000000cff2d7230 */ /* 0x110fe40000004100 */
[----:B------:R-:W-:Y:S02]  /*0a20*/  HADD2.F32 R44, -RZ, R12.H0_H0 ;  /* 0x2000000cff2c7230 */ /* 0x000fe40000004100 */
[----:B0-----:R-:W-:Y:S02]  /*0a30*/  HADD2.F32 R46, -RZ, R14.H0_H0 ;  /* 0x2000000eff2e7230 */ /* 0x001fe40000004100 */
[--C-:B------:R-:W-:Y:S02]  /*0a40*/  HADD2.F32 R7, -RZ, R8.reuse.H0_H0 ;  /* 0x20000008ff077230 */ /* 0x100fe40000004100 */
[----:B------:R-:W-:-:S02]  /*0a50*/  HADD2.F32 R8, -RZ, R8.H1_H1 ;  /* 0x30000008ff087230 */ /* 0x000fc40000004100 */
[----:B------:R-:W-:Y:S02]  /*0a60*/  HADD2.F32 R50, -RZ, R14.H1_H1 ;  /* 0x3000000eff327230 */ /* 0x000fe40000004100 */
[----:B---3--:R-:W-:Y:S02]  /*0a70*/  HADD2.F32 R49, -RZ, R16.H1_H1 ;  /* 0x30000010ff317230 */ /* 0x008fe40000004100 */
[----:B------:R-:W-:Y:S01]  /*0a80*/  FMUL.FTZ R8, R8, R45 ;  /* 0x0000002d08087220 */ /* 0x000fe20000410000 */
[--C-:B------:R-:W-:Y:S02]  /*0a90*/  HADD2.F32 R47, -RZ, R15.reuse.H0_H0 ;  /* 0x2000000fff2f7230 */ /* 0x100fe40000004100 */
[----:B------:R-:W-:Y:S02]  /*0aa0*/  HADD2.F32 R52, -RZ, R20.H1_H1 ;  /* 0x30000014ff347230 */ /* 0x000fe40000004100 */
[----:B------:R-:W-:Y:S02]  /*0ab0*/  HADD2.F32 R14, -RZ, R15.H1_H1 ;  /* 0x3000000fff0e7230 */ /* 0x000fe40000004100 */
[----:B------:R-:W-:-:S02]  /*0ac0*/  HADD2.F32 R16, -RZ, R16.H0_H0 ;  /* 0x20000010ff107230 */ /* 0x000fc40000004100 */
[----:B------:R-:W-:Y:S01]  /*0ad0*/  FMUL.FTZ R49, R49, R52 ;  /* 0x0000003431317220 */ /* 0x000fe20000410000 */
[----:B------:R-:W-:Y:S02]  /*0ae0*/  HADD2.F32 R15, -RZ, R20.H0_H0 ;  /* 0x20000014ff0f7230 */ /* 0x000fe40000004100 */
[----:B------:R-:W-:Y:S01]  /*0af0*/  FFMA.FTZ R44, R7, R44, R8 ;  /* 0x0000002c072c7223 */ /* 0x000fe20000010008 */
[----:B------:R-:W-:Y:S02]  /*0b00*/  HADD2.F32 R41, -RZ, R9.H0_H0 ;  /* 0x20000009ff297230 */ /* 0x000fe40000004100 */
[----:B------:R-:W-:Y:S02]  /*0b10*/  HADD2.F32 R12, -RZ, R13.H0_H0 ;  /* 0x2000000dff0c7230 */ /* 0x000fe40000004100 */
[----:B------:R-:W-:Y:S01]  /*0b20*/  FFMA.FTZ R16, R16, R15, R49 ;  /* 0x0000000f10107223 */ /* 0x000fe20000010031 */
[----:B------:R-:W-:Y:S02]  /*0b30*/  HADD2.F32 R7, -RZ, R17.H0_H0 ;  /* 0x20000011ff077230 */ /* 0x000fe40000004100 */
[----:B------:R-:W-:-:S02]  /*0b40*/  HADD2.F32 R8, -RZ, R21.H0_H0 ;  /* 0x20000015ff087230 */ /* 0x000fc40000004100 */
[----:B------:R-:W-:Y:S01]  /*0b50*/  FFMA.FTZ R41, R41, R12, R44 ;  /* 0x0000000c29297223 */ /* 0x000fe2000001002c */
[----:B------:R-:W-:Y:S02]  /*0b60*/  HADD2.F32 R42, -RZ, R9.H1_H1 ;  /* 0x30000009ff2a7230 */ /* 0x000fe40000004100 */
[----:B------:R-:W-:Y:S02]  /*0b70*/  HADD2.F32 R13, -RZ, R13.H1_H1 ;  /* 0x3000000dff0d7230 */ /* 0x000fe40000004100 */
[----:B------:R-:W-:Y:S01]  /*0b80*/  FFMA.FTZ R16, R7, R8, R16 ;  /* 0x0000000807107223 */ /* 0x000fe20000010010 */
[----:B------:R-:W-:Y:S02]  /*0b90*/  HADD2.F32 R17, -RZ, R17.H1_H1 ;  /* 0x30000011ff117230 */ /* 0x000fe40000004100 */
[----:B------:R-:W-:Y:S02]  /*0ba0*/  HADD2.F32 R12, -RZ, R21.H1_H1 ;  /* 0x30000015ff0c7230 */ /* 0x000fe40000004100 */
[----:B------:R-:W-:Y:S01]  /*0bb0*/  FFMA.FTZ R42, R42, R13, R41 ;  /* 0x0000000d2a2a7223 */ /* 0x000fe20000010029 */
[----:B------:R-:W-:-:S02]  /*0bc0*/  HADD2.F32 R9, -RZ, R10.H0_H0 ;  /* 0x2000000aff097230 */ /* 0x000fc40000004100 */
[----:B------:R-:W-:Y:S02]  /*0bd0*/  HADD2.F32 R7, -RZ, R18.H0_H0 ;  /* 0x20000012ff077230 */ /* 0x000fe40000004100 */
[----:B------:R-:W-:Y:S01]  /*0be0*/  FFMA.FTZ R12, R17, R12, R16 ;  /* 0x0000000c110c7223 */ /* 0x000fe20000010010 */
[----:B------:R-:W-:Y:S02]  /*0bf0*/  HADD2.F32 R8, -RZ, R22.H0_H0 ;  /* 0x20000016ff087230 */ /* 0x000fe40000004100 */
[----:B------:R-:W-:Y:S01]  /*0c00*/  FFMA.FTZ R42, R9, R46, R42 ;  /* 0x0000002e092a7223 */ /* 0x000fe2000001002a */
[----:B------:R-:W-:Y:S02]  /*0c10*/  HADD2.F32 R43, -RZ, R10.H1_H1 ;  /* 0x3000000aff2b7230 */ /* 0x000fe40000004100 */
[----:B------:R-:W-:Y:S01]  /*0c20*/  FFMA.FTZ R13, R7, R8, R12 ;  /* 0x00000008070d7223 */ /* 0x000fe2000001000c */
[--C-:B------:R-:W-:Y:S02]  /*0c30*/  HADD2.F32 R7, -RZ, R23.reuse.H0_H0 ;  /* 0x20000017ff077230 */ /* 0x100fe40000004100 */
[----:B------:R-:W-:Y:S01]  /*0c40*/  FFMA.FTZ R43, R43, R50, R42 ;  /* 0x000000322b2b7223 */ /* 0x000fe2000001002a */
[----:B------:R-:W-:-:S02]  /*0c50*/  HADD2.F32 R8, -RZ, R23.H1_H1 ;  /* 0x30000017ff087230 */ /* 0x000fc40000004100 */
[--C-:B--2---:R-:W-:Y:S02]  /*0c60*/  HADD2.F32 R17, -RZ, R24.reuse.H0_H0 ;  /* 0x20000018ff117230 */ /* 0x104fe40000004100 */
[----:B------:R-:W-:Y:S02]  /*0c70*/  HADD2.F32 R24, -RZ, R24.H1_H1 ;  /* 0x30000018ff187230 */ /* 0x000fe40000004100 */
[--C-:B------:R-:W-:Y:S02]  /*0c80*/  HADD2.F32 R23, -RZ, R28.reuse.H1_H1 ;  /* 0x3000001cff177230 */ /* 0x100fe40000004100 */
[----:B------:R-:W-:Y:S02]  /*0c90*/  HADD2.F32 R42, -RZ, R28.H0_H0 ;  /* 0x2000001cff2a7230 */ /* 0x000fe40000004100 */
[----:B------:R-:W-:Y:S02]  /*0ca0*/  HADD2.F32 R21, -RZ, R32.H1_H1 ;  /* 0x30000020ff157230 */ /* 0x000fe40000004100 */
[----:B------:R-:W-:Y:S01]  /*0cb0*/  FMUL.FTZ R24, R24, R23 ;  /* 0x0000001718187220 */ /* 0x000fe20000410000 */
[----:B------:R-:W-:-:S02]  /*0cc0*/  HADD2.F32 R28, -RZ, R36.H1_H1 ;  /* 0x30000024ff1c7230 */ /* 0x000fc40000004100 */
[----:B------:R-:W-:Y:S02]  /*0cd0*/  HADD2.F32 R18, -RZ, R18.H1_H1 ;  /* 0x30000012ff127230 */ /* 0x000fe40000004100 */
[----:B------:R-:W-:Y:S02]  /*0ce0*/  HADD2.F32 R9, -RZ, R22.H1_H1 ;  /* 0x30000016ff097230 */ /* 0x000fe40000004100 */
[----:B------:R-:W-:Y:S01]  /*0cf0*/  FMUL.FTZ R21, R21, R28 ;  /* 0x0000001c15157220 */ /* 0x000fe20000410000 */
[----:B------:R-:W-:Y:S02]  /*0d00*/  HADD2.F32 R32, -RZ, R32.H0_H0 ;  /* 0x20000020ff207230 */ /* 0x000fe40000004100 */
[----:B------:R-:W-:Y:S02]  /*0d10*/  HADD2.F32 R23, -RZ, R36.H0_H0 ;  /* 0x20000024ff177230 */ /* 0x000fe40000004100 */
[----:B------:R-:W-:Y:S01]  /*0d20*/  FFMA.FTZ R42, R17, R42, R24 ;  /* 0x0000002a112a7223 */ /* 0x000fe20000010018 */
[----:B------:R-:W-:-:S02]  /*0d30*/  HADD2.F32 R15, -RZ, R25.H0_H0 ;  /* 0x20000019ff0f7230 */ /* 0x000fc40000004100 */
[----:B------:R-:W-:Y:S02]  /*0d40*/  HADD2.F32 R44, -RZ, R29.H0_H0 ;  /* 0x2000001dff2c7230 */ /* 0x000fe40000004100 */
[----:B------:R-:W-:Y:S01]  /*0d50*/  FFMA.FTZ R9, R18, R9, R13 ;  /* 0x0000000912097223 */ /* 0x000fe2000001000d */
[----:B------:R-:W-:Y:S02]  /*0d60*/  HADD2.F32 R12, -RZ, R19.H0_H0 ;  /* 0x20000013ff0c7230 */ /* 0x000fe40000004100 */
[----:B------:R-:W-:Y:S01]  /*0d70*/  FFMA.FTZ R32, R32, R23, R21 ;  /* 0x0000001720207223 */ /* 0x000fe20000010015 */
[----:B------:R-:W-:Y:S02]  /*0d80*/  HADD2.F32 R17, -RZ, R33.H0_H0 ;  /* 0x20000021ff117230 */ /* 0x000fe40000004100 */
[----:B------:R-:W-:Y:S02]  /*0d90*/  HADD2.F32 R24, -RZ, R37.H0_H0 ;  /* 0x20000025ff187230 */ /* 0x000fe40000004100 */
[----:B------:R-:W-:Y:S01]  /*0da0*/  FFMA.FTZ R42, R15, R44, R42 ;  /* 0x0000002c0f2a7223 */ /* 0x000fe2000001002a */
[----:B------:R-:W-:-:S02]  /*0db0*/  HADD2.F32 R25, -RZ, R25.H1_H1 ;  /* 0x30000019ff197230 */ /* 0x000fc40000004100 */
[----:B------:R-:W-:Y:S02]  /*0dc0*/  HADD2.F32 R22, -RZ, R29.H1_H1 ;  /* 0x3000001dff167230 */ /* 0x000fe40000004100 */
[----:B------:R-:W-:Y:S01]  /*0dd0*/  FFMA.FTZ R12, R12, R7, R9 ;  /* 0x000000070c0c7223 */ /* 0x000fe20000010009 */
[----:B------:R-:W-:Y:S02]  /*0de0*/  HADD2.F32 R33, -RZ, R33.H1_H1 ;  /* 0x30000021ff217230 */ /* 0x000fe40000004100 */
[----:B------:R-:W-:Y:S01]  /*0df0*/  FFMA.FTZ R24, R17, R24, R32 ;  /* 0x0000001811187223 */ /* 0x000fe20000010020 */
[----:B------:R-:W-:Y:S02]  /*0e00*/  HADD2.F32 R28, -RZ, R37.H1_H1 ;  /* 0x30000025ff1c7230 */ /* 0x000fe40000004100 */
[----:B------:R-:W-:Y:S01]  /*0e10*/  FFMA.FTZ R42, R25, R22, R42 ;  /* 0x00000016192a7223 */ /* 0x000fe2000001002a */
[----:B------:R-:W-:Y:S02]  /*0e20*/  HADD2.F32 R9, -RZ, R26.H0_H0 ;  /* 0x2000001aff097230 */ /* 0x000fe40000004100 */
[----:B------:R-:W-:-:S02]  /*0e30*/  HADD2.F32 R20, -RZ, R30.H0_H0 ;  /* 0x2000001eff147230 */ /* 0x000fc40000004100 */
[----:B------:R-:W-:Y:S01]  /*0e40*/  FFMA.FTZ R24, R33, R28, R24 ;  /* 0x0000001c21187223 */ /* 0x000fe20000010018 */
[----:B------:R-:W-:Y:S02]  /*0e50*/  HADD2.F32 R15, -RZ, R34.H0_H0 ;  /* 0x20000022ff0f7230 */ /* 0x000fe40000004100 */
[----:B------:R-:W-:Y:S02]  /*0e60*/  HADD2.F32 R22, -RZ, R38.H0_H0 ;  /* 0x20000026ff167230 */ /* 0x000fe40000004100 */
[----:B------:R-:W-:Y:S01]  /*0e70*/  FFMA.FTZ R9, R9, R20, R42 ;  /* 0x0000001409097223 */ /* 0x000fe2000001002a */
[----:B------:R-:W-:Y:S02]  /*0e80*/  HADD2.F32 R26, -RZ, R26.H1_H1 ;  /* 0x3000001aff1a7230 */ /* 0x000fe40000004100 */
[----:B------:R-:W-:Y:S02]  /*0e90*/  HADD2.F32 R13, -RZ, R30.H1_H1 ;  /* 0x3000001eff0d7230 */ /* 0x000fe40000004100 */
[----:B------:R-:W-:Y:S01]  /*0ea0*/  FFMA.FTZ R15, R15, R22, R24 ;  /* 0x000000160f0f7223 */ /* 0x000fe20000010018 */
[----:B------:R-:W-:-:S02]  /*0eb0*/  HADD2.F32 R34, -RZ, R34.H1_H1 ;  /* 0x30000022ff227230 */ /* 0x000fc40000004100 */
[----:B------:R-:W-:Y:S02]  /*0ec0*/  HADD2.F32 R17, -RZ, R38.H1_H1 ;  /* 0x30000026ff117230 */ /* 0x000fe40000004100 */
[----:B------:R-:W-:Y:S01]  /*0ed0*/  FFMA.FTZ R26, R26, R13, R9 ;  /* 0x0000000d1a1a7223 */ /* 0x000fe20000010009 */
[----:B------:R-:W-:Y:S02]  /*0ee0*/  HADD2.F32 R7, -RZ, R27.H0_H0 ;  /* 0x2000001bff077230 */ /* 0x000fe40000004100 */
[----:B------:R-:W-:Y:S02]  /*0ef0*/  HADD2.F32 R18, -RZ, R31.H0_H0 ;  /* 0x2000001fff127230 */ /* 0x000fe40000004100 */
[----:B------:R-:W-:Y:S01]  /*0f00*/  FFMA.FTZ R34, R34, R17, R15 ;  /* 0x0000001122227223 */ /* 0x000fe2000001000f */
[----:B------:R-:W-:Y:S02]  /*0f10*/  HADD2.F32 R10, -RZ, R11.H0_H0 ;  /* 0x2000000bff0a7230 */ /* 0x000fe40000004100 */
[----:B------:R-:W-:-:S02]  /*0f20*/  HADD2.F32 R9, -RZ, R35.H0_H0 ;  /* 0x20000023ff097230 */ /* 0x000fc40000004100 */
[----:B------:R-:W-:Y:S02]  /*0f30*/  HADD2.F32 R20, -RZ, R39.H0_H0 ;  /* 0x20000027ff147230 */ /* 0x000fe40000004100 */
[----:B------:R-:W-:Y:S01]  /*0f40*/  FFMA.FTZ R26, R7, R18, R26 ;  /* 0x00000012071a7223 */ /* 0x000fe2000001001a */
[----:B------:R-:W-:Y:S02]  /*0f50*/  HADD2.F32 R11, -RZ, R11.H1_H1 ;  /* 0x3000000bff0b7230 */ /* 0x000fe40000004100 */
[----:B------:R-:W-:Y:S01]  /*0f60*/  FFMA.FTZ R10, R10, R47, R43 ;  /* 0x0000002f0a0a7223 */ /* 0x000fe2000001002b */
[----:B------:R-:W-:Y:S02]  /*0f70*/  HADD2.F32 R19, -RZ, R19.H1_H1 ;  /* 0x30000013ff137230 */ /* 0x000fe40000004100 */
[----:B------:R-:W-:Y:S01]  /*0f80*/  FFMA.FTZ R20, R9, R20, R34 ;  /* 0x0000001409147223 */ /* 0x000fe20000010022 */
[----:B------:R-:W-:Y:S02]  /*0f90*/  HADD2.F32 R27, -RZ, R27.H1_H1 ;  /* 0x3000001bff1b7230 */ /* 0x000fe40000004100 */
[----:B------:R-:W-:-:S02]  /*0fa0*/  HADD2.F32 R16, -RZ, R31.H1_H1 ;  /* 0x3000001fff107230 */ /* 0x000fc40000004100 */
[----:B------:R-:W-:Y:S02]  /*0fb0*/  HADD2.F32 R35, -RZ, R35.H1_H1 ;  /* 0x30000023ff237230 */ /* 0x000fe40000004100 */
[----:B------:R-:W-:Y:S02]  /*0fc0*/  HADD2.F32 R18, -RZ, R39.H1_H1 ;  /* 0x30000027ff127230 */ /* 0x000fe40000004100 */
[----:B------:R-:W-:Y:S01]  /*0fd0*/  FFMA.FTZ R10, R11, R14, R10 ;  /* 0x0000000e0b0a7223 */ /* 0x000fe2000001000a */
[----:B------:R-:W-:Y:S01]  /*0fe0*/  FFMA.FTZ R12, R19, R8, R12 ;  /* 0x00000008130c7223 */ /* 0x000fe2000001000c */
[----:B------:R-:W-:Y:S01]  /*0ff0*/  FFMA.FTZ R16, R27, R16, R26 ;  /* 0x000000101b107223 */ /* 0x000fe2000001001a */
[----:B------:R-:W-:Y:S02]  /*1000*/  FFMA.FTZ R20, R35, R18, R20 ;  /* 0x0000001223147223 */ /* 0x000fe40000010014 */
[----:B------:R-:W0:Y:S04]  /*1010*/  SHFL.BFLY PT, R7, R10, 0x4, 0x1f ;  /* 0x0c801f000a077f89 */ /* 0x000e2800000e0000 */
[----:B------:R-:W1:Y:S04]  /*1020*/  SHFL.BFLY PT, R9, R12, 0x4, 0x1f ;  /* 0x0c801f000c097f89 */ /* 0x000e6800000e0000 */
[----:B------:R-:W2:Y:S04]  /*1030*/  SHFL.BFLY PT, R13, R16, 0x4, 0x1f ;  /* 0x0c801f00100d7f89 */ /* 0x000ea800000e0000 */
[----:B------:R-:W3:Y:S01]  /*1040*/  SHFL.BFLY PT, R17, R20, 0x4, 0x1f ;  /* 0x0c801f0014117f89 */ /* 0x000ee200000e0000 */
[----:B0-----:R-:W-:Y:S01]  /*1050*/  FADD.FTZ R7, R10, R7 ;  /* 0x000000070a077221 */ /* 0x001fe20000010000 */
[----:B-1----:R-:W-:Y:S01]  /*1060*/  FADD.FTZ R11, R12, R9 ;  /* 0x000000090c0b7221 */ /* 0x002fe20000010000 */
[----:B--2---:R-:W-:Y:S01]  /*1070*/  FADD.FTZ R15, R16, R13 ;  /* 0x0000000d100f7221 */ /* 0x004fe20000010000 */
[----:B---3--:R-:W-:-:S02]  /*1080*/  FADD.FTZ R19, R20, R17 ;  /* 0x0000001114137221 */ /* 0x008fc40000010000 */
        /* <DEDUP_REMOVED lines=15> */
[----:B---3--:R-:W-:Y:S01]  /*1180*/  FADD.FTZ R15, R10, R7 ;  /* 0x000000070a0f7221 */ /* 0x008fe20000010000 */
[----:B------:R-:W-:Y:S06]  /*1190*/  @P0 BRA `(.L_x_13) ;  /* 0x0000000000640947 */ /* 0x000fec0003800000 */
[----:B------:R-:W0:Y:S01]  /*11a0*/  LDCU.64 UR8, c[0x0][0x3e8] ;  /* 0x00007d00ff0877ac */ /* 0x000e220008000a00 */
[----:B------:R-:W1:Y:S01]  /*11b0*/  LDC.64 R10, c[0x0][0x3f0] ;  /* 0x0000fc00ff0a7b82 */ /* 0x000e620000000a00 */
[----:B------:R-:W-:Y:S01]  /*11c0*/  ISETP.GE.AND P0, PT, R6, UR10, PT ;  /* 0x0000000a06007c0c */ /* 0x000fe2000bf06270 */
[----:B------:R-:W-:Y:S01]  /*11d0*/  UMOV UR4, UR6 ;  /* 0x0000000600047c82 */ /* 0x000fe20008000000 */
[----:B------:R-:W-:Y:S01]  /*11e0*/  UMOV UR5, URZ ;  /* 0x000000ff00057c82 */ /* 0x000fe20008000000 */
[----:B------:R-:W2:Y:S01]  /*11f0*/  LDCU.64 UR16, c[0x0][0x3d0] ;  /* 0x00007a00ff1077ac */ /* 0x000ea20008000a00 */
[----:B------:R-:W-:Y:S02]  /*1200*/  ISETP.GE.AND P3, PT, R2, UR10, PT ;  /* 0x0000000a02007c0c */ /* 0x000fe4000bf66270 */
[----:B------:R-:W-:Y:S02]  /*1210*/  ISETP.GE.AND P2, PT, R3, UR10, PT ;  /* 0x0000000a03007c0c */ /* 0x000fe4000bf46270 */
[----:B------:R-:W-:Y:S01]  /*1220*/  FSEL R3, R12, RZ, !P3 ;  /* 0x000000ff0c037208 */ /* 0x000fe20005800000 */
[----:B0-----:R-:W-:-:S04]  /*1230*/  UIMAD.WIDE.U32 UR4, UR14, UR8, UR4 ;  /* 0x000000080e0472a5 */ /* 0x001fc8000f8e0004 */
[----:B------:R-:W-:-:S06]  /*1240*/  UIMAD UR5, UR14, UR9, UR5 ;  /* 0x000000090e0572a4 */ /* 0x000fcc000f8e0205 */
[----:B-1----:R-:W-:-:S04]  /*1250*/  IMAD.WIDE.U32 R8, R4, R10, UR4 ;  /* 0x0000000404087e25 */ /* 0x002fc8000f8e000a */
[----:B------:R-:W-:Y:S01]  /*1260*/  IMAD R7, R4, R11, R9 ;  /* 0x0000000b04077224 */ /* 0x000fe200078e0209 */
[----:B------:R-:W-:Y:S02]  /*1270*/  IADD3 R8, P1, PT, R2, R8, RZ ;  /* 0x0000000802087210 */ /* 0x000fe40007f3e0ff */
[----:B------:R-:W-:Y:S02]  /*1280*/  FSEL R11, R15, RZ, !P0 ;  /* 0x000000ff0f0b7208 */ /* 0x000fe40004000000 */
[----:B------:R-:W-:Y:S02]  /*1290*/  IADD3.X R7, PT, PT, RZ, R7, RZ, P1, !PT ;  /* 0x00000007ff077210 */ /* 0x000fe40000ffe4ff */
[C---:B--2---:R-:W-:Y:S02]  /*12a0*/  LEA R6, P4, R8.reuse, UR16, 0x2 ;  /* 0x0000001008067c11 */ /* 0x044fe4000f8810ff */
[----:B------:R-:W-:Y:S02]  /*12b0*/  ISETP.GE.AND P1, PT, R5, UR10, PT ;  /* 0x0000000a05007c0c */ /* 0x000fe4000bf26270 */
[----:B------:R-:W-:-:S02]  /*12c0*/  LEA.HI.X R7, R8, UR17, R7, 0x2, P4 ;  /* 0x0000001108077c11 */ /* 0x000fc4000a0f1407 */
[----:B------:R-:W-:Y:S02]  /*12d0*/  FSEL R5, R13, RZ, !P2 ;  /* 0x000000ff0d057208 */ /* 0x000fe40005000000 */
[----:B------:R-:W-:Y:S01]  /*12e0*/  FSEL R9, R17, RZ, !P1 ;  /* 0x000000ff11097208 */ /* 0x000fe20004800000 */
[----:B------:R0:W-:Y:S04]  /*12f0*/  STG.E desc[UR12][R6.64], R3 ;  /* 0x0000000306007986 */ /* 0x0001e8000c10190c */
[----:B------:R0:W-:Y:S04]  /*1300*/  STG.E desc[UR12][R6.64+0x80], R5 ;  /* 0x0000800506007986 */ /* 0x0001e8000c10190c */
[----:B------:R0:W-:Y:S04]  /*1310*/  STG.E desc[UR12][R6.64+0x100], R9 ;  /* 0x0001000906007986 */ /* 0x0001e8000c10190c */
[----:B------:R0:W-:Y:S02]  /*1320*/  STG.E desc[UR12][R6.64+0x180], R11 ;  /* 0x0001800b06007986 */ /* 0x0001e4000c10190c */
.L_x_13:
[----:B------:R-:W-:Y:S05]  /*1330*/  BSYNC.RECONVERGENT B0 ;  /* 0x0000000000007941 */ /* 0x000fea0003800200 */
.L_x_12:
[----:B------:R-:W-:Y:S01]  /*1340*/  UIADD3 UR4, UPT, UPT, UR7, 0x7f, URZ ;  /* 0x0000007f07047890 */ /* 0x000fe2000fffe0ff */
[----:B0-----:R-:W0:Y:S01]  /*1350*/  LDC.64 R10, c[0x0][0x440] ;  /* 0x00011000ff0a7b82 */ /* 0x001e220000000a00 */
[----:B------:R-:W-:Y:S02]  /*1360*/  BSSY.RECONVERGENT B0, `(.L_x_14) ;  /* 0x0000019000007945 */ /* 0x000fe40003800200 */
[----:B------:R-:W-:-:S04]  /*1370*/  USHF.R.S32.HI UR5, URZ, 0x1f, UR4 ;  /* 0x0000001fff057899 */ /* 0x000fc80008011404 */
[----:B------:R-:W-:Y:S01]  /*1380*/  ULEA.HI UR5, UR5, UR4, URZ, 0x7 ;  /* 0x0000000405057291 */ /* 0x000fe2000f8f38ff */
[----:B------:R-:W1:Y:S03]  /*1390*/  LDC.64 R12, c[0x0][0x448] ;  /* 0x00011200ff0c7b82 */ /* 0x000e660000000a00 */
[----:B------:R-:W-:-:S04]  /*13a0*/  ULOP3.LUT UR5, UR5, 0xffffff80, URZ, 0xc0, !UPT ;  /* 0xffffff8005057892 */ /* 0x000fc8000f8ec0ff */
[----:B------:R-:W-:-:S04]  /*13b0*/  UIADD3 UR5, UPT, UPT, UR6, UR4, -UR5 ;  /* 0x0000000406057290 */ /* 0x000fc8000fffe805 */
[----:B------:R-:W-:-:S06]  /*13c0*/  UIADD3 UR5, UPT, UPT, UR4, -UR5, URZ ;  /* 0x8000000504057290 */ /* 0x000fcc000fffe0ff */
[----:B------:R-:W-:-:S04]  /*13d0*/  ISETP.GE.AND P0, PT, R0, UR5, PT ;  /* 0x0000000500007c0c */ /* 0x000fc8000bf06270 */
[----:B------:R-:W-:-:S13]  /*13e0*/  ISETP.GT.U32.OR P0, PT, R0, 0x7f, P0 ;  /* 0x0000007f0000780c */ /* 0x000fda0000704470 */
[----:B------:R-:W-:Y:S05]  /*13f0*/  @P0 BRA `(.L_x_15) ;  /* 0x00000000003c0947 */ /* 0x000fea0003800000 */
[----:B------:R-:W2:Y:S01]  /*1400*/  LDC.64 R6, c[0x0][0x418] ;  /* 0x00010600ff067b82 */ /* 0x000ea20000000a00 */
[----:B------:R-:W3:Y:S01]  /*1410*/  LDCU.64 UR4, c[0x0][0x420] ;  /* 0x00008400ff0477ac */ /* 0x000ee20008000a00 */
[----:B------:R-:W-:Y:S01]  /*1420*/  IADD3 R2, PT, PT, R0, UR6, RZ ;  /* 0x0000000600027c10 */ /* 0x000fe2000fffe0ff */
[----:B------:R-:W-:Y:S02]  /*1430*/  HFMA2 R3, -RZ, RZ, 0, 0 ;  /* 0x00000000ff037431 */ /* 0x000fe400000001ff */
[C---:B-----5:R-:W-:Y:S01]  /*1440*/  FMUL.FTZ R5, R48.reuse, 1.4426950216293334961 ;  /* 0x3fb8aa3b30057820 */ /* 0x060fe20000410000 */
[----:B------:R-:W-:Y:S02]  /*1450*/  FSETP.NEU.FTZ.AND P0, PT, R48, -INF , PT ;  /* 0xff8000003000780b */ /* 0x000fe40003f1d000 */
[----:B------:R-:W4:Y:S02]  /*1460*/  LDC.64 R8, c[0x0][0x410] ;  /* 0x00010400ff087b82 */ /* 0x000f240000000a00 */
[----:B------:R-:W-:Y:S01]  /*1470*/  FSEL R5, R5, RZ, P0 ;  /* 0x000000ff05057208 */ /* 0x000fe20000000000 */
[----:B--2---:R-:W-:-:S04]  /*1480*/  IMAD.WIDE.U32 R2, R6, UR14, R2 ;  /* 0x0000000e06027c25 */ /* 0x004fc8000f8e0002 */
[----:B------:R-:W-:Y:S02]  /*1490*/  IMAD R3, R7, UR14, R3 ;  /* 0x0000000e07037c24 */ /* 0x000fe4000f8e0203 */
[----:B---3--:R-:W-:-:S04]  /*14a0*/  IMAD.WIDE.U32 R2, R4, UR4, R2 ;  /* 0x0000000404027c25 */ /* 0x008fc8000f8e0002 */
[----:B------:R-:W-:Y:S01]  /*14b0*/  IMAD R3, R4, UR5, R3 ;  /* 0x0000000504037c24 */ /* 0x000fe2000f8e0203 */
[----:B----4-:R-:W-:-:S04]  /*14c0*/  LEA R6, P1, R2, R8, 0x2 ;  /* 0x0000000802067211 */ /* 0x010fc800078210ff */
[----:B------:R-:W-:-:S05]  /*14d0*/  LEA.HI.X R7, R2, R9, R3, 0x2, P1 ;  /* 0x0000000902077211 */ /* 0x000fca00008f1403 */
[----:B------:R2:W-:Y:S04]  /*14e0*/  STG.E desc[UR12][R6.64], R5 ;  /* 0x0000000506007986 */ /* 0x0005e8000c10190c */
.L_x_15:
[----:B------:R-:W-:Y:S05]  /*14f0*/  BSYNC.RECONVERGENT B0 ;  /* 0x0000000000007941 */ /* 0x000fea0003800200 */
.L_x_14:
[----:B------:R-:W-:Y:S01]  /*1500*/  USHF.L.U32 UR4, UR11, 0xd, URZ ;  /* 0x0000000d0b047899 */ /* 0x000fe200080006ff */
[----:B------:R-:W-:Y:S01]  /*1510*/  SHF.L.U32 R2, R0, 0x2, RZ ;  /* 0x0000000200027819 */ /* 0x000fe200000006ff */
[----:B------:R-:W3:Y:S01]  /*1520*/  LDCU.64 UR8, c[0x0][0x458] ;  /* 0x00008b00ff0877ac */ /* 0x000ee20008000a00 */
[----:B------:R-:W-:-:S03]  /*1530*/  MOV R3, RZ ;  /* 0x000000ff00037202 */ /* 0x000fc60000000f00 */
[----:B------:R-:W-:-:S05]  /*1540*/  LOP3.LUT R2, R2, UR4, RZ, 0xfc, !PT ;  /* 0x0000000402027c12 */ /* 0x000fca000f8efcff */
[----:B------:R-:W2:Y:S01]  /*1550*/  LDCU.64 UR4, c[0x0][0x428] ;  /* 0x00008500ff0477ac */ /* 0x000ea20008000a00 */
[----:B0-----:R-:W-:-:S04]  /*1560*/  IMAD.WIDE.U32 R2, R10, UR14, R2 ;  /* 0x0000000e0a027c25 */ /* 0x001fc8000f8e0002 */
[----:B------:R-:W-:Y:S01]  /*1570*/  IMAD R3, R11, UR14, R3 ;  /* 0x0000000e0b037c24 */ /* 0x000fe2000f8e0203 */
[----:B---3--:R-:W-:Y:S01]  /*1580*/  ISETP.NE.U32.AND P0, PT, RZ, UR8, PT ;  /* 0x00000008ff007c0c */ /* 0x008fe2000bf05070 */
[----:B-1----:R-:W-:-:S03]  /*1590*/  IMAD.WIDE.U32 R2, R4, R12, R2 ;  /* 0x0000000c04027225 */ /* 0x002fc600078e0002 */
[----:B------:R-:W-:Y:S01]  /*15a0*/  ISETP.NE.AND.EX P0, PT, RZ, UR9, PT, P0 ;  /* 0x00000009ff007c0c */ /* 0x000fe2000bf05300 */
[----:B------:R-:W-:-:S03]  /*15b0*/  IMAD R3, R4, R13, R3 ;  /* 0x0000000d04037224 */ /* 0x000fc600078e0203 */
[----:B------:R-:W-:Y:S02]  /*15c0*/  ISETP.NE.OR P0, PT, R0, RZ, !P0 ;  /* 0x000000ff0000720c */ /* 0x000fe40004705670 */
[----:B--2---:R-:W-:-:S04]  /*15d0*/  LEA R6, P1, R2, UR4, 0x2 ;  /* 0x0000000402067c11 */ /* 0x004fc8000f8210ff */
[----:B------:R-:W-:-:S05]  /*15e0*/  LEA.HI.X R7, R2, UR5, R3, 0x2, P1 ;  /* 0x0000000502077c11 */ /* 0x000fca00088f1403 */
[----:B------:R0:W-:Y:S04]  /*15f0*/  STG.E.128 desc[UR12][R6.64], RZ ;  /* 0x000000ff06007986 */ /* 0x0001e8000c101d0c */
[----:B------:R0:W-:Y:S04]  /*1600*/  STG.E.128 desc[UR12][R6.64+0x1000], RZ ;  /* 0x001000ff06007986 */ /* 0x0001e8000c101d0c */
[----:B------:R0:W-:Y:S04]  /*1610*/  STG.E.128 desc[UR12][R6.64+0x2000], RZ ;  /* 0x002000ff06007986 */ /* 0x0001e8000c101d0c */
[----:B------:R0:W-:Y:S04]  /*1620*/  STG.E.128 desc[UR12][R6.64+0x3000], RZ ;  /* 0x003000ff06007986 */ /* 0x0001e8000c101d0c */
[----:B------:R0:W-:Y:S04]  /*1630*/  STG.E.128 desc[UR12][R6.64+0x4000], RZ ;  /* 0x004000ff06007986 */ /* 0x0001e8000c101d0c */
[----:B------:R0:W-:Y:S04]  /*1640*/  STG.E.128 desc[UR12][R6.64+0x5000], RZ ;  /* 0x005000ff06007986 */ /* 0x0001e8000c101d0c */
[----:B------:R0:W-:Y:S04]  /*1650*/  STG.E.128 desc[UR12][R6.64+0x6000], RZ ;  /* 0x006000ff06007986 */ /* 0x0001e8000c101d0c */
[----:B------:R0:W-:Y:S01]  /*1660*/  STG.E.128 desc[UR12][R6.64+0x7000], RZ ;  /* 0x007000ff06007986 */ /* 0x0001e2000c101d0c */
[----:B------:R-:W-:Y:S05]  /*1670*/  @P0 EXIT ;  /* 0x000000000000094d */ /* 0x000fea0003800000 */
[----:B------:R-:W1:Y:S08]  /*1680*/  LDC R5, c[0x0][0x450] ;  /* 0x00011400ff057b82 */ /* 0x000e700000000800 */
[----:B0-----:R-:W0:Y:S08]  /*1690*/  LDC R7, c[0x0][0x390] ;  /* 0x0000e400ff077b82 */ /* 0x001e300000000800 */
[----:B------:R-:W2:Y:S01]  /*16a0*/  LDC.64 R2, c[0x0][0x458] ;  /* 0x00011600ff027b82 */ /* 0x000ea20000000a00 */
[----:B-1----:R-:W-:-:S04]  /*16b0*/  IMAD R4, R5, UR11, R4 ;  /* 0x0000000b05047c24 */ /* 0x002fc8000f8e0204 */
[----:B0-----:R-:W-:-:S04]  /*16c0*/  IMAD R5, R4, R7, UR14 ;  /* 0x0000000e04057e24 */ /* 0x001fc8000f8e0207 */
[----:B--2---:R-:W-:-:S05]  /*16d0*/  IMAD.WIDE R2, R5, 0x4, R2 ;  /* 0x0000000405027825 */ /* 0x004fca00078e0202 */
[----:B------:R-:W-:Y:S01]  /*16e0*/  STG.E desc[UR12][R2.64], RZ ;  /* 0x000000ff02007986 */ /* 0x000fe2000c10190c */
[----:B------:R-:W-:Y:S05]  /*16f0*/  EXIT ;  /* 0x000000000000794d */ /* 0x000fea0003800000 */
.L_x_16:
        /* <DEDUP_REMOVED lines=16> */
.L_x_107:


//--------------------- .text._ZN7cutlass13device_kernelIN5flash11enable_sm90INS1_16FlashAttnBwdSm90INS1_25CollectiveMainloopBwdSm90ILi2ELi2ELi2EN4cute5tupleIJNS5_1CILi1EEES8_S8_EEENS6_IJNS7_ILi128EEESA_NS7_ILi64EEEEEENS_6half_tEfNS_4arch4Sm90ELb0ELb1ELb1ELb1ELb0ELb1ELb0ELb0ELi2ELi1ELi2ELi2ELb0EEENS1_21CollectiveEpilogueBwdISC_SD_SF_Li256ELb1ELb0ELi1EEENS1_19SingleTileSchedulerILb1ELb0ELb0ELi128EEEEEEEEEvNT_6ParamsE --------------------------
	.section	.text._ZN7cutlass13device_kernelIN5flash11enable_sm90INS1_16FlashAttnBwdSm90INS1_25CollectiveMainloopBwdSm90ILi2ELi2ELi2EN4cute5tupleIJNS5_1CILi1EEES8_S8_EEENS6_IJNS7_ILi128EEESA_NS7_ILi64EEEEEENS_6half_tEfNS_4arch4Sm90ELb0ELb1ELb1ELb1ELb0ELb1ELb0ELb0ELi2ELi1ELi2ELi2ELb0EEENS1_21CollectiveEpilogueBwdISC_SD_SF_Li256ELb1ELb0ELi1EEENS1_19SingleTileSchedulerILb1ELb0ELb0ELi128EEEEEEEEEvNT_6ParamsE,"ax",@progbits
	.align	128
.text._ZN7cutlass13device_kernelIN5flash11enable_sm90INS1_16FlashAttnBwdSm90INS1_25CollectiveMainloopBwdSm90ILi2ELi2ELi2EN4cute5tupleIJNS5_1CILi1EEES8_S8_EEENS6_IJNS7_ILi128EEESA_NS7_ILi64EEEEEENS_6half_tEfNS_4arch4Sm90ELb0ELb1ELb1ELb1ELb0ELb1ELb0ELb0ELi2ELi1ELi2ELi2ELb0EEENS1_21CollectiveEpilogueBwdISC_SD_SF_Li256ELb1ELb0ELi1EEENS1_19SingleTileSchedulerILb1ELb0ELb0ELi128EEEEEEEEEvNT_6ParamsE:
        .type           _ZN7cutlass13device_kernelIN5flash11enable_sm90INS1_16FlashAttnBwdSm90INS1_25CollectiveMainloopBwdSm90ILi2ELi2ELi2EN4cute5tupleIJNS5_1CILi1EEES8_S8_EEENS6_IJNS7_ILi128EEESA_NS7_ILi64EEEEEENS_6half_tEfNS_4arch4Sm90ELb0ELb1ELb1ELb1ELb0ELb1ELb0ELb0ELi2ELi1ELi2ELi2ELb0EEENS1_21CollectiveEpilogueBwdISC_SD_SF_Li256ELb1ELb0ELi1EEENS1_19SingleTileSchedulerILb1ELb0ELb0ELi128EEEEEEEEEvNT_6ParamsE,@function
        .size           _ZN7cutlass13device_kernelIN5flash11enable_sm90INS1_16FlashAttnBwdSm90INS1_25CollectiveMainloopBwdSm90ILi2ELi2ELi2EN4cute5tupleIJNS5_1CILi1EEES8_S8_EEENS6_IJNS7_ILi128EEESA_NS7_ILi64EEEEEENS_6half_tEfNS_4arch4Sm90ELb0ELb1ELb1ELb1ELb0ELb1ELb0ELb0ELi2ELi1ELi2ELi2ELb0EEENS1_21CollectiveEpilogueBwdISC_SD_SF_Li256ELb1ELb0ELi1EEENS1_19SingleTileSchedulerILb1ELb0ELb0ELi128EEEEEEEEEvNT_6ParamsE,(.L_x_108 - _ZN7cutlass13device_kernelIN5flash11enable_sm90INS1_16FlashAttnBwdSm90INS1_25CollectiveMainloopBwdSm90ILi2ELi2ELi2EN4cute5tupleIJNS5_1CILi1EEES8_S8_EEENS6_IJNS7_ILi128EEESA_NS7_ILi64EEEEEENS_6half_tEfNS_4arch4Sm90ELb0ELb1ELb1ELb1ELb0ELb1ELb0ELb0ELi2ELi1ELi2ELi2ELb0EEENS1_21CollectiveEpilogueBwdISC_SD_SF_Li256ELb1ELb0ELi1EEENS1_19SingleTileSchedulerILb1ELb0ELb0ELi128EEEEEEEEEvNT_6ParamsE)
        .other          _ZN7cutlass13device_kernelIN5flash11enable_sm90INS1_16FlashAttnBwdSm90INS1_25CollectiveMainloopBwdSm90ILi2ELi2ELi2EN4cute5tupleIJNS5_1CILi1EEES8_S8_EEENS6_IJNS7_ILi128EEESA_NS7_ILi64EEEEEENS_6half_tEfNS_4arch4Sm90ELb0ELb1ELb1ELb1ELb0ELb1ELb0ELb0ELi2ELi1ELi2ELi2ELb0EEENS1_21CollectiveEpilogueBwdISC_SD_SF_Li256ELb1ELb0ELi1EEENS1_19SingleTileSchedulerILb1ELb0ELb0ELi128EEEEEEEEEvNT_6ParamsE,@"STO_CUDA_ENTRY STV_DEFAULT"
_ZN7cutlass13device_kernelIN5flash11enable_sm90INS1_16FlashAttnBwdSm90INS1_25CollectiveMainloopBwdSm90ILi2ELi2ELi2EN4cute5tupleIJNS5_1CILi1EEES8_S8_EEENS6_IJNS7_ILi128EEESA_NS7_ILi64EEEEEENS_6half_tEfNS_4arch4Sm90ELb0ELb1ELb1ELb1ELb0ELb1ELb0ELb0ELi2ELi1ELi2ELi2ELb0EEENS1_21CollectiveEpilogueBwdISC_SD_SF_Li256ELb1ELb0ELi1EEENS1_19SingleTileSchedulerILb1ELb0ELb0ELi128EEEEEEEEEvNT_6ParamsE:
[----:B------:R-:W-:Y:S01]  /*0000*/  LDC R1, c[0x0][0x37c] ;  /* 0x0000df00ff017b82 */ /* 0x000fe20000000800 */
[----:B------:R-:W-:Y:S05]  /*0010*/  EXIT ;  /* 0x000000000000794d */ /* 0x000fea0003800000 */
.L_x_17:
        /* <DEDUP_REMOVED lines=14> */
.L_x_108:


//--------------------- .text._ZN7cutlass13device_kernelIN5flash11enable_sm90INS1_16FlashAttnBwdSm90INS1_25CollectiveMainloopBwdSm90ILi2ELi2ELi2EN4cute5tupleIJNS5_1CILi1EEES8_S8_EEENS6_IJNS7_ILi128EEESA_NS7_ILi64EEEEEENS_6half_tEfNS_4arch4Sm90ELb0ELb1ELb1ELb1ELb1ELb1ELb0ELb0ELi2ELi1ELi2ELi2ELb0EEENS1_21CollectiveEpilogueBwdISC_SD_SF_Li256ELb1ELb0ELi1EEENS1_19SingleTileSchedulerILb1ELb0ELb0ELi128EEEEEEEEEvNT_6ParamsE --------------------------
	.section	.text._ZN7cutlass13device_kernelIN5flash11enable_sm90INS1_16FlashAttnBwdSm90INS1_25CollectiveMainloopBwdSm90ILi2ELi2ELi2EN4cute5tupleIJNS5_1CILi1EEES8_S8_EEENS6_IJNS7_ILi128EEESA_NS7_ILi64EEEEEENS_6half_tEfNS_4arch4Sm90ELb0ELb1ELb1ELb1ELb1ELb1ELb0ELb0ELi2ELi1ELi2ELi2ELb0EEENS1_21CollectiveEpilogueBwdISC_SD_SF_Li256ELb1ELb0ELi1EEENS1_19SingleTileSchedulerILb1ELb0ELb0ELi128EEEEEEEEEvNT_6ParamsE,"ax",@progbits
	.align	128
.text._ZN7cutlass13device_kernelIN5flash11enable_sm90INS1_16FlashAttnBwdSm90INS1_25CollectiveMainloopBwdSm90ILi2ELi2ELi2EN4cute5tupleIJNS5_1CILi1EEES8_S8_EEENS6_IJNS7_ILi128EEESA_NS7_ILi64EEEEEENS_6half_tEfNS_4arch4Sm90ELb0ELb1ELb1ELb1ELb1ELb1ELb0ELb0ELi2ELi1ELi2ELi2ELb0EEENS1_21CollectiveEpilogueBwdISC_SD_SF_Li256ELb1ELb0ELi1EEENS1_19SingleTileSchedulerILb1ELb0ELb0ELi128EEEEEEEEEvNT_6ParamsE:
        .type           _ZN7cutlass13device_kernelIN5flash11enable_sm90INS1_16FlashAttnBwdSm90INS1_25CollectiveMainloopBwdSm90ILi2ELi2ELi2EN4cute5tupleIJNS5_1CILi1EEES8_S8_EEENS6_IJNS7_ILi128EEESA_NS7_ILi64EEEEEENS_6half_tEfNS_4arch4Sm90ELb0ELb1ELb1ELb1ELb1ELb1ELb0ELb0ELi2ELi1ELi2ELi2ELb0EEENS1_21CollectiveEpilogueBwdISC_SD_SF_Li256ELb1ELb0ELi1EEENS1_19SingleTileSchedulerILb1ELb0ELb0ELi128EEEEEEEEEvNT_6ParamsE,@function
        .size           _ZN7cutlass13device_kernelIN5flash11enable_sm90INS1_16FlashAttnBwdSm90INS1_25CollectiveMainloopBwdSm90ILi2ELi2ELi2EN4cute5tupleIJNS5_1CILi1EEES8_S8_EEENS6_IJNS7_ILi128EEESA_NS7_ILi64EEEEEENS_6half_tEfNS_4arch4Sm90ELb0ELb1ELb1ELb1ELb1ELb1ELb0ELb0ELi2ELi1ELi2ELi2ELb0EEENS1_21CollectiveEpilogueBwdISC_SD_SF_Li256ELb1ELb0ELi1EEENS1_19SingleTileSchedulerILb1ELb0ELb0ELi128EEEEEEEEEvNT_6ParamsE,(.L_x_109 - _ZN7cutlass13device_kernelIN5flash11enable_sm90INS1_16FlashAttnBwdSm90INS1_25CollectiveMainloopBwdSm90ILi2ELi2ELi2EN4cute5tupleIJNS5_1CILi1EEES8_S8_EEENS6_IJNS7_ILi128EEESA_NS7_ILi64EEEEEENS_6half_tEfNS_4arch4Sm90ELb0ELb1ELb1ELb1ELb1ELb1ELb0ELb0ELi2ELi1ELi2ELi2ELb0EEENS1_21CollectiveEpilogueBwdISC_SD_SF_Li256ELb1ELb0ELi1EEENS1_19SingleTileSchedulerILb1ELb0ELb0ELi128EEEEEEEEEvNT_6ParamsE)
        .other          _ZN7cutlass13device_kernelIN5flash11enable_sm90INS1_16FlashAttnBwdSm90INS1_25CollectiveMainloopBwdSm90ILi2ELi2ELi2EN4cute5tupleIJNS5_1CILi1EEES8_S8_EEENS6_IJNS7_ILi128EEESA_NS7_ILi64EEEEEENS_6half_tEfNS_4arch4Sm90ELb0ELb1ELb1ELb1ELb1ELb1ELb0ELb0ELi2ELi1ELi2ELi2ELb0EEENS1_21CollectiveEpilogueBwdISC_SD_SF_Li256ELb1ELb0ELi1EEENS1_19SingleTileSchedulerILb1ELb0ELb0ELi128EEEEEEEEEvNT_6ParamsE,@"STO_CUDA_ENTRY STV_DEFAULT"
_ZN7cutlass13device_kernelIN5flash11enable_sm90INS1_16FlashAttnBwdSm90INS1_25CollectiveMainloopBwdSm90ILi2ELi2ELi2EN4cute5tupleIJNS5_1CILi1EEES8_S8_EEENS6_IJNS7_ILi128EEESA_NS7_ILi64EEEEEENS_6half_tEfNS_4arch4Sm90ELb0ELb1ELb1ELb1ELb1ELb1ELb0ELb0ELi2ELi1ELi2ELi2ELb0EEENS1_21CollectiveEpilogueBwdISC_SD_SF_Li256ELb1ELb0ELi1EEENS1_19SingleTileSchedulerILb1ELb0ELb0ELi128EEEEEEEEEvNT_6ParamsE:
[----:B------:R-:W-:Y:S01]  /*0000*/  LDC R1, c[0x0][0x37c] ;  /* 0x0000df00ff017b82 */ /* 0x000fe20000000800 */
[----:B------:R-:W-:Y:S05]  /*0010*/  EXIT ;  /* 0x000000000000794d */ /* 0x000fea0003800000 */
.L_x_18:
        /* <DEDUP_REMOVED lines=14> */
.L_x_109:


//--------------------- .text._ZN7cutlass13device_kernelIN5flash11enable_sm90INS1_16FlashAttnBwdSm90INS1_25CollectiveMainloopBwdSm90ILi2ELi2ELi2EN4cute5tupleIJNS5_1CILi1EEES8_S8_EEENS6_IJNS7_ILi128EEESA_NS7_ILi64EEEEEENS_6half_tEfNS_4arch4Sm90ELb0ELb1ELb1ELb1ELb0ELb1ELb0ELb0ELi2ELi1ELi2ELi2ELb0EEENS1_24CollectiveEpilogueBwdGQAISC_fSF_Li256ELb1ELb0EEENS1_19SingleTileSchedulerILb1ELb0ELb0ELi128EEEEEEEEEvNT_6ParamsE --------------------------
	.section	.text._ZN7cutlass13device_kernelIN5flash11enable_sm90INS1_16FlashAttnBwdSm90INS1_25CollectiveMainloopBwdSm90ILi2ELi2ELi2EN4cute5tupleIJNS5_1CILi1EEES8_S8_EEENS6_IJNS7_ILi128EEESA_NS7_ILi64EEEEEENS_6half_tEfNS_4arch4Sm90ELb0ELb1ELb1ELb1ELb0ELb1ELb0ELb0ELi2ELi1ELi2ELi2ELb0EEENS1_24CollectiveEpilogueBwdGQAISC_fSF_Li256ELb1ELb0EEENS1_19SingleTileSchedulerILb1ELb0ELb0ELi128EEEEEEEEEvNT_6ParamsE,"ax",@progbits
	.align	128
.text._ZN7cutlass13device_kernelIN5flash11enable_sm90INS1_16FlashAttnBwdSm90INS1_25CollectiveMainloopBwdSm90ILi2ELi2ELi2EN4cute5tupleIJNS5_1CILi1EEES8_S8_EEENS6_IJNS7_ILi128EEESA_NS7_ILi64EEEEEENS_6half_tEfNS_4arch4Sm90ELb0ELb1ELb1ELb1ELb0ELb1ELb0ELb0ELi2ELi1ELi2ELi2ELb0EEENS1_24CollectiveEpilogueBwdGQAISC_fSF_Li256ELb1ELb0EEENS1_19SingleTileSchedulerILb1ELb0ELb0ELi128EEEEEEEEEvNT_6ParamsE:
        .type           _ZN7cutlass13device_kernelIN5flash11enable_sm90INS1_16FlashAttnBwdSm90INS1_25CollectiveMainloopBwdSm90ILi2ELi2ELi2EN4cute5tupleIJNS5_1CILi1EEES8_S8_EEENS6_IJNS7_ILi128EEESA_NS7_ILi64EEEEEENS_6half_tEfNS_4arch4Sm90ELb0ELb1ELb1ELb1ELb0ELb1ELb0ELb0ELi2ELi1ELi2ELi2ELb0EEENS1_24CollectiveEpilogueBwdGQAISC_fSF_Li256ELb1ELb0EEENS1_19SingleTileSchedulerILb1ELb0ELb0ELi128EEEEEEEEEvNT_6ParamsE,@function
        .size           _ZN7cutlass13device_kernelIN5flash11enable_sm90INS1_16FlashAttnBwdSm90INS1_25CollectiveMainloopBwdSm90ILi2ELi2ELi2EN4cute5tupleIJNS5_1CILi1EEES8_S8_EEENS6_IJNS7_ILi128EEESA_NS7_ILi64EEEEEENS_6half_tEfNS_4arch4Sm90ELb0ELb1ELb1ELb1ELb0ELb1ELb0ELb0ELi2ELi1ELi2ELi2ELb0EEENS1_24CollectiveEpilogueBwdGQAISC_fSF_Li256ELb1ELb0EEENS1_19SingleTileSchedulerILb1ELb0ELb0ELi128EEEEEEEEEvNT_6ParamsE,(.L_x_110 - _ZN7cutlass13device_kernelIN5flash11enable_sm90INS1_16FlashAttnBwdSm90INS1_25CollectiveMainloopBwdSm90ILi2ELi2ELi2EN4cute5tupleIJNS5_1CILi1EEES8_S8_EEENS6_IJNS7_ILi128EEESA_NS7_ILi64EEEEEENS_6half_tEfNS_4arch4Sm90ELb0ELb1ELb1ELb1ELb0ELb1ELb0ELb0ELi2ELi1ELi2ELi2ELb0EEENS1_24CollectiveEpilogueBwdGQAISC_fSF_Li256ELb1ELb0EEENS1_19SingleTileSchedulerILb1ELb0ELb0ELi128EEEEEEEEEvNT_6ParamsE)
        .other          _ZN7cutlass13device_kernelIN5flash11enable_sm90INS1_16FlashAttnBwdSm90INS1_25CollectiveMainloopBwdSm90ILi2ELi2ELi2EN4cute5tupleIJNS5_1CILi1EEES8_S8_EEENS6_IJNS7_ILi128EEESA_NS7_ILi64EEEEEENS_6half_tEfNS_4arch4Sm90ELb0ELb1ELb1ELb1ELb0ELb1ELb0ELb0ELi2ELi1ELi2ELi2ELb0EEENS1_24CollectiveEpilogueBwdGQAISC_fSF_Li256ELb1ELb0EEENS1_19SingleTileSchedulerILb1ELb0ELb0ELi128EEEEEEEEEvNT_6ParamsE,@"STO_CUDA_ENTRY STV_DEFAULT"
_ZN7cutlass13device_kernelIN5flash11enable_sm90INS1_16FlashAttnBwdSm90INS1_25CollectiveMainloopBwdSm90ILi2ELi2ELi2EN4cute5tupleIJNS5_1CILi1EEES8_S8_EEENS6_IJNS7_ILi128EEESA_NS7_ILi64EEEEEENS_6half_tEfNS_4arch4Sm90ELb0ELb1ELb1ELb1ELb0ELb1ELb0ELb0ELi2ELi1ELi2ELi2ELb0EEENS1_24CollectiveEpilogueBwdGQAISC_fSF_Li256ELb1ELb0EEENS1_19SingleTileSchedulerILb1ELb0ELb0ELi128EEEEEEEEEvNT_6ParamsE:
[----:B------:R-:W-:Y:S01]  /*0000*/  LDC R1, c[0x0][0x37c] ;  /* 0x0000df00ff017b82 */ /* 0x000fe20000000800 */
[----:B------:R-:W-:Y:S05]  /*0010*/  EXIT ;  /* 0x000000000000794d */ /* 0x000fea0003800000 */
.L_x_19:
        /* <DEDUP_REMOVED lines=14> */
.L_x_110:


//--------------------- .text._ZN7cutlass13device_kernelIN5flash32FlashAttnBwdPostprocessConvertdQIN4cute5tupleIJNS3_1CILi128EEENS5_ILi64EEEEEENS_6half_tEfNS_4arch4Sm90ELi256ENS3_8TiledMMAINS3_8MMA_AtomIJNS3_4SM904GMMA25MMA_64x64x16_F32F16F16_SSILNSF_5MajorE0ELSH_1ELNSF_7ScaleInE1ELSI_1EEEEEENS3_6LayoutINS4_IJNS5_ILi2EEENS5_ILi1EEESN_EEENS4_IJSN_NS5_ILi0EEESP_EEEEENS4_IJNS3_10UnderscoreESS_SS_EEEEELb0EEEEEvNT_6ParamsE --------------------------
	.section	.text._ZN7cutlass13device_kernelIN5flash32FlashAttnBwdPostprocessConvertdQIN4cute5tupleIJNS3_1CILi128EEENS5_ILi64EEEEEENS_6half_tEfNS_4arch4Sm90ELi256ENS3_8TiledMMAINS3_8MMA_AtomIJNS3_4SM904GMMA25MMA_64x64x16_F32F16F16_SSILNSF_5MajorE0ELSH_1ELNSF_7ScaleInE1ELSI_1EEEEEENS3_6LayoutINS4_IJNS5_ILi2EEENS5_ILi1EEESN_EEENS4_IJSN_NS5_ILi0EEESP_EEEEENS4_IJNS3_10UnderscoreESS_SS_EEEEELb0EEEEEvNT_6ParamsE,"ax",@progbits
	.align	128
.text._ZN7cutlass13device_kernelIN5flash32FlashAttnBwdPostprocessConvertdQIN4cute5tupleIJNS3_1CILi128EEENS5_ILi64EEEEEENS_6half_tEfNS_4arch4Sm90ELi256ENS3_8TiledMMAINS3_8MMA_AtomIJNS3_4SM904GMMA25MMA_64x64x16_F32F16F16_SSILNSF_5MajorE0ELSH_1ELNSF_7ScaleInE1ELSI_1EEEEEENS3_6LayoutINS4_IJNS5_ILi2EEENS5_ILi1EEESN_EEENS4_IJSN_NS5_ILi0EEESP_EEEEENS4_IJNS3_10UnderscoreESS_SS_EEEEELb0EEEEEvNT_6ParamsE:
        .type           _ZN7cutlass13device_kernelIN5flash32FlashAttnBwdPostprocessConvertdQIN4cute5tupleIJNS3_1CILi128EEENS5_ILi64EEEEEENS_6half_tEfNS_4arch4Sm90ELi256ENS3_8TiledMMAINS3_8MMA_AtomIJNS3_4SM904GMMA25MMA_64x64x16_F32F16F16_SSILNSF_5MajorE0ELSH_1ELNSF_7ScaleInE1ELSI_1EEEEEENS3_6LayoutINS4_IJNS5_ILi2EEENS5_ILi1EEESN_EEENS4_IJSN_NS5_ILi0EEESP_EEEEENS4_IJNS3_10UnderscoreESS_SS_EEEEELb0EEEEEvNT_6ParamsE,@function
        .size           _ZN7cutlass13device_kernelIN5flash32FlashAttnBwdPostprocessConvertdQIN4cute5tupleIJNS3_1CILi128EEENS5_ILi64EEEEEENS_6half_tEfNS_4arch4Sm90ELi256ENS3_8TiledMMAINS3_8MMA_AtomIJNS3_4SM904GMMA25MMA_64x64x16_F32F16F16_SSILNSF_5MajorE0ELSH_1ELNSF_7ScaleInE1ELSI_1EEEEEENS3_6LayoutINS4_IJNS5_ILi2EEENS5_ILi1EEESN_EEENS4_IJSN_NS5_ILi0EEESP_EEEEENS4_IJNS3_10UnderscoreESS_SS_EEEEELb0EEEEEvNT_6ParamsE,(.L_x_111 - _ZN7cutlass13device_kernelIN5flash32FlashAttnBwdPostprocessConvertdQIN4cute5tupleIJNS3_1CILi128EEENS5_ILi64EEEEEENS_6half_tEfNS_4arch4Sm90ELi256ENS3_8TiledMMAINS3_8MMA_AtomIJNS3_4SM904GMMA25MMA_64x64x16_F32F16F16_SSILNSF_5MajorE0ELSH_1ELNSF_7ScaleInE1ELSI_1EEEEEENS3_6LayoutINS4_IJNS5_ILi2EEENS5_ILi1EEESN_EEENS4_IJSN_NS5_ILi0EEESP_EEEEENS4_IJNS3_10UnderscoreESS_SS_EEEEELb0EEEEEvNT_6ParamsE)
        .other          _ZN7cutlass13device_kernelIN5flash32FlashAttnBwdPostprocessConvertdQIN4cute5tupleIJNS3_1CILi128EEENS5_ILi64EEEEEENS_6half_tEfNS_4arch4Sm90ELi256ENS3_8TiledMMAINS3_8MMA_AtomIJNS3_4SM904GMMA25MMA_64x64x16_F32F16F16_SSILNSF_5MajorE0ELSH_1ELNSF_7ScaleInE1ELSI_1EEEEEENS3_6LayoutINS4_IJNS5_ILi2EEENS5_ILi1EEESN_EEENS4_IJSN_NS5_ILi0EEESP_EEEEENS4_IJNS3_10UnderscoreESS_SS_EEEEELb0EEEEEvNT_6ParamsE,@"STO_CUDA_ENTRY STV_DEFAULT"
_ZN7cutlass13device_kernelIN5flash32FlashAttnBwdPostprocessConvertdQIN4cute5tupleIJNS3_1CILi128EEENS5_ILi64EEEEEENS_6half_tEfNS_4arch4Sm90ELi256ENS3_8TiledMMAINS3_8MMA_AtomIJNS3_4SM904GMMA25MMA_64x64x16_F32F16F16_SSILNSF_5MajorE0ELSH_1ELNSF_7ScaleInE1ELSI_1EEEEEENS3_6LayoutINS4_IJNS5_ILi2EEENS5_ILi1EEESN_EEENS4_IJSN_NS5_ILi0EEESP_EEEEENS4_IJNS3_10UnderscoreESS_SS_EEEEELb0EEEEEvNT_6ParamsE:
[----:B------:R-:W-:Y:S08]  /*0000*/  LDC R1, c[0x0][0x37c] ;  /* 0x0000df00ff017b82 */ /* 0x000ff00000000800 */
[----:B------:R-:W0:Y:S01]  /*0010*/  LDC.64 R8, c[0x0][0x3e0] ;  /* 0x0000f800ff087b82 */ /* 0x000e220000000a00 */
[----:B------:R-:W1:Y:S01]  /*0020*/  S2R R36, SR_CTAID.X ;  /* 0x0000000000247919 */ /* 0x000e620000002500 */
[----:B------:R-:W2:Y:S01]  /*0030*/  LDCU.64 UR8, c[0x0][0x358] ;  /* 0x00006b00ff0877ac */ /* 0x000ea20008000a00 */
[----:B------:R-:W3:Y:S01]  /*0040*/  S2R R7, SR_CTAID.Z ;  /* 0x0000000000077919 */ /* 0x000ee20000002700 */
[----:B0-----:R-:W-:-:S04]  /*0050*/  ISETP.NE.U32.AND P0, PT, R8, RZ, PT ;  /* 0x000000ff0800720c */ /* 0x001fc80003f05070 */
[----:B------:R-:W-:-:S13]  /*0060*/  ISETP.NE.AND.EX P1, PT, R9, RZ, PT, P0 ;  /* 0x000000ff0900720c */ /* 0x000fda0003f25300 */
[----:B-123--:R-:W-:Y:S05]  /*0070*/  @P1 BRA `(.L_x_20) ;  /* 0x0000000000241947 */ /* 0x00efea0003800000 */
[----:B------:R-:W0:Y:S01]  /*0080*/  LDCU.64 UR4, c[0x0][0x3e8] ;  /* 0x00007d00ff0477ac */ /* 0x000e220008000a00 */
[----:B------:R-:W-:Y:S02]  /*0090*/  CS2R R2, SRZ ;  /* 0x0000000000027805 */ /* 0x000fe4000001ff00 */
[----:B------:R-:W-:Y:S01]  /*00a0*/  CS2R R44, SRZ ;  /* 0x00000000002c7805 */ /* 0x000fe2000001ff00 */
[----:B------:R-:W1:Y:S01]  /*00b0*/  LDCU UR6, c[0x0][0x3b0] ;  /* 0x00007600ff0677ac */ /* 0x000e620008000800 */
[----:B0-----:R-:W-:-:S04]  /*00c0*/  UISETP.NE.U32.AND UP0, UPT, UR4, URZ, UPT ;  /* 0x000000ff0400728c */ /* 0x001fc8000bf05070 */
[----:B------:R-:W-:Y:S01]  /*00d0*/  UISETP.NE.AND.EX UP0, UPT, UR5, URZ, UPT, UP0 ;  /* 0x000000ff0500728c */ /* 0x000fe2000bf05300 */
[----:B-1----:R-:W-:-:S08]  /*00e0*/  IMAD.U32 R40, RZ, RZ, UR6 ;  /* 0x00000006ff287e24 */ /* 0x002fd0000f8e00ff */
[----:B------:R-:W-:Y:S05]  /*00f0*/  BRA.U !UP0, `(.L_x_21) ;  /* 0x0000000108547547 */ /* 0x000fea000b800000 */
[----:B------:R-:W-:Y:S05]  /*0100*/  BRA `(.L_x_22) ;  /* 0x0000000000387947 */ /* 0x000fea0003800000 */
.L_x_20:
[----:B------:R-:W0:Y:S01]  /*0110*/  LDC.64 R4, c[0x0][0x3e0] ;  /* 0x0000f800ff047b82 */ /* 0x000e220000000a00 */
[----:B------:R-:W1:Y:S01]  /*0120*/  LDCU.64 UR4, c[0x0][0x3e8] ;  /* 0x00007d00ff0477ac */ /* 0x000e620008000a00 */
[----:B0-----:R-:W-:-:S05]  /*0130*/  IMAD.WIDE.U32 R4, R7, 0x4, R4 ;  /* 0x0000000407047825 */ /* 0x001fca00078e0004 */
[----:B------:R-:W2:Y:S01]  /*0140*/  LDG.E R44, desc[UR8][R4.64] ;  /* 0x00000008042c7981 */ /* 0x000ea2000c1e1900 */
[----:B-1----:R-:W-:-:S04]  /*0150*/  UISETP.NE.U32.AND UP0, UPT, UR4, URZ, UPT ;  /* 0x000000ff0400728c */ /* 0x002fc8000bf05070 */
[----:B------:R-:W-:Y:S01]  /*0160*/  UISETP.NE.AND.EX UP0, UPT, UR5, URZ, UPT, UP0 ;  /* 0x000000ff0500728c */ /* 0x000fe2000bf05300 */
[--C-:B--2---:R-:W-:Y:S01]  /*0170*/  IMAD R0, R7, 0x80, R44.reuse ;  /* 0x0000008007007824 */ /* 0x104fe200078e022c */
[----:B------:R-:W-:-:S04]  /*0180*/  SHF.R.S32.HI R45, RZ, 0x1f, R44 ;  /* 0x0000001fff2d7819 */ /* 0x000fc8000001142c */
[----:B------:R-:W-:-:S04]  /*0190*/  SHF.R.S32.HI R3, RZ, 0x1f, R0 ;  /* 0x0000001fff037819 */ /* 0x000fc80000011400 */
[----:B------:R-:W-:-:S05]  /*01a0*/  LEA.HI R3, R3, R0, RZ, 0x7 ;  /* 0x0000000003037211 */ /* 0x000fca00078f38ff */
[----:B------:R-:W-:-:S05]  /*01b0*/  IMAD.SHL.U32 R3, R3, 0x40, RZ ;  /* 0x0000004003037824 */ /* 0x000fca00078e00ff */
[----:B------:R-:W-:-:S04]  /*01c0*/  LOP3.LUT R2, R3, 0xffffe000, RZ, 0xc0, !PT ;  /* 0xffffe00003027812 */ /* 0x000fc800078ec0ff */
[----:B------:R-:W-:Y:S01]  /*01d0*/  SHF.R.S32.HI R3, RZ, 0x1f, R2 ;  /* 0x0000001fff037819 */ /* 0x000fe20000011402 */
[----:B------:R-:W-:Y:S06]  /*01e0*/  BRA.U !UP0, `(.L_x_23) ;  /* 0x0000000108107547 */ /* 0x000fec000b800000 */
.L_x_22:
[----:B------:R-:W0:Y:S02]  /*01f0*/  LDC.64 R40, c[0x0][0x3e8] ;  /* 0x0000fa00ff287b82 */ /* 0x000e240000000a00 */
[----:B0-----:R-:W-:-:S06]  /*0200*/  IMAD.WIDE.U32 R40, R7, 0x4, R40 ;  /* 0x0000000407287825 */ /* 0x001fcc00078e0028 */
[----:B------:R0:W5:Y:S01]  /*0210*/  LDG.E R40, desc[UR8][R40.64] ;  /* 0x0000000828287981 */ /* 0x000162000c1e1900 */
[----:B------:R-:W-:Y:S05]  /*0220*/  BRA `(.L_x_21) ;  /* 0x0000000000087947 */ /* 0x000fea0003800000 */
.L_x_23:
[----:B------:R-:W2:Y:S02]  /*0230*/  LDG.E R5, desc[UR8][R4.64+0x4] ;  /* 0x0000040804057981 */ /* 0x000ea4000c1e1900 */
[----:B--2---:R-:W-:-:S07]  /*0240*/  IADD3 R40, PT, PT, -R44, R5, RZ ;  /* 0x000000052c287210 */ /* 0x004fce0007ffe1ff */
.L_x_21:
[----:B------:R-:W-:Y:S01]  /*0250*/  IMAD.SHL.U32 R37, R36, 0x80, RZ ;  /* 0x0000008024257824 */ /* 0x000fe200078e00ff */
[----:B------:R-:W-:-:S04]  /*0260*/  ISETP.NE.AND.EX P0, PT, R9, RZ, PT, P0 ;  /* 0x000000ff0900720c */ /* 0x000fc80003f05300 */
[----:B-----5:R-:W-:-:S13]  /*0270*/  ISETP.GT.AND P2, PT, R40, R37, PT ;  /* 0x000000252800720c */ /* 0x020fda0003f44270 */
[----:B------:R-:W-:Y:S05]  /*0280*/  @!P2 EXIT P0 ;  /* 0x000000000000a94d */ /* 0x000fea0000000000 */
[----:B------:R-:W1:Y:S01]  /*0290*/  S2R R38, SR_CTAID.Y ;  /* 0x0000000000267919 */ /* 0x000e620000002600 */
[----:B------:R-:W1:Y:S01]  /*02a0*/  LDC.64 R4, c[0x0][0x398] ;  /* 0x0000e600ff047b82 */ /* 0x000e620000000a00 */
[----:B------:R-:W-:Y:S01]  /*02b0*/  LEA R2, P0, R36, R2, 0xd ;  /* 0x0000000224027211 */ /* 0x000fe200078068ff */
[----:B------:R-:W-:Y:S01]  /*02c0*/  BSSY.RECONVERGENT B0, `(.L_x_24) ;  /* 0x0000025000007945 */ /* 0x000fe20003800200 */
[----:B------:R-:W2:Y:S03]  /*02d0*/  S2R R0, SR_TID.X ;  /* 0x0000000000007919 */ /* 0x000ea60000002100 */
[----:B------:R-:W-:Y:S01]  /*02e0*/  IMAD.X R3, RZ, RZ, R3, P0 ;  /* 0x000000ffff037224 */ /* 0x000fe200000e0603 */
[----:B------:R-:W3:Y:S01]  /*02f0*/  S2R R6, SR_CgaCtaId ;  /* 0x0000000000067919 */ /* 0x000ee20000008800 */
[----:B------:R-:W4:Y:S08]  /*0300*/  LDC.64 R8, c[0x0][0x3a0] ;  /* 0x0000e800ff087b82 */ /* 0x000f300000000a00 */
[----:B------:R-:W5:Y:S01]  /*0310*/  LDC.64 R10, c[0x0][0x380] ;  /* 0x0000e000ff0a7b82 */ /* 0x000f620000000a00 */
[----:B-1----:R-:W-:-:S04]  /*0320*/  IMAD.WIDE.U32 R2, R38, R4, R2 ;  /* 0x0000000426027225 */ /* 0x002fc800078e0002 */
[----:B------:R-:W-:Y:S01]  /*0330*/  IMAD R5, R38, R5, R3 ;  /* 0x0000000526057224 */ /* 0x000fe200078e0203 */
[----:B--2---:R-:W-:Y:S01]  /*0340*/  ISETP.NE.AND P0, PT, R0, RZ, PT ;  /* 0x000000ff0000720c */ /* 0x004fe20003f05270 */
[----:B------:R-:W-:Y:S01]  /*0350*/  IMAD.MOV.U32 R4, RZ, RZ, R2 ;  /* 0x000000ffff047224 */ /* 0x000fe200078e0002 */
[----:B------:R-:W-:-:S05]  /*0360*/  SEL R3, R7, RZ, !P1 ;  /* 0x000000ff07037207 */ /* 0x000fca0004800000 */
[----:B----4-:R-:W-:-:S04]  /*0370*/  IMAD.WIDE.U32 R4, R3, R8, R4 ;  /* 0x0000000803047225 */ /* 0x010fc800078e0004 */
[----:B------:R-:W-:Y:S01]  /*0380*/  IMAD R2, R3, R9, R5 ;  /* 0x0000000903027224 */ /* 0x000fe200078e0205 */
[----:B-----5:R-:W-:-:S04]  /*0390*/  LEA R10, P1, R4, R10, 0x2 ;  /* 0x0000000a040a7211 */ /* 0x020fc800078210ff */
[----:B------:R-:W-:Y:S01]  /*03a0*/  LEA.HI.X R2, R4, R11, R2, 0x2, P1 ;  /* 0x0000000b04027211 */ /* 0x000fe200008f1402 */
[----:B---3--:R-:W-:Y:S08]  /*03b0*/  @P0 BRA `(.L_x_25) ;  /* 0x0000000000540947 */ /* 0x008ff00003800000 */
[----:B------:R-:W1:Y:S01]  /*03c0*/  S2UR UR7, SR_CgaCtaId ;  /* 0x00000000000779c3 */ /* 0x000e620000008800 */
[----:B------:R-:W-:Y:S01]  /*03d0*/  UMOV UR6, 0x400 ;  /* 0x0000040000067882 */ /* 0x000fe20000000000 */
[----:B------:R-:W-:Y:S01]  /*03e0*/  UMOV UR4, 0x1 ;  /* 0x0000000100047882 */ /* 0x000fe20000000000 */
[----:B------:R-:W-:Y:S01]  /*03f0*/  HFMA2 R4, -RZ, RZ, 0, -0.0 ;  /* 0x00008000ff047431 */ /* 0x000fe200000001ff */
[----:B------:R-:W-:-:S04]  /*0400*/  UIADD3 UR4, UPT, UPT, -UR4, 0x100000, URZ ;  /* 0x0010000004047890 */ /* 0x000fc8000fffe1ff */
[----:B------:R-:W-:Y:S02]  /*0410*/  USHF.L.U32 UR5, UR4, 0xb, URZ ;  /* 0x0000000b04057899 */ /* 0x000fe400080006ff */
[----:B------:R-:W-:Y:S01]  /*0420*/  USHF.L.U32 UR4, UR4, 0x1, URZ ;  /* 0x0000000104047899 */ /* 0x000fe200080006ff */
[----:B------:R-:W-:Y:S01]  /*0430*/  PLOP3.LUT P0, PT, PT, PT, PT, 0x80, 0x8 ;  /* 0x000000000008781c */ /* 0x000fe20003f0f070 */
[----:B------:R-:W-:Y:S01]  /*0440*/  UMOV UR10, 0x800 ;  /* 0x00000800000a7882 */ /* 0x000fe20000000000 */
[----:B-1----:R-:W-:-:S04]  /*0450*/  ULEA UR6, UR7, UR6, 0x18 ;  /* 0x0000000607067291 */ /* 0x002fc8000f8ec0ff */
[----:B------:R-:W-:Y:S01]  /*0460*/  UIADD3 UR7, UPT, UPT, UR6, 0xc000, URZ ;  /* 0x0000c00006077890 */ /* 0x000fe2000fffe0ff */
[----:B------:R-:W1:Y:S07]  /*0470*/  FENCE.VIEW.ASYNC.S ;  /* 0x00000000000073c6 */ /* 0x000e6e0000000000 */
[----:B-1----:R1:W2:Y:S02]  /*0480*/  SYNCS.EXCH.64 URZ, [UR6+0xc000], UR4 ;  /* 0x00c0000406ff75b2 */ /* 0x0022a40008000100 */
[----:B-1----:R-:W-:-:S02]  /*0490*/  R2UR UR4, R10 ;  /* 0x000000000a0472ca */ /* 0x002fc400000e0000 */
[----:B------:R-:W-:Y:S01]  /*04a0*/  R2UR UR5, R2 ;  /* 0x00000000020572ca */ /* 0x000fe200000e0000 */
[----:B--2---:R1:W-:-:S14]  /*04b0*/  SYNCS.ARRIVE.TRANS64 RZ, [UR6+0xc000], R4 ;  /* 0x00c00004ffff79a7 */ /* 0x0043dc0008000006 */
.L_x_26:
[----:B------:R-:W-:Y:S01]  /*04c0*/  @P0 ELECT P1, URZ, PT ;  /* 0x0000000000ff082f */ /* 0x000fe20003820000 */
[----:B------:R2:W-:-:S12]  /*04d0*/  UBLKCP.S.G [UR6], [UR4], UR10 ;  /* 0x00000006040073ba */ /* 0x0005d8000800020a */
[----:B------:R-:W-:Y:S02]  /*04e0*/  @P1 PLOP3.LUT P0, PT, P1, PT, PT, 0x8, 0x80 ;  /* 0x000000000080181c */ /* 0x000fe40000f0e170 */
[----:B------:R-:W-:-:S11]  /*04f0*/  PLOP3.LUT P1, PT, PT, PT, PT, 0x8, 0x80 ;  /* 0x000000000080781c */ /* 0x000fd60003f2e170 */
[----:B--2---:R-:W-:Y:S05]  /*0500*/  @P0 BRA.U.ANY `(.L_x_26) ;  /* 0xfffffffd00ec0947 */ /* 0x004fea000393ffff */
.L_x_25:
[----:B------:R-:W-:Y:S05]  /*0510*/  BSYNC.RECONVERGENT B0 ;  /* 0x0000000000007941 */ /* 0x000fea0003800200 */
.L_x_24:
[----:B------:R-:W-:Y:S01]  /*0520*/  BAR.SYNC.DEFER_BLOCKING 0x0 ;  /* 0x0000000000007b1d */ /* 0x000fe20000010000 */
[----:B------:R-:W-:Y:S02]  /*0530*/  MOV R39, 0x400 ;  /* 0x0000040000277802 */ /* 0x000fe40000000f00 */
[----:B------:R-:W-:Y:S02]  /*0540*/  SHF.L.U32 R2, RZ, 0x1f, RZ ;  /* 0x0000001fff027819 */ /* 0x000fe400000006ff */
[----:B------:R-:W-:-:S07]  /*0550*/  LEA R39, R6, R39, 0x18 ;  /* 0x0000002706277211 */ /* 0x000fce00078ec0ff */
.L_x_27:
[----:B--2---:R2:W3:Y:S02]  /*0560*/  SYNCS.PHASECHK.TRANS64.TRYWAIT P0, [R39+URZ+0xc000], R2 ;  /* 0x00c00002270075a7 */ /* 0x0044e400080011ff */
[----:B---3--:R-:W-:Y:S05]  /*0570*/  @!P0 NANOSLEEP.SYNCS 0x989680 ;  /* 0x009896800000895d */ /* 0x008fea0003900000 */
[----:B------:R-:W3:Y:S02]  /*0580*/  @!P0 SYNCS.PHASECHK.TRANS64 P0, [R39+URZ+0xc000], R2 ;  /* 0x00c00002270085a7 */ /* 0x000ee400080010ff */
[----:B---3--:R-:W-:Y:S05]  /*0590*/  @!P0 BRA `(.L_x_27) ;  /* 0xfffffffc00f08947 */ /* 0x008fea000383ffff */
[C---:B-1----:R-:W-:Y:S01]  /*05a0*/  IMAD.SHL.U32 R4, R0.reuse, 0x10, RZ ;  /* 0x0000001000047824 */ /* 0x042fe200078e00ff */
[----:B------:R-:W-:Y:S01]  /*05b0*/  SHF.R.U32.HI R32, RZ, 0x1, R0 ;  /* 0x00000001ff207819 */ /* 0x000fe20000011600 */
[C---:B--2---:R-:W-:Y:S01]  /*05c0*/  IMAD.SHL.U32 R2, R0.reuse, 0x80, RZ ;  /* 0x0000008000027824 */ /* 0x044fe200078e00ff */
[----:B------:R-:W1:Y:S01]  /*05d0*/  LDCU UR4, c[0x0][0x3d8] ;  /* 0x00007b00ff0477ac */ /* 0x000e620008000800 */
[----:B------:R-:W-:Y:S01]  /*05e0*/  IMAD.SHL.U32 R42, R0, 0x20, RZ ;  /* 0x00000020002a7824 */ /* 0x000fe200078e00ff */
[----:B------:R-:W-:Y:S01]  /*05f0*/  LOP3.LUT R5, R4, 0x7f0, RZ, 0xc0, !PT ;  /* 0x000007f004057812 */ /* 0x000fe200078ec0ff */
[----:B------:R-:W-:Y:S01]  /*0600*/  BSSY.RECONVERGENT B0, `(.L_x_28) ;  /* 0x000007a000007945 */ /* 0x000fe20003800200 */
[----:B------:R-:W-:Y:S01]  /*0610*/  R2P PR, R0, 0x6 ;  /* 0x0000000600007804 */ /* 0x000fe20000000000 */
[----:B------:R-:W2:Y:S01]  /*0620*/  LDCU.64 UR6, c[0x0][0x3c8] ;  /* 0x00007900ff0677ac */ /* 0x000ea20008000a00 */
[----:B------:R-:W-:Y:S02]  /*0630*/  LOP3.LUT R2, R5, 0x1c000, R2, 0xf8, !PT ;  /* 0x0001c00005027812 */ /* 0x000fe400078ef802 */
[----:B------:R-:W-:Y:S01]  /*0640*/  VIADDMNMX R37, R40, -R37, 0x80, PT ;  /* 0x0000008028257446 */ /* 0x000fe20003800925 */
[----:B------:R-:W3:Y:S02]  /*0650*/  LDCU.64 UR10, c[0x0][0x3d0] ;  /* 0x00007a00ff0a77ac */ /* 0x000ee40008000a00 */
[----:B------:R-:W-:Y:S01]  /*0660*/  IMAD.IADD R43, R39, 0x1, R2 ;  /* 0x00000001272b7824 */ /* 0x000fe200078e0202 */
[----:B------:R-:W-:-:S04]  /*0670*/  SHF.L.U32 R2, R0, 0x6, RZ ;  /* 0x0000000600027819 */ /* 0x000fc800000006ff */
[----:B------:R-:W1:Y:S01]  /*0680*/  LDS.128 R4, [R43] ;  /* 0x000000002b047984 */ /* 0x000e620000000c00 */
[C---:B------:R-:W-:Y:S02]  /*0690*/  LOP3.LUT R33, R2.reuse, 0x200, RZ, 0xc0, !PT ;  /* 0x0000020002217812 */ /* 0x040fe400078ec0ff */
[----:B0-----:R-:W-:Y:S01]  /*06a0*/  LOP3.LUT R41, R2, 0x1c0, RZ, 0xc0, !PT ;  /* 0x000001c002297812 */ /* 0x001fe200078ec0ff */
[----:B------:R-:W0:Y:S01]  /*06b0*/  LDS.128 R8, [R43+0x800] ;  /* 0x000800002b087984 */ /* 0x000e220000000c00 */
[----:B------:R-:W-:Y:S01]  /*06c0*/  LOP3.LUT R42, R33, 0x7c00, R42, 0xf8, !PT ;  /* 0x00007c00212a7812 */ /* 0x000fe200078ef82a */
[----:B------:R-:W-:Y:S01]  /*06d0*/  IMAD.SHL.U32 R2, R0, 0x8, RZ ;  /* 0x0000000800027824 */ /* 0x000fe200078e00ff */
[----:B------:R-:W-:Y:S01]  /*06e0*/  LOP3.LUT R41, R41, 0x8, R32, 0xf8, !PT ;  /* 0x0000000829297812 */ /* 0x000fe200078ef820 */
[----:B------:R-:W4:Y:S03]  /*06f0*/  LDS.128 R20, [R43+0x2000] ;  /* 0x002000002b147984 */ /* 0x000f260000000c00 */
[----:B------:R-:W-:Y:S01]  /*0700*/  LOP3.LUT R41, R41, 0x38, R2, 0x78, !PT ;  /* 0x0000003829297812 */ /* 0x000fe200078e7802 */
[----:B------:R-:W5:Y:S03]  /*0710*/  LDS.128 R16, [R43+0x1800] ;  /* 0x001800002b107984 */ /* 0x000f660000000c00 */
[----:B------:R-:W-:Y:S01]  /*0720*/  LOP3.LUT R42, R42, R41, RZ, 0xfc, !PT ;  /* 0x000000292a2a7212 */ /* 0x000fe200078efcff */
[----:B------:R-:W2:Y:S04]  /*0730*/  LDS.128 R12, [R43+0x1000] ;  /* 0x001000002b0c7984 */ /* 0x000ea80000000c00 */
[----:B------:R-:W3:Y:S04]  /*0740*/  LDS.128 R24, [R43+0x2800] ;  /* 0x002800002b187984 */ /* 0x000ee80000000c00 */
[----:B------:R-:W3:Y:S04]  /*0750*/  LDS.128 R28, [R43+0x3000] ;  /* 0x003000002b1c7984 */ /* 0x000ee80000000c00 */
[----:B------:R-:W3:Y:S01]  /*0760*/  LDS.128 R32, [R43+0x3800] ;  /* 0x003800002b207984 */ /* 0x000ee20000000c00 */
[----:B-1----:R-:W-:Y:S01]  /*0770*/  FMUL.FTZ R4, R4, UR4 ;  /* 0x0000000404047c20 */ /* 0x002fe20008410000 */
[----:B------:R-:W-:Y:S01]  /*0780*/  FMUL.FTZ R5, R5, UR4 ;  /* 0x0000000405057c20 */ /* 0x000fe20008410000 */
[----:B------:R-:W-:Y:S01]  /*0790*/  FMUL.FTZ R6, R6, UR4 ;  /* 0x0000000406067c20 */ /* 0x000fe20008410000 */
[----:B------:R-:W-:Y:S01]  /*07a0*/  FMUL.FTZ R7, R7, UR4 ;  /* 0x0000000407077c20 */ /* 0x000fe20008410000 */
[----:B0-----:R-:W-:Y:S01]  /*07b0*/  FMUL.FTZ R8, R8, UR4 ;  /* 0x0000000408087c20 */ /* 0x001fe20008410000 */
[----:B------:R-:W-:Y:S01]  /*07c0*/  FMUL.FTZ R9, R9, UR4 ;  /* 0x0000000409097c20 */ /* 0x000fe20008410000 */
[----:B------:R-:W-:Y:S01]  /*07d0*/  FMUL.FTZ R10, R10, UR4 ;  /* 0x000000040a0a7c20 */ /* 0x000fe20008410000 */
[----:B------:R-:W-:Y:S01]  /*07e0*/  FMUL.FTZ R11, R11, UR4 ;  /* 0x000000040b0b7c20 */ /* 0x000fe20008410000 */
[----:B------:R-:W-:Y:S01]  /*07f0*/  F2FP.F16.F32.PACK_AB R4, R5, R4 ;  /* 0x000000040504723e */ /* 0x000fe200000000ff */
[----:B----4-:R-:W-:Y:S01]  /*0800*/  FMUL.FTZ R21, R21, UR4 ;  /* 0x0000000415157c20 */ /* 0x010fe20008410000 */
[----:B------:R-:W-:-:S02]  /*0810*/  F2FP.F16.F32.PACK_AB R5, R7, R6 ;  /* 0x000000060705723e */ /* 0x000fc400000000ff */
[----:B------:R-:W-:Y:S01]  /*0820*/  F2FP.F16.F32.PACK_AB R6, R9, R8 ;  /* 0x000000080906723e */ /* 0x000fe200000000ff */
[----:B------:R-:W-:Y:S01]  /*0830*/  FMUL.FTZ R8, R20, UR4 ;  /* 0x0000000414087c20 */ /* 0x000fe20008410000 */
[----:B------:R-:W-:Y:S01]  /*0840*/  F2FP.F16.F32.PACK_AB R7, R11, R10 ;  /* 0x0000000a0b07723e */ /* 0x000fe200000000ff */
[----:B------:R-:W-:Y:S02]  /*0850*/  IMAD R11, R42, 0x2, R39 ;  /* 0x000000022a0b7824 */ /* 0x000fe400078e0227 */
[----:B-----5:R-:W-:Y:S01]  /*0860*/  FMUL.FTZ R16, R16, UR4 ;  /* 0x0000000410107c20 */ /* 0x020fe20008410000 */
[----:B------:R-:W-:Y:S01]  /*0870*/  FMUL.FTZ R17, R17, UR4 ;  /* 0x0000000411117c20 */ /* 0x000fe20008410000 */
[----:B--2---:R-:W-:Y:S01]  /*0880*/  FMUL.FTZ R14, R14, UR4 ;  /* 0x000000040e0e7c20 */ /* 0x004fe20008410000 */
[----:B------:R-:W-:Y:S01]  /*0890*/  FMUL.FTZ R15, R15, UR4 ;  /* 0x000000040f0f7c20 */ /* 0x000fe20008410000 */
[----:B------:R-:W-:Y:S01]  /*08a0*/  F2FP.F16.F32.PACK_AB R8, R21, R8 ;  /* 0x000000081508723e */ /* 0x000fe200000000ff */
[----:B------:R0:W-:Y:S01]  /*08b0*/  STSM.16.M88.4 [R11+0x8000], R4 ;  /* 0x008000040b007844 */ /* 0x0001e20000000200 */
[----:B------:R-:W-:Y:S01]  /*08c0*/  IADD3 R21, PT, PT, R39, 0x8000, RZ ;  /* 0x0000800027157810 */ /* 0x000fe20007ffe0ff */
[----:B------:R-:W-:Y:S01]  /*08d0*/  FMUL.FTZ R9, R22, UR4 ;  /* 0x0000000416097c20 */ /* 0x000fe20008410000 */
[----:B------:R-:W-:Y:S01]  /*08e0*/  FMUL.FTZ R10, R23, UR4 ;  /* 0x00000004170a7c20 */ /* 0x000fe20008410000 */
[----:B---3--:R-:W-:Y:S01]  /*08f0*/  FMUL.FTZ R24, R24, UR4 ;  /* 0x0000000418187c20 */ /* 0x008fe20008410000 */
[----:B------:R-:W-:Y:S01]  /*0900*/  FMUL.FTZ R25, R25, UR4 ;  /* 0x0000000419197c20 */ /* 0x000fe20008410000 */
        /* <DEDUP_REMOVED lines=10> */
[----:B0-----:R-:W-:Y:S01]  /*09b0*/  F2FP.F16.F32.PACK_AB R6, R17, R16 ;  /* 0x000000101106723e */ /* 0x001fe200000000ff */
[----:B------:R-:W-:Y:S01]  /*09c0*/  IMAD.MOV.U32 R16, RZ, RZ, 0x20 ;  /* 0x00000020ff107424 */ /* 0x000fe200078e00ff */
[----:B------:R-:W-:Y:S01]  /*09d0*/  F2FP.F16.F32.PACK_AB R5, R15, R14 ;  /* 0x0000000e0f05723e */ /* 0x000fe200000000ff */
[----:B------:R-:W-:-:S02]  /*09e0*/  IMAD R15, R42, 0x2, R21 ;  /* 0x000000022a0f7824 */ /* 0x000fc400078e0215 */
[----:B------:R-:W-:Y:S01]  /*09f0*/  FMUL.FTZ R11, R26, UR4 ;  /* 0x000000041a0b7c20 */ /* 0x000fe20008410000 */
[----:B------:R-:W-:Y:S01]  /*0a00*/  FMUL.FTZ R33, R33, UR4 ;  /* 0x0000000421217c20 */ /* 0x000fe20008410000 */
[----:B------:R-:W-:Y:S01]  /*0a10*/  SEL R16, R16, 0xffffffe0, !P1 ;  /* 0xffffffe010107807 */ /* 0x000fe20004800000 */
[----:B------:R-:W-:Y:S02]  /*0a20*/  VIADD R27, R15, 0x40 ;  /* 0x000000400f1b7836 */ /* 0x000fe40000000000 */
[----:B------:R-:W-:Y:S01]  /*0a30*/  FMUL.FTZ R34, R34, UR4 ;  /* 0x0000000422227c20 */ /* 0x000fe20008410000 */
[----:B------:R-:W-:Y:S01]  /*0a40*/  FMUL.FTZ R35, R35, UR4 ;  /* 0x0000000423237c20 */ /* 0x000fe20008410000 */
[----:B------:R-:W-:Y:S01]  /*0a50*/  @P2 IADD3 R27, PT, PT, R15, -0x40, RZ ;  /* 0xffffffc00f1b2810 */ /* 0x000fe20007ffe0ff */
[----:B------:R-:W0:Y:S01]  /*0a60*/  LDCU UR4, c[0x0][0x3b4] ;  /* 0x00007680ff0477ac */ /* 0x000e220008000800 */
[----:B------:R-:W-:Y:S02]  /*0a70*/  F2FP.F16.F32.PACK_AB R9, R10, R9 ;  /* 0x000000090a09723e */ /* 0x000fe400000000ff */
[----:B------:R-:W-:Y:S01]  /*0a80*/  F2FP.F16.F32.PACK_AB R10, R25, R24 ;  /* 0x00000018190a723e */ /* 0x000fe200000000ff */
[C---:B------:R-:W-:Y:S01]  /*0a90*/  IMAD.IADD R24, R16.reuse, 0x1, R15 ;  /* 0x0000000110187824 */ /* 0x040fe200078e020f */
[----:B------:R-:W-:Y:S01]  /*0aa0*/  F2FP.F16.F32.PACK_AB R4, R13, R12 ;  /* 0x0000000c0d04723e */ /* 0x000fe200000000ff */
[----:B------:R-:W-:Y:S01]  /*0ab0*/  IMAD.IADD R26, R16, 0x1, R27 ;  /* 0x00000001101a7824 */ /* 0x000fe200078e021b */
[----:B------:R-:W-:-:S02]  /*0ac0*/  F2FP.F16.F32.PACK_AB R7, R19, R18 ;  /* 0x000000121307723e */ /* 0x000fc400000000ff */
[----:B------:R-:W-:Y:S02]  /*0ad0*/  F2FP.F16.F32.PACK_AB R11, R20, R11 ;  /* 0x0000000b140b723e */ /* 0x000fe400000000ff */
[----:B------:R-:W-:Y:S01]  /*0ae0*/  F2FP.F16.F32.PACK_AB R12, R29, R28 ;  /* 0x0000001c1d0c723e */ /* 0x000fe200000000ff */
[----:B------:R1:W-:Y:S01]  /*0af0*/  STSM.16.M88.4 [R24], R4 ;  /* 0x0000000418007844 */ /* 0x0003e20000000200 */
[----:B------:R-:W-:Y:S02]  /*0b00*/  F2FP.F16.F32.PACK_AB R13, R31, R30 ;  /* 0x0000001e1f0d723e */ /* 0x000fe400000000ff */
[----:B------:R-:W-:Y:S01]  /*0b10*/  F2FP.F16.F32.PACK_AB R14, R33, R32 ;  /* 0x00000020210e723e */ /* 0x000fe200000000ff */
[----:B------:R2:W-:Y:S01]  /*0b20*/  STSM.16.M88.4 [R27], R8 ;  /* 0x000000081b007844 */ /* 0x0005e20000000200 */
[----:B------:R-:W-:Y:S02]  /*0b30*/  F2FP.F16.F32.PACK_AB R15, R35, R34 ;  /* 0x00000022230f723e */ /* 0x000fe400000000ff */
[----:B------:R-:W-:-:S02]  /*0b40*/  LOP3.LUT R17, R2, 0x1f8, RZ, 0xc0, !PT ;  /* 0x000001f802117812 */ /* 0x000fc400078ec0ff */
[--C-:B------:R-:W-:Y:S01]  /*0b50*/  SHF.R.U32.HI R25, RZ, 0x3, R0.reuse ;  /* 0x00000003ff197819 */ /* 0x100fe20000011600 */
[----:B------:R3:W-:Y:S01]  /*0b60*/  STSM.16.M88.4 [R26], R12 ;  /* 0x0000000c1a007844 */ /* 0x0007e20000000200 */
[----:B------:R-:W-:Y:S01]  /*0b70*/  LOP3.LUT R17, R17, 0x38, R0, 0x78, !PT ;  /* 0x0000003811117812 */ /* 0x000fe200078e7800 */
[----:B------:R-:W-:Y:S03]  /*0b80*/  BAR.SYNC.DEFER_BLOCKING 0x0 ;  /* 0x0000000000007b1d */ /* 0x000fe60000010000 */
[----:B------:R-:W-:Y:S01]  /*0b90*/  LOP3.LUT R20, R17, 0x1e00, R2, 0xf8, !PT ;  /* 0x00001e0011147812 */ /* 0x000fe200078ef802 */
[----:B-1----:R-:W-:Y:S01]  /*0ba0*/  HFMA2 R5, -RZ, RZ, 0, 0 ;  /* 0x00000000ff057431 */ /* 0x002fe200000001ff */
[C---:B------:R-:W-:Y:S01]  /*0bb0*/  IADD3 R22, P0, PT, R25.reuse, R44, RZ ;  /* 0x0000002c19167210 */ /* 0x040fe20007f1e0ff */
[----:B------:R-:W-:Y:S01]  /*0bc0*/  VIADD R0, R25, 0x20 ;  /* 0x0000002019007836 */ /* 0x000fe20000000000 */
[----:B------:R-:W-:-:S02]  /*0bd0*/  LEA R39, R20, R39, 0x1 ;  /* 0x0000002714277211 */ /* 0x000fc400078e08ff */
[----:B------:R-:W-:Y:S01]  /*0be0*/  LOP3.LUT R4, R2, 0x38, RZ, 0xc0, !PT ;  /* 0x0000003802047812 */ /* 0x000fe200078ec0ff */
[----:B------:R-:W-:Y:S01]  /*0bf0*/  IMAD.X R23, RZ, RZ, R45, P0 ;  /* 0x000000ffff177224 */ /* 0x000fe200000e062d */
[----:B--2---:R-:W-:Y:S01]  /*0c00*/  LEA R8, R20, R21, 0x1 ;  /* 0x0000001514087211 */ /* 0x004fe200078e08ff */
[----:B------:R-:W-:Y:S01]  /*0c10*/  VIADD R2, R25, 0x40 ;  /* 0x0000004019027836 */ /* 0x000fe20000000000 */
[----:B0-----:R-:W-:Y:S01]  /*0c20*/  ISETP.GE.AND P0, PT, R4, UR4, PT ;  /* 0x0000000404007c0c */ /* 0x001fe2000bf06270 */
[----:B------:R-:W-:-:S03]  /*0c30*/  IMAD.WIDE.U32 R4, R38, UR6, R4 ;  /* 0x0000000626047c25 */ /* 0x000fc6000f8e0004 */
[CC--:B------:R-:W-:Y:S01]  /*0c40*/  ISETP.GE.OR P3, PT, R25.reuse, R37.reuse, P0 ;  /* 0x000000251900720c */ /* 0x0c0fe20000766670 */
[----:B------:R-:W-:Y:S01]  /*0c50*/  IMAD R5, R38, UR7, R5 ;  /* 0x0000000726057c24 */ /* 0x000fe2000f8e0205 */
[-C--:B------:R-:W-:Y:S01]  /*0c60*/  ISETP.GE.OR P2, PT, R0, R37.reuse, P0 ;  /* 0x000000250000720c */ /* 0x080fe20000746670 */
[----:B------:R-:W-:Y:S01]  /*0c70*/  VIADD R25, R25, 0x60 ;  /* 0x0000006019197836 */ /* 0x000fe20000000000 */
[----:B------:R-:W-:Y:S01]  /*0c80*/  ISETP.GE.OR P1, PT, R2, R37, P0 ;  /* 0x000000250200720c */ /* 0x000fe20000726670 */
[----:B------:R-:W-:-:S03]  /*0c90*/  IMAD.WIDE.U32 R4, R3, UR10, R4 ;  /* 0x0000000a03047c25 */ /* 0x000fc6000f8e0004 */
[----:B------:R-:W-:Y:S01]  /*0ca0*/  ISETP.GE.OR P0, PT, R25, R37, P0 ;  /* 0x000000251900720c */ /* 0x000fe20000706670 */
[----:B------:R3:W0:Y:S01]  /*0cb0*/  LDS.128 R16, [R39+0xb000] ;  /* 0x00b0000027107984 */ /* 0x0006220000000c00 */
[----:B------:R-:W-:Y:S02]  /*0cc0*/  IMAD R3, R3, UR11, R5 ;  /* 0x0000000b03037c24 */ /* 0x000fe4000f8e0205 */
[----:B------:R-:W-:Y:S01]  /*0cd0*/  IMAD.WIDE.U32 R36, R36, 0x80, R22 ;  /* 0x0000008024247825 */ /* 0x000fe200078e0016 */
[----:B------:R-:W-:Y:S08]  /*0ce0*/  @P3 BRA `(.L_x_29) ;  /* 0x00000000002c3947 */ /* 0x000ff00003800000 */
[----:B------:R-:W1:Y:S01]  /*0cf0*/  LDS.128 R8, [R8] ;  /* 0x0000000008087984 */ /* 0x000e620000000c00 */
[----:B------:R-:W3:Y:S01]  /*0d00*/  LDCU.64 UR4, c[0x0][0x3c0] ;  /* 0x00007800ff0477ac */ /* 0x000ee20008000a00 */
[----:B------:R-:W-:Y:S01]  /*0d10*/  IMAD.MOV.U32 R2, RZ, RZ, R4 ;  /* 0x000000ffff027224 */ /* 0x000fe200078e0004 */
[----:B------:R-:W2:Y:S01]  /*0d20*/  LDCU.64 UR6, c[0x0][0x3a8] ;  /* 0x00007500ff0677ac */ /* 0x000ea20008000a00 */
[----:B---3--:R-:W-:Y:S02]  /*0d30*/  IMAD R13, R37, UR4, RZ ;  /* 0x00000004250d7c24 */ /* 0x008fe4000f8e02ff */
[----:B------:R-:W-:-:S04]  /*0d40*/  IMAD.WIDE.U32 R6, R36, UR4, R2 ;  /* 0x0000000424067c25 */ /* 0x000fc8000f8e0002 */
[----:B------:R-:W-:Y:S01]  /*0d50*/  IMAD R13, R36, UR5, R13 ;  /* 0x00000005240d7c24 */ /* 0x000fe2000f8e020d */
[----:B--2---:R-:W-:-:S03]  /*0d60*/  LEA R12, P3, R6, UR6, 0x1 ;  /* 0x00000006060c7c11 */ /* 0x004fc6000f8608ff */
[----:B------:R-:W-:-:S05]  /*0d70*/  IMAD.IADD R7, R7, 0x1, R13 ;  /* 0x0000000107077824 */ /* 0x000fca00078e020d */
[----:B------:R-:W-:-:S05]  /*0d80*/  LEA.HI.X R13, R6, UR7, R7, 0x1, P3 ;  /* 0x00000007060d7c11 */ /* 0x000fca00098f0c07 */
[----:B-1----:R1:W-:Y:S02]  /*0d90*/  STG.E.128 desc[UR8][R12.64], R8 ;  /* 0x000000080c007986 */ /* 0x0023e4000c101d08 */
.L_x_29:
[----:B------:R-:W-:Y:S05]  /*0da0*/  BSYNC.RECONVERGENT B0 ;  /* 0x0000000000007941 */ /* 0x000fea0003800200 */
.L_x_28:
[----:B-1----:R1:W2:Y:S01]  /*0db0*/  LDS.128 R8, [R39+0x9000] ;  /* 0x0090000027087984 */ /* 0x0022a20000000c00 */
[----:B------:R-:W-:Y:S04]  /*0dc0*/  BSSY.RECONVERGENT B0, `(.L_x_30) ;  /* 0x000000f000007945 */ /* 0x000fe80003800200 */
[----:B------:R-:W-:Y:S05]  /*0dd0*/  @P2 BRA `(.L_x_31) ;  /* 0x0000000000342947 */ /* 0x000fea0003800000 */
[----:B------:R-:W4:Y:S01]  /*0de0*/  LDCU.64 UR4, c[0x0][0x3c0] ;  /* 0x00007800ff0477ac */ /* 0x000f220008000a00 */
[----:B---3--:R-:W-:Y:S01]  /*0df0*/  IADD3 R13, P2, PT, R36, 0x20, RZ ;  /* 0x00000020240d7810 */ /* 0x008fe20007f5e0ff */
[----:B------:R-:W-:Y:S01]  /*0e00*/  IMAD.MOV.U32 R6, RZ, RZ, R4 ;  /* 0x000000ffff067224 */ /* 0x000fe200078e0004 */
[----:B------:R-:W3:Y:S02]  /*0e10*/  LDCU.64 UR6, c[0x0][0x3a8] ;  /* 0x00007500ff0677ac */ /* 0x000ee40008000a00 */
[----:B------:R-:W-:Y:S01]  /*0e20*/  IADD3.X R0, PT, PT, RZ, R37, RZ, P2, !PT ;  /* 0x00000025ff007210 */ /* 0x000fe200017fe4ff */
[----:B------:R-:W-:-:S04]  /*0e30*/  IMAD.MOV.U32 R7, RZ, RZ, R3 ;  /* 0x000000ffff077224 */ /* 0x000fc800078e0003 */
[----:B----4-:R-:W-:Y:S02]  /*0e40*/  IMAD R0, R0, UR4, RZ ;  /* 0x0000000400007c24 */ /* 0x010fe4000f8e02ff */
[----:B------:R-:W-:-:S04]  /*0e50*/  IMAD.WIDE.U32 R6, R13, UR4, R6 ;  /* 0x000000040d067c25 */ /* 0x000fc8000f8e0006 */
[----:B------:R-:W-:Y:S01]  /*0e60*/  IMAD R13, R13, UR5, R0 ;  /* 0x000000050d0d7c24 */ /* 0x000fe2000f8e0200 */
[----:B---3--:R-:W-:-:S04]  /*0e70*/  LEA R12, P2, R6, UR6, 0x1 ;  /* 0x00000006060c7c11 */ /* 0x008fc8000f8408ff */
[----:B------:R-:W-:-:S04]  /*0e80*/  IADD3 R7, PT, PT, R7, R13, RZ ;  /* 0x0000000d07077210 */ /* 0x000fc80007ffe0ff */
[----:B------:R-:W-:-:S05]  /*0e90*/  LEA.HI.X R13, R6, UR7, R7, 0x1, P2 ;  /* 0x00000007060d7c11 */ /* 0x000fca00090f0c07 */
[----:B--2---:R4:W-:Y:S02]  /*0ea0*/  STG.E.128 desc[UR8][R12.64], R8 ;  /* 0x000000080c007986 */ /* 0x0049e4000c101d08 */
.L_x_31:
[----:B------:R-:W-:Y:S05]  /*0eb0*/  BSYNC.RECONVERGENT B0 ;  /* 0x0000000000007941 */ /* 0x000fea0003800200 */
.L_x_30:
[----:B--2-4-:R2:W4:Y:S01]  /*0ec0*/  LDS.128 R8, [R39+0xa000] ;  /* 0x00a0000027087984 */ /* 0x0145220000000c00 */
[----:B------:R-:W-:Y:S04]  /*0ed0*/  BSSY.RECONVERGENT B0, `(.L_x_32) ;  /* 0x000000f000007945 */ /* 0x000fe80003800200 */
[----:B------:R-:W-:Y:S05]  /*0ee0*/  @P1 BRA `(.L_x_33) ;  /* 0x0000000000341947 */ /* 0x000fea0003800000 */
[----:B------:R-:W5:Y:S01]  /*0ef0*/  LDCU.64 UR4, c[0x0][0x3c0] ;  /* 0x00007800ff0477ac */ /* 0x000f620008000a00 */
[----:B---3--:R-:W-:Y:S01]  /*0f00*/  IADD3 R13, P1, PT, R36, 0x40, RZ ;  /* 0x00000040240d7810 */ /* 0x008fe20007f3e0ff */
[----:B------:R-:W-:Y:S01]  /*0f10*/  IMAD.MOV.U32 R6, RZ, RZ, R4 ;  /* 0x000000ffff067224 */ /* 0x000fe200078e0004 */
[----:B------:R-:W-:Y:S01]  /*0f20*/  MOV R7, R3 ;  /* 0x0000000300077202 */ /* 0x000fe20000000f00 */
[----:B------:R-:W3:Y:S02]  /*0f30*/  LDCU.64 UR6, c[0x0][0x3a8] ;  /* 0x00007500ff0677ac */ /* 0x000ee40008000a00 */
[----:B------:R-:W-:-:S04]  /*0f40*/  IMAD.X R0, RZ, RZ, R37, P1 ;  /* 0x000000ffff007224 */ /* 0x000fc800008e0625 */
[----:B-----5:R-:W-:Y:S02]  /*0f50*/  IMAD R0, R0, UR4, RZ ;  /* 0x0000000400007c24 */ /* 0x020fe4000f8e02ff */
[----:B------:R-:W-:-:S04]  /*0f60*/  IMAD.WIDE.U32 R6, R13, UR4, R6 ;  /* 0x000000040d067c25 */ /* 0x000fc8000f8e0006 */
[----:B------:R-:W-:Y:S01]  /*0f70*/  IMAD R13, R13, UR5, R0 ;  /* 0x000000050d0d7c24 */ /* 0x000fe2000f8e0200 */
[----:B---3--:R-:W-:-:S03]  /*0f80*/  LEA R12, P1, R6, UR6, 0x1 ;  /* 0x00000006060c7c11 */ /* 0x008fc6000f8208ff */
[----:B------:R-:W-:-:S05]  /*0f90*/  IMAD.IADD R7, R7, 0x1, R13 ;  /* 0x0000000107077824 */ /* 0x000fca00078e020d */
[----:B------:R-:W-:-:S05]  /*0fa0*/  LEA.HI.X R13, R6, UR7, R7, 0x1, P1 ;  /* 0x00000007060d7c11 */ /* 0x000fca00088f0c07 */
[----:B----4-:R3:W-:Y:S02]  /*0fb0*/  STG.E.128 desc[UR8][R12.64], R8 ;  /* 0x000000080c007986 */ /* 0x0107e4000c101d08 */
.L_x_33:
[----:B------:R-:W-:Y:S05]  /*0fc0*/  BSYNC.RECONVERGENT B0 ;  /* 0x0000000000007941 */ /* 0x000fea0003800200 */
.L_x_32:
[----:B------:R-:W-:Y:S05]  /*0fd0*/  @P0 EXIT ;  /* 0x000000000000094d */ /* 0x000fea0003800000 */
[----:B------:R-:W5:Y:S01]  /*0fe0*/  LDCU.64 UR4, c[0x0][0x3c0] ;  /* 0x00007800ff0477ac */ /* 0x000f620008000a00 */
[----:B------:R-:W-:Y:S02]  /*0ff0*/  IADD3 R5, P0, PT, R36, 0x60, RZ ;  /* 0x0000006024057810 */ /* 0x000fe40007f1e0ff */
[----:B------:R-:W-:Y:S01]  /*1000*/  MOV R2, R4 ;  /* 0x0000000400027202 */ /* 0x000fe20000000f00 */
[----:B------:R-:W0:Y:S02]  /*1010*/  LDCU.64 UR6, c[0x0][0x3a8] ;  /* 0x00007500ff0677ac */ /* 0x000e240008000a00 */
[----:B------:R-:W-:-:S04]  /*1020*/  IMAD.X R36, RZ, RZ, R37, P0 ;  /* 0x000000ffff247224 */ /* 0x000fc800000e0625 */
[----:B-----5:R-:W-:Y:S02]  /*1030*/  IMAD R36, R36, UR4, RZ ;  /* 0x0000000424247c24 */ /* 0x020fe4000f8e02ff */
[----:B------:R-:W-:-:S04]  /*1040*/  IMAD.WIDE.U32 R2, R5, UR4, R2 ;  /* 0x0000000405027c25 */ /* 0x000fc8000f8e0002 */
[----:B------:R-:W-:Y:S01]  /*1050*/  IMAD R5, R5, UR5, R36 ;  /* 0x0000000505057c24 */ /* 0x000fe2000f8e0224 */
[----:B0-----:R-:W-:-:S03]  /*1060*/  LEA R4, P0, R2, UR6, 0x1 ;  /* 0x0000000602047c11 */ /* 0x001fc6000f8008ff */
[----:B------:R-:W-:-:S05]  /*1070*/  IMAD.IADD R3, R3, 0x1, R5 ;  /* 0x0000000103037824 */ /* 0x000fca00078e0205 */
[----:B------:R-:W-:-:S05]  /*1080*/  LEA.HI.X R5, R2, UR7, R3, 0x1, P0 ;  /* 0x0000000702057c11 */ /* 0x000fca00080f0c03 */
[----:B------:R-:W-:Y:S01]  /*1090*/  STG.E.128 desc[UR8][R4.64], R16 ;  /* 0x0000001004007986 */ /* 0x000fe2000c101d08 */
[----:B------:R-:W-:Y:S05]  /*10a0*/  EXIT ;  /* 0x000000000000794d */ /* 0x000fea0003800000 */
.L_x_34:
        /* <DEDUP_REMOVED lines=13> */
.L_x_111:


//--------------------- .text._ZN7cutlass13device_kernelIN5flash11enable_sm90INS1_16FlashAttnBwdSm90INS1_25CollectiveMainloopBwdSm90ILi2ELi2ELi2EN4cute5tupleIJNS5_1CILi1EEES8_S8_EEENS6_IJNS7_ILi128EEESA_NS7_ILi64EEEEEENS_6half_tEfNS_4arch4Sm90ELb0ELb1ELb1ELb1ELb1ELb1ELb0ELb0ELi2ELi1ELi2ELi2ELb0EEENS1_24CollectiveEpilogueBwdGQAISC_fSF_Li256ELb1ELb1EEENS1_19SingleTileSchedulerILb1ELb0ELb0ELi128EEEEEEEEEvNT_6ParamsE --------------------------
	.section	.text._ZN7cutlass13device_kernelIN5flash11enable_sm90INS1_16FlashAttnBwdSm90INS1_25CollectiveMainloopBwdSm90ILi2ELi2ELi2EN4cute5tupleIJNS5_1CILi1EEES8_S8_EEENS6_IJNS7_ILi128EEESA_NS7_ILi64EEEEEENS_6half_tEfNS_4arch4Sm90ELb0ELb1ELb1ELb1ELb1ELb1ELb0ELb0ELi2ELi1ELi2ELi2ELb0EEENS1_24CollectiveEpilogueBwdGQAISC_fSF_Li256ELb1ELb1EEENS1_19SingleTileSchedulerILb1ELb0ELb0ELi128EEEEEEEEEvNT_6ParamsE,"ax",@progbits
	.align	128
.text._ZN7cutlass13device_kernelIN5flash11enable_sm90INS1_16FlashAttnBwdSm90INS1_25CollectiveMainloopBwdSm90ILi2ELi2ELi2EN4cute5tupleIJNS5_1CILi1EEES8_S8_EEENS6_IJNS7_ILi128EEESA_NS7_ILi64EEEEEENS_6half_tEfNS_4arch4Sm90ELb0ELb1ELb1ELb1ELb1ELb1ELb0ELb0ELi2ELi1ELi2ELi2ELb0EEENS1_24CollectiveEpilogueBwdGQAISC_fSF_Li256ELb1ELb1EEENS1_19SingleTileSchedulerILb1ELb0ELb0ELi128EEEEEEEEEvNT_6ParamsE:
        .type           _ZN7cutlass13device_kernelIN5flash11enable_sm90INS1_16FlashAttnBwdSm90INS1_25CollectiveMainloopBwdSm90ILi2ELi2ELi2EN4cute5tupleIJNS5_1CILi1EEES8_S8_EEENS6_IJNS7_ILi128EEESA_NS7_ILi64EEEEEENS_6half_tEfNS_4arch4Sm90ELb0ELb1ELb1ELb1ELb1ELb1ELb0ELb0ELi2ELi1ELi2ELi2ELb0EEENS1_24CollectiveEpilogueBwdGQAISC_fSF_Li256ELb1ELb1EEENS1_19SingleTileSchedulerILb1ELb0ELb0ELi128EEEEEEEEEvNT_6ParamsE,@function
        .size           _ZN7cutlass13device_kernelIN5flash11enable_sm90INS1_16FlashAttnBwdSm90INS1_25CollectiveMainloopBwdSm90ILi2ELi2ELi2EN4cute5tupleIJNS5_1CILi1EEES8_S8_EEENS6_IJNS7_ILi128EEESA_NS7_ILi64EEEEEENS_6half_tEfNS_4arch4Sm90ELb0ELb1ELb1ELb1ELb1ELb1ELb0ELb0ELi2ELi1ELi2ELi2ELb0EEENS1_24CollectiveEpilogueBwdGQAISC_fSF_Li256ELb1ELb1EEENS1_19SingleTileSchedulerILb1ELb0ELb0ELi128EEEEEEEEEvNT_6ParamsE,(.L_x_112 - _ZN7cutlass13device_kernelIN5flash11enable_sm90INS1_16FlashAttnBwdSm90INS1_25CollectiveMainloopBwdSm90ILi2ELi2ELi2EN4cute5tupleIJNS5_1CILi1EEES8_S8_EEENS6_IJNS7_ILi128EEESA_NS7_ILi64EEEEEENS_6half_tEfNS_4arch4Sm90ELb0ELb1ELb1ELb1ELb1ELb1ELb0ELb0ELi2ELi1ELi2ELi2ELb0EEENS1_24CollectiveEpilogueBwdGQAISC_fSF_Li256ELb1ELb1EEENS1_19SingleTileSchedulerILb1ELb0ELb0ELi128EEEEEEEEEvNT_6ParamsE)
        .other          _ZN7cutlass13device_kernelIN5flash11enable_sm90INS1_16FlashAttnBwdSm90INS1_25CollectiveMainloopBwdSm90ILi2ELi2ELi2EN4cute5tupleIJNS5_1CILi1EEES8_S8_EEENS6_IJNS7_ILi128EEESA_NS7_ILi64EEEEEENS_6half_tEfNS_4arch4Sm90ELb0ELb1ELb1ELb1ELb1ELb1ELb0ELb0ELi2ELi1ELi2ELi2ELb0EEENS1_24CollectiveEpilogueBwdGQAISC_fSF_Li256ELb1ELb1EEENS1_19SingleTileSchedulerILb1ELb0ELb0ELi128EEEEEEEEEvNT_6ParamsE,@"STO_CUDA_ENTRY STV_DEFAULT"
_ZN7cutlass13device_kernelIN5flash11enable_sm90INS1_16FlashAttnBwdSm90INS1_25CollectiveMainloopBwdSm90ILi2ELi2ELi2EN4cute5tupleIJNS5_1CILi1EEES8_S8_EEENS6_IJNS7_ILi128EEESA_NS7_ILi64EEEEEENS_6half_tEfNS_4arch4Sm90ELb0ELb1ELb1ELb1ELb1ELb1ELb0ELb0ELi2ELi1ELi2ELi2ELb0EEENS1_24CollectiveEpilogueBwdGQAISC_fSF_Li256ELb1ELb1EEENS1_19SingleTileSchedulerILb1ELb0ELb0ELi128EEEEEEEEEvNT_6ParamsE:
[----:B------:R-:W-:Y:S01]  /*0000*/  LDC R1, c[0x0][0x37c] ;  /* 0x0000df00ff017b82 */ /* 0x000fe20000000800 */
[----:B------:R-:W-:Y:S05]  /*0010*/  EXIT ;  /* 0x000000000000794d */ /* 0x000fea0003800000 */
.L_x_35:
        /* <DEDUP_REMOVED lines=14> */
.L_x_112:


//--------------------- .text._ZN7cutlass13device_kernelIN5flash22FlashAttnBwdPreprocessIN4cute5tupleIJNS3_1CILi128EEENS5_ILi64EEEEEENS_6half_tEfNS_4arch4Sm90ELb1ELb1EEEEEvNT_6ParamsE --------------------------
	.section	.text._ZN7cutlass13device_kernelIN5flash22FlashAttnBwdPreprocessIN4cute5tupleIJNS3_1CILi128EEENS5_ILi64EEEEEENS_6half_tEfNS_4arch4Sm90ELb1ELb1EEEEEvNT_6ParamsE,"ax",@progbits
	.align	128
.text._ZN7cutlass13device_kernelIN5flash22FlashAttnBwdPreprocessIN4cute5tupleIJNS3_1CILi128EEENS5_ILi64EEEEEENS_6half_tEfNS_4arch4Sm90ELb1ELb1EEEEEvNT_6ParamsE:
        .type           _ZN7cutlass13device_kernelIN5flash22FlashAttnBwdPreprocessIN4cute5tupleIJNS3_1CILi128EEENS5_ILi64EEEEEENS_6half_tEfNS_4arch4Sm90ELb1ELb1EEEEEvNT_6ParamsE,@function
        .size           _ZN7cutlass13device_kernelIN5flash22FlashAttnBwdPreprocessIN4cute5tupleIJNS3_1CILi128EEENS5_ILi64EEEEEENS_6half_tEfNS_4arch4Sm90ELb1ELb1EEEEEvNT_6ParamsE,(.L_x_113 - _ZN7cutlass13device_kernelIN5flash22FlashAttnBwdPreprocessIN4cute5tupleIJNS3_1CILi128EEENS5_ILi64EEEEEENS_6half_tEfNS_4arch4Sm90ELb1ELb1EEEEEvNT_6ParamsE)
        .other          _ZN7cutlass13device_kernelIN5flash22FlashAttnBwdPreprocessIN4cute5tupleIJNS3_1CILi128EEENS5_ILi64EEEEEENS_6half_tEfNS_4arch4Sm90ELb1ELb1EEEEEvNT_6ParamsE,@"STO_CUDA_ENTRY STV_DEFAULT"
_ZN7cutlass13device_kernelIN5flash22FlashAttnBwdPreprocessIN4cute5tupleIJNS3_1CILi128EEENS5_ILi64EEEEEENS_6half_tEfNS_4arch4Sm90ELb1ELb1EEEEEvNT_6ParamsE:
[----:B------:R-:W-:Y:S08]  /*0000*/  LDC R1, c[0x0][0x37c] ;  /* 0x0000df00ff017b82 */ /* 0x000ff00000000800 */
[----:B------:R-:W0:Y:S01]  /*0010*/  LDC.64 R6, c[0x0][0x460] ;  /* 0x00011800ff067b82 */ /* 0x000e220000000a00 */
[----:B------:R-:W1:Y:S01]  /*0020*/  S2R R0, SR_CTAID.X ;  /* 0x0000000000007919 */ /* 0x000e620000002500 */
[----:B------:R-:W2:Y:S01]  /*0030*/  LDCU.64 UR4, c[0x0][0x358] ;  /* 0x00006b00ff0477ac */ /* 0x000ea20008000a00 */
[----:B------:R-:W3:Y:S05]  /*0040*/  S2R R2, SR_CTAID.Z ;  /* 0x0000000000027919 */ /* 0x000eea0000002700 */
[----:B------:R-:W4:Y:S01]  /*0050*/  S2UR UR6, SR_CTAID.Y ;  /* 0x00000000000679c3 */ /* 0x000f220000002600 */
[----:B0-----:R-:W-:-:S04]  /*0060*/  ISETP.NE.U32.AND P0, PT, R6, RZ, PT ;  /* 0x000000ff0600720c */ /* 0x001fc80003f05070 */
[----:B------:R-:W-:-:S13]  /*0070*/  ISETP.NE.AND.EX P3, PT, R7, RZ, PT, P0 ;  /* 0x000000ff0700720c */ /* 0x000fda0003f65300 */
[----:B-1234-:R-:W-:Y:S05]  /*0080*/  @P3 BRA `(.L_x_36) ;  /* 0x0000000000243947 */ /* 0x01efea0003800000 */
[----:B------:R-:W0:Y:S01]  /*0090*/  LDCU.64 UR8, c[0x0][0x468] ;  /* 0x00008d00ff0877ac */ /* 0x000e220008000a00 */
[----:B------:R-:W-:Y:S01]  /*00a0*/  HFMA2 R3, -RZ, RZ, 0, 0 ;  /* 0x00000000ff037431 */ /* 0x000fe200000001ff */
[----:B------:R-:W-:Y:S01]  /*00b0*/  CS2R R42, SRZ ;  /* 0x00000000002a7805 */ /* 0x000fe2000001ff00 */
[----:B------:R-:W1:Y:S01]  /*00c0*/  LDCU UR7, c[0x0][0x388] ;  /* 0x00007100ff0777ac */ /* 0x000e620008000800 */
[----:B0-----:R-:W-:-:S04]  /*00d0*/  UISETP.NE.U32.AND UP0, UPT, UR8, URZ, UPT ;  /* 0x000000ff0800728c */ /* 0x001fc8000bf05070 */
[----:B------:R-:W-:Y:S01]  /*00e0*/  UISETP.NE.AND.EX UP0, UPT, UR9, URZ, UPT, UP0 ;  /* 0x000000ff0900728c */ /* 0x000fe2000bf05300 */
[----:B-1----:R-:W-:-:S08]  /*00f0*/  MOV R53, UR7 ;  /* 0x0000000700357c02 */ /* 0x002fd00008000f00 */
[----:B------:R-:W-:Y:S05]  /*0100*/  BRA.U !UP0, `(.L_x_37) ;  /* 0x00000001084c7547 */ /* 0x000fea000b800000 */
[----:B------:R-:W-:Y:S05]  /*0110*/  BRA `(.L_x_38) ;  /* 0x0000000000307947 */ /* 0x000fea0003800000 */
.L_x_36:
[----:B------:R-:W0:Y:S01]  /*0120*/  LDC.64 R4, c[0x0][0x460] ;  /* 0x00011800ff047b82 */ /* 0x000e220000000a00 */
[----:B------:R-:W1:Y:S01]  /*0130*/  LDCU.64 UR8, c[0x0][0x468] ;  /* 0x00008d00ff0877ac */ /* 0x000e620008000a00 */
[----:B0-----:R-:W-:-:S05]  /*0140*/  IMAD.WIDE.U32 R4, R2, 0x4, R4 ;  /* 0x0000000402047825 */ /* 0x001fca00078e0004 */
[----:B------:R-:W2:Y:S01]  /*0150*/  LDG.E R42, desc[UR4][R4.64] ;  /* 0x00000004042a7981 */ /* 0x000ea2000c1e1900 */
[----:B-1----:R-:W-:-:S04]  /*0160*/  UISETP.NE.U32.AND UP0, UPT, UR8, URZ, UPT ;  /* 0x000000ff0800728c */ /* 0x002fc8000bf05070 */
[----:B------:R-:W-:Y:S01]  /*0170*/  UISETP.NE.AND.EX UP0, UPT, UR9, URZ, UPT, UP0 ;  /* 0x000000ff0900728c */ /* 0x000fe2000bf05300 */
[----:B--2---:R-:W-:Y:S02]  /*0180*/  LEA R3, R2, R42, 0x7 ;  /* 0x0000002a02037211 */ /* 0x004fe400078e38ff */
[----:B------:R-:W-:Y:S02]  /*0190*/  SHF.R.S32.HI R43, RZ, 0x1f, R42 ;  /* 0x0000001fff2b7819 */ /* 0x000fe4000001142a */
[----:B------:R-:W-:-:S04]  /*01a0*/  SHF.R.S32.HI R6, RZ, 0x1f, R3 ;  /* 0x0000001fff067819 */ /* 0x000fc80000011403 */
[----:B------:R-:W-:-:S04]  /*01b0*/  LEA.HI R3, R6, R3, RZ, 0x7 ;  /* 0x0000000306037211 */ /* 0x000fc800078f38ff */
[----:B------:R-:W-:Y:S01]  /*01c0*/  LOP3.LUT R3, R3, 0xffffff80, RZ, 0xc0, !PT ;  /* 0xffffff8003037812 */ /* 0x000fe200078ec0ff */
[----:B------:R-:W-:Y:S06]  /*01d0*/  BRA.U !UP0, `(.L_x_39) ;  /* 0x0000000108107547 */ /* 0x000fec000b800000 */
.L_x_38:
[----:B------:R-:W0:Y:S02]  /*01e0*/  LDC.64 R4, c[0x0][0x468] ;  /* 0x00011a00ff047b82 */ /* 0x000e240000000a00 */
[----:B0-----:R-:W-:-:S05]  /*01f0*/  IMAD.WIDE.U32 R4, R2, 0x4, R4 ;  /* 0x0000000402047825 */ /* 0x001fca00078e0004 */
[----:B------:R0:W5:Y:S01]  /*0200*/  LDG.E R53, desc[UR4][R4.64] ;  /* 0x0000000404357981 */ /* 0x000162000c1e1900 */
[----:B------:R-:W-:Y:S05]  /*0210*/  BRA `(.L_x_37) ;  /* 0x0000000000087947 */ /* 0x000fea0003800000 */
.L_x_39:
[----:B------:R-:W2:Y:S02]  /*0220*/  LDG.E R5, desc[UR4][R4.64+0x4] ;  /* 0x0000040404057981 */ /* 0x000ea4000c1e1900 */
[----:B--2---:R-:W-:-:S07]  /*0230*/  IADD3 R53, PT, PT, -R42, R5, RZ ;  /* 0x000000052a357210 */ /* 0x004fce0007ffe1ff */
.L_x_37:
[----:B0-----:R-:W0:Y:S01]  /*0240*/  S2R R4, SR_TID.X ;  /* 0x0000000000047919 */ /* 0x001e220000002100 */
[----:B------:R-:W-:Y:S02]  /*0250*/  SHF.L.U32 R5, R0, 0x7, RZ ;  /* 0x0000000700057819 */ /* 0x000fe400000006ff */
[----:B------:R-:W-:Y:S02]  /*0260*/  ISETP.NE.AND.EX P0, PT, R7, RZ, PT, P0 ;  /* 0x000000ff0700720c */ /* 0x000fe40003f05300 */
[----:B-----5:R-:W-:-:S13]  /*0270*/  ISETP.GT.AND P1, PT, R53, R5, PT ;  /* 0x000000053500720c */ /* 0x020fda0003f24270 */
[----:B------:R-:W-:Y:S05]  /*0280*/  @!P1 EXIT P0 ;  /* 0x000000000000994d */ /* 0x000fea0000000000 */
[----:B------:R-:W1:Y:S01]  /*0290*/  LDCU UR7, c[0x0][0x38c] ;  /* 0x00007180ff0777ac */ /* 0x000e620008000800 */
[----:B------:R-:W2:Y:S01]  /*02a0*/  LDC.64 R10, c[0x0][0x3a0] ;  /* 0x0000e800ff0a7b82 */ /* 0x000ea20000000a00 */
[----:B0-----:R-:W-:Y:S02]  /*02b0*/  SHF.L.U32 R44, R4, 0x3, RZ ;  /* 0x00000003042c7819 */ /* 0x001fe400000006ff */
[----:B------:R-:W-:Y:S02]  /*02c0*/  SHF.R.U32.HI R6, RZ, 0x3, R4 ;  /* 0x00000003ff067819 */ /* 0x000fe40000011604 */
[----:B------:R-:W-:Y:S02]  /*02d0*/  LOP3.LUT R44, R44, 0x38, RZ, 0xc0, !PT ;  /* 0x000000382c2c7812 */ /* 0x000fe400078ec0ff */
[----:B------:R-:W-:Y:S01]  /*02e0*/  IADD3 R7, PT, PT, -R5, R53, RZ ;  /* 0x0000003505077210 */ /* 0x000fe20007ffe1ff */
[----:B------:R-:W0:Y:S01]  /*02f0*/  LDC.64 R14, c[0x0][0x3c0] ;  /* 0x0000f000ff0e7b82 */ /* 0x000e220000000a00 */
[----:B------:R-:W-:-:S02]  /*0300*/  IADD3 R40, PT, PT, R6, 0x20, RZ ;  /* 0x0000002006287810 */ /* 0x000fc40007ffe0ff */
[----:B------:R-:W-:Y:S02]  /*0310*/  MOV R45, RZ ;  /* 0x000000ff002d7202 */ /* 0x000fe40000000f00 */
[----:B------:R-:W-:Y:S02]  /*0320*/  IADD3 R34, P4, PT, R6, R42, RZ ;  /* 0x0000002a06227210 */ /* 0x000fe40007f9e0ff */
[----:B------:R-:W-:Y:S01]  /*0330*/  SEL R41, R2, RZ, !P3 ;  /* 0x000000ff02297207 */ /* 0x000fe20005800000 */
[----:B------:R-:W3:Y:S01]  /*0340*/  LDC.64 R22, c[0x0][0x3a8] ;  /* 0x0000ea00ff167b82 */ /* 0x000ee20000000a00 */
[----:B-1----:R-:W-:Y:S02]  /*0350*/  ISETP.GE.AND P0, PT, R44, UR7, PT ;  /* 0x000000072c007c0c */ /* 0x002fe4000bf06270 */
[----:B------:R-:W-:Y:S02]  /*0360*/  IADD3.X R35, PT, PT, RZ, R43, RZ, P4, !PT ;  /* 0x0000002bff237210 */ /* 0x000fe400027fe4ff */
[----:B------:R-:W-:-:S02]  /*0370*/  ISETP.GE.OR P1, PT, R40, R7, P0 ;  /* 0x000000072800720c */ /* 0x000fc40000726670 */
[----:B------:R-:W-:Y:S01]  /*0380*/  ISETP.GE.OR P2, PT, R6, R7, P0 ;  /* 0x000000070600720c */ /* 0x000fe20000746670 */
[----:B--2---:R-:W-:Y:S01]  /*0390*/  IMAD.WIDE.U32 R8, R10, UR6, R44 ;  /* 0x000000060a087c25 */ /* 0x004fe2000f8e002c */
[----:B------:R-:W1:Y:S01]  /*03a0*/  LDC.64 R30, c[0x0][0x3b8] ;  /* 0x0000ee00ff1e7b82 */ /* 0x000e620000000a00 */
[----:B------:R-:W-:Y:S02]  /*03b0*/  IADD3 R52, PT, PT, R6, 0x60, RZ ;  /* 0x0000006006347810 */ /* 0x000fe40007ffe0ff */
[----:B------:R-:W-:Y:S02]  /*03c0*/  IMAD R9, R11, UR6, R9 ;  /* 0x000000060b097c24 */ /* 0x000fe4000f8e0209 */
[----:B------:R-:W-:-:S03]  /*03d0*/  IMAD.WIDE.U32 R34, R0, 0x80, R34 ;  /* 0x0000008000227825 */ /* 0x000fc600078e0022 */
[----:B------:R-:W2:Y:S01]  /*03e0*/  LDC.64 R10, c[0x0][0x3c8] ;  /* 0x0000f200ff0a7b82 */ /* 0x000ea20000000a00 */
[----:B0-----:R-:W-:Y:S01]  /*03f0*/  IMAD.WIDE.U32 R12, R14, UR6, R44 ;  /* 0x000000060e0c7c25 */ /* 0x001fe2000f8e002c */
[----:B------:R-:W-:Y:S02]  /*0400*/  IADD3 R45, PT, PT, R6, 0x40, RZ ;  /* 0x00000040062d7810 */ /* 0x000fe40007ffe0ff */
[----:B------:R-:W-:Y:S01]  /*0410*/  @!P1 IADD3 R19, P4, PT, R34, 0x20, RZ ;  /* 0x0000002022139810 */ /* 0x000fe20007f9e0ff */
[----:B------:R-:W-:Y:S01]  /*0420*/  IMAD R13, R15, UR6, R13 ;  /* 0x000000060f0d7c24 */ /* 0x000fe2000f8e020d */
[-C--:B------:R-:W-:Y:S01]  /*0430*/  ISETP.GE.OR P3, PT, R45, R7.reuse, P0 ;  /* 0x000000072d00720c */ /* 0x080fe20000766670 */
[C---:B---3--:R-:W-:Y:S01]  /*0440*/  IMAD.WIDE.U32 R32, R41.reuse, R22, R8 ;  /* 0x0000001629207225 */ /* 0x048fe200078e0008 */
[----:B------:R-:W0:Y:S01]  /*0450*/  @!P1 LDC.64 R36, c[0x0][0x398] ;  /* 0x0000e600ff249b82 */ /* 0x000e220000000a00 */
[----:B------:R-:W-:Y:S02]  /*0460*/  ISETP.GE.OR P0, PT, R52, R7, P0 ;  /* 0x000000073400720c */ /* 0x000fe40000706670 */
[----:B------:R-:W-:Y:S01]  /*0470*/  @!P1 IADD3.X R9, PT, PT, RZ, R35, RZ, P4, !PT ;  /* 0x00000023ff099210 */ /* 0x000fe200027fe4ff */
[----:B------:R-:W-:Y:S01]  /*0480*/  IMAD R23, R41, R23, R33 ;  /* 0x0000001729177224 */ /* 0x000fe200078e0221 */
[----:B------:R-:W-:-:S02]  /*0490*/  @!P1 IADD3 R27, P5, PT, R34, 0x20, RZ ;  /* 0x00000020221b9810 */ /* 0x000fc40007fbe0ff */
[-C--:B------:R-:W-:Y:S01]  /*04a0*/  @!P1 MOV R22, R32.reuse ;  /* 0x0000002000169202 */ /* 0x080fe20000000f00 */
[----:B------:R-:W3:Y:S01]  /*04b0*/  @!P2 LDC.64 R20, c[0x0][0x398] ;  /* 0x0000e600ff14ab82 */ /* 0x000ee20000000a00 */
[----:B------:R-:W-:Y:S02]  /*04c0*/  @!P2 MOV R8, R32 ;  /* 0x000000200008a202 */ /* 0x000fe40000000f00 */
[-C--:B------:R-:W-:Y:S02]  /*04d0*/  @!P3 MOV R59, R23.reuse ;  /* 0x00000017003bb202 */ /* 0x080fe40000000f00 */
[C---:B------:R-:W-:Y:S02]  /*04e0*/  @!P3 IADD3 R26, P6, PT, R34.reuse, 0x40, RZ ;  /* 0x00000040221ab810 */ /* 0x040fe40007fde0ff */
[----:B------:R-:W-:Y:S01]  /*04f0*/  @!P0 MOV R33, R23 ;  /* 0x0000001700218202 */ /* 0x000fe20000000f00 */
[C---:B--2---:R-:W-:Y:S01]  /*0500*/  IMAD.WIDE.U32 R24, R41.reuse, R10, R12 ;  /* 0x0000000a29187225 */ /* 0x044fe200078e000c */
[----:B------:R-:W-:Y:S01]  /*0510*/  @!P1 IADD3.X R13, PT, PT, RZ, R35, RZ, P5, !PT ;  /* 0x00000023ff0d9210 */ /* 0x000fe20002ffe4ff */
[----:B------:R-:W2:Y:S01]  /*0520*/  LDC.64 R14, c[0x0][0x3b8] ;  /* 0x0000ee00ff0e7b82 */ /* 0x000ea20000000a00 */
[C---:B------:R-:W-:Y:S01]  /*0530*/  @!P3 IADD3 R48, P4, PT, R34.reuse, 0x40, RZ ;  /* 0x000000402230b810 */ /* 0x040fe20007f9e0ff */
[----:B------:R-:W-:Y:S01]  /*0540*/  IMAD R25, R41, R11, R25 ;  /* 0x0000000b29197224 */ /* 0x000fe200078e0219 */
[----:B------:R-:W-:Y:S01]  /*0550*/  @!P0 IADD3 R55, P5, PT, R34, 0x60, RZ ;  /* 0x0000006022378810 */ /* 0x000fe20007fbe0ff */
[----:B-1----:R-:W-:Y:S01]  /*0560*/  @!P1 IMAD R12, R13, R30, RZ ;  /* 0x0000001e0d0c9224 */ /* 0x002fe200078e02ff */
[----:B------:R-:W-:Y:S01]  /*0570*/  @!P3 IADD3.X R50, PT, PT, RZ, R35, RZ, P4, !PT ;  /* 0x00000023ff32b210 */ /* 0x000fe200027fe4ff */
[-C--:B0-----:R-:W-:Y:S01]  /*0580*/  @!P1 IMAD R10, R9, R36.reuse, RZ ;  /* 0x00000024090a9224 */ /* 0x081fe200078e02ff */
[----:B------:R-:W-:Y:S01]  /*0590*/  @!P2 MOV R9, R23 ;  /* 0x000000170009a202 */ /* 0x000fe20000000f00 */
[----:B------:R-:W-:Y:S01]  /*05a0*/  @!P1 IMAD.WIDE.U32 R22, R19, R36, R22 ;  /* 0x0000002413169225 */ /* 0x000fe200078e0016 */
[----:B------:R-:W0:Y:S01]  /*05b0*/  @!P1 LDC.64 R16, c[0x0][0x380] ;  /* 0x0000e000ff109b82 */ /* 0x000e220000000a00 */
[----:B------:R-:W-:-:S02]  /*05c0*/  @!P0 IADD3.X R28, PT, PT, RZ, R35, RZ, P5, !PT ;  /* 0x00000023ff1c8210 */ /* 0x000fc40002ffe4ff */
[----:B------:R-:W-:Y:S01]  /*05d0*/  @!P1 IMAD R37, R19, R37, R10 ;  /* 0x0000002513259224 */ /* 0x000fe200078e020a */
[----:B------:R-:W-:Y:S01]  /*05e0*/  @!P3 MOV R58, R32 ;  /* 0x00000020003ab202 */ /* 0x000fe20000000f00 */
[----:B---3--:R-:W-:Y:S02]  /*05f0*/  @!P2 IMAD R10, R35, R20, RZ ;  /* 0x00000014230aa224 */ /* 0x008fe400078e02ff */
[----:B------:R-:W-:Y:S01]  /*0600*/  @!P1 IMAD.WIDE.U32 R18, R27, R30, R24 ;  /* 0x0000001e1b129225 */ /* 0x000fe200078e0018 */
[----:B------:R-:W1:Y:S01]  /*0610*/  LDC.64 R46, c[0x0][0x3b0] ;  /* 0x0000ec00ff2e7b82 */ /* 0x000e620000000a00 */
[----:B------:R-:W-:Y:S02]  /*0620*/  @!P1 IADD3 R23, PT, PT, R23, R37, RZ ;  /* 0x0000002517179210 */ /* 0x000fe40007ffe0ff */
[C---:B------:R-:W-:Y:S02]  /*0630*/  @!P2 IMAD R30, R34.reuse, R21, R10 ;  /* 0x00000015221ea224 */ /* 0x040fe400078e020a */
[----:B------:R-:W-:-:S03]  /*0640*/  @!P2 IMAD.WIDE.U32 R20, R34, R20, R8 ;  /* 0x000000142214a225 */ /* 0x000fc600078e0008 */
[----:B------:R-:W3:Y:S01]  /*0650*/  @!P3 LDC.64 R8, c[0x0][0x398] ;  /* 0x0000e600ff08bb82 */ /* 0x000ee20000000a00 */
[----:B------:R-:W-:Y:S01]  /*0660*/  @!P1 IMAD R31, R27, R31, R12 ;  /* 0x0000001f1b1f9224 */ /* 0x000fe200078e020c */
[----:B------:R-:W-:Y:S01]  /*0670*/  @!P3 IADD3.X R27, PT, PT, RZ, R35, RZ, P6, !PT ;  /* 0x00000023ff1bb210 */ /* 0x000fe200037fe4ff */
[----:B--2---:R-:W-:Y:S01]  /*0680*/  @!P2 IMAD R29, R35, R14, RZ ;  /* 0x0000000e231da224 */ /* 0x004fe200078e02ff */
[----:B------:R-:W-:Y:S02]  /*0690*/  @!P2 IADD3 R30, PT, PT, R21, R30, RZ ;  /* 0x0000001e151ea210 */ /* 0x000fe40007ffe0ff */
[C---:B------:R-:W-:Y:S01]  /*06a0*/  @!P0 IADD3 R49, P6, PT, R34.reuse, 0x60, RZ ;  /* 0x0000006022318810 */ /* 0x040fe20007fde0ff */
[----:B------:R-:W-:Y:S01]  /*06b0*/  @!P2 IMAD R29, R34, R15, R29 ;  /* 0x0000000f221da224 */ /* 0x000fe200078e021d */
[----:B------:R-:W2:Y:S01]  /*06c0*/  @!P2 LDC.64 R12, c[0x0][0x380] ;  /* 0x0000e000ff0cab82 */ /* 0x000ea20000000a00 */
[----:B0-----:R-:W-:Y:S01]  /*06d0*/  @!P1 LEA R56, P4, R22, R16, 0x1 ;  /* 0x0000001016389211 */ /* 0x001fe200078808ff */
[----:B------:R-:W-:Y:S01]  /*06e0*/  @!P2 IMAD.WIDE.U32 R14, R34, R14, R24 ;  /* 0x0000000e220ea225 */ /* 0x000fe200078e0018 */
[----:B------:R-:W-:-:S02]  /*06f0*/  @!P1 IADD3 R16, PT, PT, R19, R31, RZ ;  /* 0x0000001f13109210 */ /* 0x000fc40007ffe0ff */
[----:B------:R-:W-:Y:S02]  /*0700*/  @!P1 LEA.HI.X R57, R22, R17, R23, 0x1, P4 ;  /* 0x0000001116399211 */ /* 0x000fe400020f0c17 */
[----:B------:R-:W-:Y:S01]  /*0710*/  @!P2 IADD3 R29, PT, PT, R15, R29, RZ ;  /* 0x0000001d0f1da210 */ /* 0x000fe20007ffe0ff */
[----:B------:R-:W0:Y:S01]  /*0720*/  @!P0 LDC.64 R38, c[0x0][0x398] ;  /* 0x0000e600ff268b82 */ /* 0x000e220000000a00 */
[C---:B-1----:R-:W-:Y:S02]  /*0730*/  @!P1 LEA R46, P5, R18.reuse, R46, 0x1 ;  /* 0x0000002e122e9211 */ /* 0x042fe400078a08ff */
[----:B------:R-:W-:Y:S02]  /*0740*/  @!P0 IADD3.X R51, PT, PT, RZ, R35, RZ, P6, !PT ;  /* 0x00000023ff338210 */ /* 0x000fe400037fe4ff */
[----:B------:R-:W-:-:S03]  /*0750*/  @!P1 LEA.HI.X R47, R18, R47, R16, 0x1, P5 ;  /* 0x0000002f122f9211 */ /* 0x000fc600028f0c10 */
[----:B------:R-:W1:Y:S01]  /*0760*/  LDC.64 R10, c[0x0][0x3b0] ;  /* 0x0000ec00ff0a7b82 */ /* 0x000e620000000a00 */
[-C--:B---3--:R-:W-:Y:S02]  /*0770*/  @!P3 IMAD R27, R27, R8.reuse, RZ ;  /* 0x000000081b1bb224 */ /* 0x088fe400078e02ff */
[----:B------:R-:W-:-:S04]  /*0780*/  @!P3 IMAD.WIDE.U32 R58, R26, R8, R58 ;  /* 0x000000081a3ab225 */ /* 0x000fc800078e003a */
[----:B------:R-:W-:Y:S01]  /*0790*/  @!P3 IMAD R54, R26, R9, R27 ;  /* 0x000000091a36b224 */ /* 0x000fe200078e021b */
[C---:B--2---:R-:W-:Y:S01]  /*07a0*/  @!P2 LEA R18, P4, R20.reuse, R12, 0x1 ;  /* 0x0000000c1412a211 */ /* 0x044fe200078808ff */
[----:B------:R-:W2:Y:S01]  /*07b0*/  LDC.64 R26, c[0x0][0x3b8] ;  /* 0x0000ee00ff1a7b82 */ /* 0x000ea20000000a00 */
[----:B------:R-:W-:Y:S02]  /*07c0*/  CS2R R8, SRZ ;  /* 0x0000000000087805 */ /* 0x000fe4000001ff00 */
[----:B------:R-:W-:Y:S02]  /*07d0*/  @!P2 LEA.HI.X R19, R20, R13, R30, 0x1, P4 ;  /* 0x0000000d1413a211 */ /* 0x000fe400020f0c1e */
[----:B------:R-:W-:Y:S01]  /*07e0*/  CS2R R12, SRZ ;  /* 0x00000000000c7805 */ /* 0x000fe2000001ff00 */
[----:B0-----:R-:W-:Y:S02]  /*07f0*/  @!P0 IMAD R28, R28, R38, RZ ;  /* 0x000000261c1c8224 */ /* 0x001fe400078e02ff */
[----:B------:R-:W0:Y:S02]  /*0800*/  LDC.64 R30, c[0x0][0x3b8] ;  /* 0x0000ee00ff1e7b82 */ /* 0x000e240000000a00 */
[----:B------:R-:W-:Y:S01]  /*0810*/  @!P0 IMAD R39, R55, R39, R28 ;  /* 0x0000002737278224 */ /* 0x000fe200078e021c */
[----:B-1----:R-:W-:-:S05]  /*0820*/  @!P2 LEA R16, P5, R14, R10, 0x1 ;  /* 0x0000000a0e10a211 */ /* 0x002fca00078a08ff */
[----:B------:R-:W1:Y:S01]  /*0830*/  LDC.64 R34, c[0x0][0x3b0] ;  /* 0x0000ec00ff227b82 */ /* 0x000e620000000a00 */
[----:B------:R-:W-:Y:S02]  /*0840*/  @!P2 LEA.HI.X R17, R14, R11, R29, 0x1, P5 ;  /* 0x0000000b0e11a211 */ /* 0x000fe400028f0c1d */
[----:B------:R-:W-:Y:S02]  /*0850*/  CS2R R10, SRZ ;  /* 0x00000000000a7805 */ /* 0x000fe4000001ff00 */
[----:B------:R-:W-:-:S03]  /*0860*/  CS2R R14, SRZ ;  /* 0x00000000000e7805 */ /* 0x000fc6000001ff00 */
[----:B------:R-:W3:Y:S01]  /*0870*/  @!P3 LDC.64 R28, c[0x0][0x380] ;  /* 0x0000e000ff1cbb82 */ /* 0x000ee20000000a00 */
[----:B------:R-:W-:Y:S01]  /*0880*/  @!P0 IMAD.WIDE.U32 R60, R55, R38, R32 ;  /* 0x00000026373c8225 */ /* 0x000fe200078e0020 */
[----:B------:R4:W3:Y:S01]  /*0890*/  @!P2 LDG.E.128 R8, desc[UR4][R18.64] ;  /* 0x000000041208a981 */ /* 0x0008e2000c1e1d00 */
[----:B------:R-:W-:-:S05]  /*08a0*/  CS2R R20, SRZ ;  /* 0x0000000000147805 */ /* 0x000fca000001ff00 */
[----:B------:R-:W1:Y:S01]  /*08b0*/  @!P0 LDC.64 R36, c[0x0][0x380] ;  /* 0x0000e000ff248b82 */ /* 0x000e620000000a00 */
[----:B------:R2:W3:Y:S01]  /*08c0*/  @!P2 LDG.E.128 R12, desc[UR4][R16.64] ;  /* 0x00000004100ca981 */ /* 0x0004e2000c1e1d00 */
[----:B------:R-:W-:Y:S02]  /*08d0*/  CS2R R22, SRZ ;  /* 0x0000000000167805 */ /* 0x000fe4000001ff00 */
[----:B----4-:R-:W-:-:S04]  /*08e0*/  CS2R R18, SRZ ;  /* 0x0000000000127805 */ /* 0x010fc8000001ff00 */
[----:B------:R-:W4:Y:S01]  /*08f0*/  LDC.64 R32, c[0x0][0x3b0] ;  /* 0x0000ec00ff207b82 */ /* 0x000f220000000a00 */
[----:B------:R3:W4:Y:S01]  /*0900*/  @!P1 LDG.E.128 R20, desc[UR4][R46.64] ;  /* 0x000000042e149981 */ /* 0x000722000c1e1d00 */
[----:B--2---:R-:W-:Y:S01]  /*0910*/  CS2R R16, SRZ ;  /* 0x0000000000107805 */ /* 0x004fe2000001ff00 */
[----:B------:R-:W-:-:S05]  /*0920*/  @!P3 IMAD R50, R50, R26, RZ ;  /* 0x0000001a3232b224 */ /* 0x000fca00078e02ff */
[----:B------:R2:W4:Y:S01]  /*0930*/  @!P1 LDG.E.128 R16, desc[UR4][R56.64] ;  /* 0x0000000438109981 */ /* 0x000522000c1e1d00 */
[----:B------:R-:W-:Y:S01]  /*0940*/  @!P3 IADD3 R54, PT, PT, R59, R54, RZ ;  /* 0x000000363b36b210 */ /* 0x000fe20007ffe0ff */
[----:B------:R-:W-:Y:S01]  /*0950*/  @!P3 IMAD R27, R48, R27, R50 ;  /* 0x0000001b301bb224 */ /* 0x000fe200078e0232 */
[----:B---3--:R-:W-:Y:S02]  /*0960*/  @!P3 LEA R46, P1, R58, R28, 0x1 ;  /* 0x0000001c3a2eb211 */ /* 0x008fe400078208ff */
[----:B--2---:R-:W-:Y:S02]  /*0970*/  @!P0 MOV R56, R24 ;  /* 0x0000001800388202 */ /* 0x004fe40000000f00 */
[----:B------:R-:W-:Y:S01]  /*0980*/  @!P0 MOV R57, R25 ;  /* 0x0000001900398202 */ /* 0x000fe20000000f00 */
[----:B------:R-:W-:-:S04]  /*0990*/  @!P3 IMAD.WIDE.U32 R24, R48, R26, R24 ;  /* 0x0000001a3018b225 */ /* 0x000fc800078e0018 */
[-C--:B0-----:R-:W-:Y:S02]  /*09a0*/  @!P0 IMAD R26, R51, R30.reuse, RZ ;  /* 0x0000001e331a8224 */ /* 0x081fe400078e02ff */
[----:B------:R-:W-:Y:S01]  /*09b0*/  @!P0 IMAD.WIDE.U32 R56, R49, R30, R56 ;  /* 0x0000001e31388225 */ /* 0x000fe200078e0038 */
[----:B------:R-:W-:-:S03]  /*09c0*/  @!P3 LEA.HI.X R47, R58, R29, R54, 0x1, P1 ;  /* 0x0000001d3a2fb211 */ /* 0x000fc600008f0c36 */
[----:B------:R-:W-:Y:S01]  /*09d0*/  @!P0 IMAD R31, R49, R31, R26 ;  /* 0x0000001f311f8224 */ /* 0x000fe200078e021a */
[----:B------:R-:W-:Y:S02]  /*09e0*/  @!P0 IADD3 R39, PT, PT, R61, R39, RZ ;  /* 0x000000273d278210 */ /* 0x000fe40007ffe0ff */
[----:B-1----:R-:W-:Y:S02]  /*09f0*/  @!P0 LEA R50, P1, R60, R36, 0x1 ;  /* 0x000000243c328211 */ /* 0x002fe400078208ff */
[----:B------:R-:W-:Y:S02]  /*0a00*/  @!P3 IADD3 R27, PT, PT, R25, R27, RZ ;  /* 0x0000001b191bb210 */ /* 0x000fe40007ffe0ff */
[----:B------:R-:W-:Y:S02]  /*0a10*/  @!P3 LEA R34, P2, R24, R34, 0x1 ;  /* 0x000000221822b211 */ /* 0x000fe400078408ff */
[----:B------:R-:W-:Y:S02]  /*0a20*/  CS2R R28, SRZ ;  /* 0x00000000001c7805 */ /* 0x000fe4000001ff00 */
[----:B------:R-:W-:-:S02]  /*0a30*/  @!P0 IADD3 R36, PT, PT, R57, R31, RZ ;  /* 0x0000001f39248210 */ /* 0x000fc40007ffe0ff */
[----:B------:R-:W-:Y:S02]  /*0a40*/  CS2R R30, SRZ ;  /* 0x00000000001e7805 */ /* 0x000fe4000001ff00 */
[----:B------:R-:W-:Y:S02]  /*0a50*/  @!P0 LEA.HI.X R51, R60, R37, R39, 0x1, P1 ;  /* 0x000000253c338211 */ /* 0x000fe400008f0c27 */
[----:B------:R-:W-:Y:S02]  /*0a60*/  @!P3 LEA.HI.X R35, R24, R35, R27, 0x1, P2 ;  /* 0x000000231823b211 */ /* 0x000fe400010f0c1b */
[C---:B----4-:R-:W-:Y:S02]  /*0a70*/  @!P0 LEA R48, P1, R56.reuse, R32, 0x1 ;  /* 0x0000002038308211 */ /* 0x050fe400078208ff */
[----:B------:R-:W-:Y:S02]  /*0a80*/  CS2R R24, SRZ ;  /* 0x0000000000187805 */ /* 0x000fe4000001ff00 */
[----:B------:R-:W-:Y:S01]  /*0a90*/  CS2R R26, SRZ ;  /* 0x00000000001a7805 */ /* 0x000fe2000001ff00 */
[----:B------:R0:W2:Y:S01]  /*0aa0*/  @!P3 LDG.E.128 R28, desc[UR4][R34.64] ;  /* 0x00000004221cb981 */ /* 0x0000a2000c1e1d00 */
[----:B------:R-:W-:-:S02]  /*0ab0*/  @!P0 LEA.HI.X R49, R56, R33, R36, 0x1, P1 ;  /* 0x0000002138318211 */ /* 0x000fc400008f0c24 */
[----:B------:R-:W-:Y:S02]  /*0ac0*/  CS2R R32, SRZ ;  /* 0x0000000000207805 */ /* 0x000fe4000001ff00 */
[----:B------:R-:W-:Y:S02]  /*0ad0*/  CS2R R36, SRZ ;  /* 0x0000000000247805 */ /* 0x000fe4000001ff00 */
[----:B------:R-:W-:Y:S01]  /*0ae0*/  CS2R R38, SRZ ;  /* 0x0000000000267805 */ /* 0x000fe2000001ff00 */
[----:B------:R1:W3:Y:S01]  /*0af0*/  @!P3 LDG.E.128 R24, desc[UR4][R46.64] ;  /* 0x000000042e18b981 */ /* 0x0002e2000c1e1d00 */
[----:B0-----:R-:W-:-:S04]  /*0b00*/  CS2R R34, SRZ ;  /* 0x0000000000227805 */ /* 0x001fc8000001ff00 */
[----:B------:R0:W4:Y:S01]  /*0b10*/  @!P0 LDG.E.128 R36, desc[UR4][R48.64] ;  /* 0x0000000430248981 */ /* 0x000122000c1e1d00 */
[----:B-1----:R-:W1:Y:S03]  /*0b20*/  LDC.64 R46, c[0x0][0x400] ;  /* 0x00010000ff2e7b82 */ /* 0x002e660000000a00 */
[----:B------:R0:W4:Y:S01]  /*0b30*/  @!P0 LDG.E.128 R32, desc[UR4][R50.64] ;  /* 0x0000000432208981 */ /* 0x000122000c1e1d00 */
[----:B------:R-:W-:-:S04]  /*0b40*/  ISETP.GE.AND P0, PT, R4, R7, PT ;  /* 0x000000070400720c */ /* 0x000fc80003f06270 */
[----:B------:R-:W-:Y:S01]  /*0b50*/  ISETP.GT.U32.OR P0, PT, R4, 0x7f, P0 ;  /* 0x0000007f0400780c */ /* 0x000fe20000704470 */
[----:B0-----:R-:W0:-:S12]  /*0b60*/  LDC.64 R48, c[0x0][0x408] ;  /* 0x00010200ff307b82 */ /* 0x001e180000000a00 */
[----:B------:R-:W-:Y:S01]  /*0b70*/  @!P0 IADD3 R55, PT, PT, R5, R4, RZ ;  /* 0x0000000405378210 */ /* 0x000fe20007ffe0ff */
[----:B------:R-:W0:Y:S03]  /*0b80*/  @!P0 LDC.64 R50, c[0x0][0x3f8] ;  /* 0x0000fe00ff328b82 */ /* 0x000e260000000a00 */
[----:B------:R-:W-:-:S04]  /*0b90*/  @!P0 IADD3 R42, P1, PT, R55, R42, RZ ;  /* 0x0000002a372a8210 */ /* 0x000fc80007f3e0ff */
[----:B------:R-:W-:-:S03]  /*0ba0*/  @!P0 IADD3.X R43, PT, PT, RZ, R43, RZ, P1, !PT ;  /* 0x0000002bff2b8210 */ /* 0x000fc60000ffe4ff */
[----:B-1----:R-:W-:-:S04]  /*0bb0*/  @!P0 IMAD.WIDE.U32 R42, R46, UR6, R42 ;  /* 0x000000062e2a8c25 */ /* 0x002fc8000f8e002a */
[----:B------:R-:W-:Y:S02]  /*0bc0*/  @!P0 IMAD R43, R47, UR6, R43 ;  /* 0x000000062f2b8c24 */ /* 0x000fe4000f8e022b */
[----:B0-----:R-:W-:-:S04]  /*0bd0*/  @!P0 IMAD.WIDE.U32 R42, R41, R48, R42 ;  /* 0x00000030292a8225 */ /* 0x001fc800078e002a */
[----:B------:R-:W-:Y:S01]  /*0be0*/  @!P0 IMAD R49, R41, R49, R43 ;  /* 0x0000003129318224 */ /* 0x000fe200078e022b */
[----:B------:R-:W-:-:S04]  /*0bf0*/  @!P0 LEA R50, P1, R42, R50, 0x2 ;  /* 0x000000322a328211 */ /* 0x000fc800078210ff */
[----:B------:R-:W-:Y:S02]  /*0c00*/  @!P0 LEA.HI.X R51, R42, R51, R49, 0x2, P1 ;  /* 0x000000332a338211 */ /* 0x000fe400008f1431 */
[----:B------:R-:W-:-:S06]  /*0c10*/  MOV R49, 0x7f800000 ;  /* 0x7f80000000317802 */ /* 0x000fcc0000000f00 */
[----:B------:R0:W5:Y:S01]  /*0c20*/  @!P0 LDG.E R49, desc[UR4][R50.64] ;  /* 0x0000000432318981 */ /* 0x000162000c1e1900 */
[----:B------:R-:W-:Y:S01]  /*0c30*/  ISETP.NE.AND P1, PT, R44, RZ, PT ;  /* 0x000000ff2c00720c */ /* 0x000fe20003f25270 */
[----:B------:R-:W-:Y:S01]  /*0c40*/  BSSY.RECONVERGENT B0, `(.L_x_40) ;  /* 0x00000a4000007945 */ /* 0x000fe20003800200 */
[--C-:B------:R-:W-:Y:S02]  /*0c50*/  HADD2.F32 R47, -RZ, R8.reuse.H1_H1 ;  /* 0x30000008ff2f7230 */ /* 0x100fe40000004100 */
[----:B------:R-:W-:Y:S02]  /*0c60*/  HADD2.F32 R42, -RZ, R8.H0_H0 ;  /* 0x20000008ff2a7230 */ /* 0x000fe40000004100 */
[--C-:B------:R-:W-:Y:S02]  /*0c70*/  HADD2.F32 R48, -RZ, R12.reuse.H1_H1 ;  /* 0x3000000cff307230 */ /* 0x100fe40000004100 */
[----:B------:R-:W-:-:S03]  /*0c80*/  HADD2.F32 R55, -RZ, R12.H0_H0 ;  /* 0x2000000cff377230 */ /* 0x000fc60000004100 */
[----:B------:R-:W-:Y:S01]  /*0c90*/  FMUL.FTZ R59, R47, R48 ;  /* 0x000000302f3b7220 */ /* 0x000fe20000410000 */
[--C-:B------:R-:W-:Y:S02]  /*0ca0*/  HADD2.F32 R48, -RZ, R14.reuse.H0_H0 ;  /* 0x2000000eff307230 */ /* 0x100fe40000004100 */
[----:B------:R-:W-:Y:S02]  /*0cb0*/  HADD2.F32 R47, -RZ, R14.H1_H1 ;  /* 0x3000000eff2f7230 */ /* 0x000fe40000004100 */
[----:B------:R-:W-:Y:S02]  /*0cc0*/  HADD2.F32 R57, -RZ, R20.H1_H1 ;  /* 0x30000014ff397230 */ /* 0x000fe40000004100 */
[----:B------:R-:W-:Y:S01]  /*0cd0*/  FFMA.FTZ R55, R42, R55, R59 ;  /* 0x000000372a377223 */ /* 0x000fe2000001003b */
[----:B------:R-:W-:Y:S02]  /*0ce0*/  HADD2.F32 R8, -RZ, R9.H0_H0 ;  /* 0x20000009ff087230 */ /* 0x000fe40000004100 */
[----:B0-----:R-:W-:-:S02]  /*0cf0*/  HADD2.F32 R51, -RZ, R13.H0_H0 ;  /* 0x2000000dff337230 */ /* 0x001fc40000004100 */
[--C-:B------:R-:W-:Y:S02]  /*0d00*/  HADD2.F32 R14, -RZ, R16.reuse.H1_H1 ;  /* 0x30000010ff0e7230 */ /* 0x100fe40000004100 */
[----:B------:R-:W-:Y:S02]  /*0d10*/  HADD2.F32 R50, -RZ, R13.H1_H1 ;  /* 0x3000000dff327230 */ /* 0x000fe40000004100 */
[--C-:B------:R-:W-:Y:S02]  /*0d20*/  HADD2.F32 R13, -RZ, R15.reuse.H0_H0 ;  /* 0x2000000fff0d7230 */ /* 0x100fe40000004100 */
[----:B------:R-:W-:Y:S02]  /*0d30*/  HADD2.F32 R12, -RZ, R15.H1_H1 ;  /* 0x3000000fff0c7230 */ /* 0x000fe40000004100 */
[----:B------:R-:W-:Y:S01]  /*0d40*/  FMUL.FTZ R57, R14, R57 ;  /* 0x000000390e397220 */ /* 0x000fe20000410000 */
[----:B------:R-:W-:Y:S02]  /*0d50*/  HADD2.F32 R16, -RZ, R16.H0_H0 ;  /* 0x20000010ff107230 */ /* 0x000fe40000004100 */
[----:B------:R-:W-:-:S02]  /*0d60*/  HADD2.F32 R15, -RZ, R20.H0_H0 ;  /* 0x20000014ff0f7230 */ /* 0x000fc40000004100 */
[----:B------:R-:W-:Y:S01]  /*0d70*/  FFMA.FTZ R14, R8, R51, R55 ;  /* 0x00000033080e7223 */ /* 0x000fe20000010037 */
[----:B------:R-:W-:Y:S02]  /*0d80*/  HADD2.F32 R43, -RZ, R9.H1_H1 ;  /* 0x30000009ff2b7230 */ /* 0x000fe40000004100 */
[----:B------:R-:W-:Y:S02]  /*0d90*/  HADD2.F32 R8, -RZ, R17.H0_H0 ;  /* 0x20000011ff087230 */ /* 0x000fe40000004100 */
[----:B------:R-:W-:Y:S01]  /*0da0*/  FFMA.FTZ R15, R16, R15, R57 ;  /* 0x0000000f100f7223 */ /* 0x000fe20000010039 */
[----:B------:R-:W-:Y:S02]  /*0db0*/  HADD2.F32 R51, -RZ, R21.H0_H0 ;  /* 0x20000015ff337230 */ /* 0x000fe40000004100 */
[----:B------:R-:W-:Y:S01]  /*0dc0*/  FFMA.FTZ R50, R43, R50, R14 ;  /* 0x000000322b327223 */ /* 0x000fe2000001000e */
[----:B------:R-:W-:Y:S02]  /*0dd0*/  HADD2.F32 R9, -RZ, R10.H0_H0 ;  /* 0x2000000aff097230 */ /* 0x000fe40000004100 */
[----:B------:R-:W-:-:S02]  /*0de0*/  HADD2.F32 R17, -RZ, R17.H1_H1 ;  /* 0x30000011ff117230 */ /* 0x000fc40000004100 */
[----:B------:R-:W-:Y:S01]  /*0df0*/  FFMA.FTZ R16, R8, R51, R15 ;  /* 0x0000003308107223 */ /* 0x000fe2000001000f */
[----:B------:R-:W-:Y:S02]  /*0e00*/  HADD2.F32 R14, -RZ, R21.H1_H1 ;  /* 0x30000015ff0e7230 */ /* 0x000fe40000004100 */
[----:B------:R-:W-:Y:S01]  /*0e10*/  FFMA.FTZ R15, R9, R48, R50 ;  /* 0x00000030090f7223 */ /* 0x000fe20000010032 */
[----:B------:R-:W-:Y:S02]  /*0e20*/  HADD2.F32 R46, -RZ, R10.H1_H1 ;  /* 0x3000000aff2e7230 */ /* 0x000fe40000004100 */
[----:B------:R-:W-:Y:S02]  /*0e30*/  HADD2.F32 R8, -RZ, R18.H0_H0 ;  /* 0x20000012ff087230 */ /* 0x000fe40000004100 */
[----:B------:R-:W-:Y:S01]  /*0e40*/  FFMA.FTZ R17, R17, R14, R16 ;  /* 0x0000000e11117223 */ /* 0x000fe20000010010 */
[----:B------:R-:W-:Y:S02]  /*0e50*/  HADD2.F32 R9, -RZ, R22.H0_H0 ;  /* 0x20000016ff097230 */ /* 0x000fe40000004100 */
[----:B------:R-:W-:Y:S01]  /*0e60*/  FFMA.FTZ R47, R46, R47, R15 ;  /* 0x0000002f2e2f7223 */ /* 0x000fe2000001000f */
[----:B------:R-:W-:-:S02]  /*0e70*/  HADD2.F32 R10, -RZ, R11.H0_H0 ;  /* 0x2000000bff0a7230 */ /* 0x000fc40000004100 */
[----:B------:R-:W-:Y:S02]  /*0e80*/  HADD2.F32 R18, -RZ, R18.H1_H1 ;  /* 0x30000012ff127230 */ /* 0x000fe40000004100 */
[----:B------:R-:W-:Y:S01]  /*0e90*/  FFMA.FTZ R17, R8, R9, R17 ;  /* 0x0000000908117223 */ /* 0x000fe20000010011 */
[----:B------:R-:W-:Y:S02]  /*0ea0*/  HADD2.F32 R15, -RZ, R22.H1_H1 ;  /* 0x30000016ff0f7230 */ /* 0x000fe40000004100 */
[----:B------:R-:W-:Y:S01]  /*0eb0*/  FFMA.FTZ R8, R10, R13, R47 ;  /* 0x0000000d0a087223 */ /* 0x000fe2000001002f */
[----:B------:R-:W-:Y:S02]  /*0ec0*/  HADD2.F32 R11, -RZ, R11.H1_H1 ;  /* 0x3000000bff0b7230 */ /* 0x000fe40000004100 */
[----:B------:R-:W-:Y:S01]  /*0ed0*/  FFMA.FTZ R15, R18, R15, R17 ;  /* 0x0000000f120f7223 */ /* 0x000fe20000010011 */
[----:B------:R-:W-:Y:S02]  /*0ee0*/  HADD2.F32 R9, -RZ, R23.H0_H0 ;  /* 0x20000017ff097230 */ /* 0x000fe40000004100 */
[----:B------:R-:W-:Y:S01]  /*0ef0*/  FFMA.FTZ R11, R11, R12, R8 ;  /* 0x0000000c0b0b7223 */ /* 0x000fe20000010008 */
[----:B--2---:R-:W-:-:S02]  /*0f00*/  HADD2.F32 R21, -RZ, R28.H1_H1 ;  /* 0x3000001cff157230 */ /* 0x004fc40000004100 */
[----:B------:R-:W-:Y:S02]  /*0f10*/  HADD2.F32 R8, -RZ, R23.H1_H1 ;  /* 0x30000017ff087230 */ /* 0x000fe40000004100 */
[--C-:B---3--:R-:W-:Y:S02]  /*0f20*/  HADD2.F32 R17, -RZ, R24.reuse.H0_H0 ;  /* 0x20000018ff117230 */ /* 0x108fe40000004100 */
[----:B------:R-:W-:Y:S02]  /*0f30*/  HADD2.F32 R24, -RZ, R24.H1_H1 ;  /* 0x30000018ff187230 */ /* 0x000fe40000004100 */
[----:B------:R-:W-:Y:S02]  /*0f40*/  HADD2.F32 R22, -RZ, R28.H0_H0 ;  /* 0x2000001cff167230 */ /* 0x000fe40000004100 */
[----:B----4-:R-:W-:Y:S02]  /*0f50*/  HADD2.F32 R23, -RZ, R36.H1_H1 ;  /* 0x30000024ff177230 */ /* 0x010fe40000004100 */
[----:B------:R-:W-:Y:S01]  /*0f60*/  FMUL.FTZ R24, R24, R21 ;  /* 0x0000001518187220 */ /* 0x000fe20000410000 */
[----:B------:R-:W-:-:S02]  /*0f70*/  HADD2.F32 R18, -RZ, R32.H1_H1 ;  /* 0x30000020ff127230 */ /* 0x000fc40000004100 */
[--C-:B------:R-:W-:Y:S02]  /*0f80*/  HADD2.F32 R43, -RZ, R29.reuse.H0_H0 ;  /* 0x2000001dff2b7230 */ /* 0x100fe40000004100 */
        /* <DEDUP_REMOVED lines=10> */
[----:B------:R-:W-:Y:S02]  /*1030*/  HADD2.F32 R25, -RZ, R25.H1_H1 ;  /* 0x30000019ff197230 */ /* 0x000fe40000004100 */
[----:B------:R-:W-:Y:S02]  /*1040*/  HADD2.F32 R10, -RZ, R19.H0_H0 ;  /* 0x20000013ff0a7230 */ /* 0x000fe40000004100 */
        /* <DEDUP_REMOVED lines=8> */
[----:B------:R-:W-:Y:S01]  /*10d0*/  FFMA.FTZ R20, R33, R20, R32 ;  /* 0x0000001421147223 */ /* 0x000fe20000010020 */
        /* <DEDUP_REMOVED lines=12> */
[----:B------:R-:W-:Y:S02]  /*11a0*/  HADD2.F32 R16, -RZ, R39.H0_H0 ;  /* 0x20000027ff107230 */ /* 0x000fe40000004100 */
[----:B------:R-:W-:Y:S01]  /*11b0*/  FFMA.FTZ R26, R9, R14, R26 ;  /* 0x0000000e091a7223 */ /* 0x000fe2000001001a */
[----:B------:R-:W-:Y:S02]  /*11c0*/  HADD2.F32 R19, -RZ, R19.H1_H1 ;  /* 0x30000013ff137230 */ /* 0x000fe40000004100 */
[----:B------:R-:W-:-:S02]  /*11d0*/  HADD2.F32 R27, -RZ, R27.H1_H1 ;  /* 0x3000001bff1b7230 */ /* 0x000fc40000004100 */
[----:B------:R-:W-:Y:S01]  /*11e0*/  FFMA.FTZ R16, R13, R16, R34 ;  /* 0x000000100d107223 */ /* 0x000fe20000010022 */
[----:B------:R-:W-:Y:S02]  /*11f0*/  HADD2.F32 R12, -RZ, R31.H1_H1 ;  /* 0x3000001fff0c7230 */ /* 0x000fe40000004100 */
[----:B------:R-:W-:Y:S02]  /*1200*/  HADD2.F32 R35, -RZ, R35.H1_H1 ;  /* 0x30000023ff237230 */ /* 0x000fe40000004100 */
[----:B------:R-:W-:Y:S02]  /*1210*/  HADD2.F32 R14, -RZ, R39.H1_H1 ;  /* 0x30000027ff0e7230 */ /* 0x000fe40000004100 */
[----:B------:R-:W-:Y:S01]  /*1220*/  FFMA.FTZ R10, R19, R8, R10 ;  /* 0x00000008130a7223 */ /* 0x000fe2000001000a */
[----:B------:R-:W-:Y:S01]  /*1230*/  FFMA.FTZ R12, R27, R12, R26 ;  /* 0x0000000c1b0c7223 */ /* 0x000fe2000001001a */
[----:B------:R-:W0:Y:S01]  /*1240*/  SHFL.BFLY PT, R8, R11, 0x4, 0x1f ;  /* 0x0c801f000b087f89 */ /* 0x000e2200000e0000 */
[----:B------:R-:W-:-:S03]  /*1250*/  FFMA.FTZ R35, R35, R14, R16 ;  /* 0x0000000e23237223 */ /* 0x000fc60000010010 */
[----:B------:R-:W1:Y:S04]  /*1260*/  SHFL.BFLY PT, R9, R10, 0x4, 0x1f ;  /* 0x0c801f000a097f89 */ /* 0x000e6800000e0000 */
[----:B------:R-:W2:Y:S04]  /*1270*/  SHFL.BFLY PT, R13, R12, 0x4, 0x1f ;  /* 0x0c801f000c0d7f89 */ /* 0x000ea800000e0000 */
[----:B------:R-:W3:Y:S01]  /*1280*/  SHFL.BFLY PT, R18, R35, 0x4, 0x1f ;  /* 0x0c801f0023127f89 */ /* 0x000ee200000e0000 */
[----:B0-----:R-:W-:Y:S01]  /*1290*/  FADD.FTZ R8, R11, R8 ;  /* 0x000000080b087221 */ /* 0x001fe20000010000 */
[----:B-1----:R-:W-:-:S04]  /*12a0*/  FADD.FTZ R14, R10, R9 ;  /* 0x000000090a0e7221 */ /* 0x002fc80000010000 */
[----:B------:R-:W0:Y:S01]  /*12b0*/  SHFL.BFLY PT, R9, R8, 0x2, 0x1f ;  /* 0x0c401f0008097f89 */ /* 0x000e2200000e0000 */
[----:B--2---:R-:W-:Y:S01]  /*12c0*/  FADD.FTZ R16, R12, R13 ;  /* 0x0000000d0c107221 */ /* 0x004fe20000010000 */
[----:B---3--:R-:W-:Y:S02]  /*12d0*/  FADD.FTZ R18, R35, R18 ;  /* 0x0000001223127221 */ /* 0x008fe40000010000 */
[----:B------:R-:W1:Y:S04]  /*12e0*/  SHFL.BFLY PT, R13, R14, 0x2, 0x1f ;  /* 0x0c401f000e0d7f89 */ /* 0x000e6800000e0000 */
[----:B------:R-:W2:Y:S04]  /*12f0*/  SHFL.BFLY PT, R17, R16, 0x2, 0x1f ;  /* 0x0c401f0010117f89 */ /* 0x000ea800000e0000 */
[----:B------:R-:W3:Y:S01]  /*1300*/  SHFL.BFLY PT, R11, R18, 0x2, 0x1f ;  /* 0x0c401f00120b7f89 */ /* 0x000ee200000e0000 */
[----:B------:R-:W-:Y:S01]  /*1310*/  IADD3 R20, PT, PT, R53, 0x7f, RZ ;  /* 0x0000007f35147810 */ /* 0x000fe20007ffe0ff */
[----:B0-----:R-:W-:-:S03]  /*1320*/  FADD.FTZ R12, R8, R9 ;  /* 0x00000009080c7221 */ /* 0x001fc60000010000 */
[----:B------:R-:W-:-:S04]  /*1330*/  SHF.R.S32.HI R9, RZ, 0x1f, R20 ;  /* 0x0000001fff097819 */ /* 0x000fc80000011414 */
[-C--:B------:R-:W-:Y:S01]  /*1340*/  LEA.HI R9, R9, R20.reuse, RZ, 0x7 ;  /* 0x0000001409097211 */ /* 0x080fe200078f38ff */
[----:B-1----:R-:W-:Y:S02]  /*1350*/  FADD.FTZ R15, R14, R13 ;  /* 0x0000000d0e0f7221 */ /* 0x002fe40000010000 */
[----:B------:R-:W0:Y:S01]  /*1360*/  SHFL.BFLY PT, R13, R12, 0x1, 0x1f ;  /* 0x0c201f000c0d7f89 */ /* 0x000e2200000e0000 */
[----:B--2---:R-:W-:Y:S01]  /*1370*/  FADD.FTZ R17, R16, R17 ;  /* 0x0000001110117221 */ /* 0x004fe20000010000 */
[----:B------:R-:W-:Y:S01]  /*1380*/  LOP3.LUT R9, R9, 0xffffff80, RZ, 0xc0, !PT ;  /* 0xffffff8009097812 */ /* 0x000fe200078ec0ff */
[----:B---3--:R-:W-:Y:S01]  /*1390*/  FADD.FTZ R19, R18, R11 ;  /* 0x0000000b12137221 */ /* 0x008fe20000010000 */
[----:B------:R-:W1:Y:S02]  /*13a0*/  SHFL.BFLY PT, R14, R15, 0x1, 0x1f ;  /* 0x0c201f000f0e7f89 */ /* 0x000e6400000e0000 */
[----:B------:R-:W-:Y:S01]  /*13b0*/  IADD3 R21, PT, PT, R5, R20, -R9 ;  /* 0x0000001405157210 */ /* 0x000fe20007ffe809 */
[----:B------:R-:W2:Y:S01]  /*13c0*/  LDC.64 R10, c[0x0][0x440] ;  /* 0x00011000ff0a7b82 */ /* 0x000ea20000000a00 */
[----:B------:R-:W3:Y:S04]  /*13d0*/  SHFL.BFLY PT, R16, R17, 0x1, 0x1f ;  /* 0x0c201f0011107f89 */ /* 0x000ee800000e0000 */
[----:B------:R-:W4:Y:S03]  /*13e0*/  SHFL.BFLY PT, R18, R19, 0x1, 0x1f ;  /* 0x0c201f0013127f89 */ /* 0x000f2600000e0000 */
[----:B------:R-:W2:Y:S01]  /*13f0*/  LDC.64 R8, c[0x0][0x448] ;  /* 0x00011200ff087b82 */ /* 0x000ea20000000a00 */
[----:B------:R-:W-:-:S02]  /*1400*/  IADD3 R21, PT, PT, R20, -R21, RZ ;  /* 0x8000001514157210 */ /* 0x000fc40007ffe0ff */
[----:B------:R-:W-:Y:S02]  /*1410*/  SHF.L.U32 R20, R0, 0xd, RZ ;  /* 0x0000000d00147819 */ /* 0x000fe400000006ff */
[----:B------:R-:W-:-:S04]  /*1420*/  SHF.L.U32 R23, R4, 0x2, RZ ;  /* 0x0000000204177819 */ /* 0x000fc800000006ff */
[----:B------:R-:W-:Y:S02]  /*1430*/  LOP3.LUT R23, R23, R20, RZ, 0xfc, !PT ;  /* 0x0000001417177212 */ /* 0x000fe400078efcff */
[----:B------:R-:W-:Y:S02]  /*1440*/  SHF.L.U32 R20, R3, 0x6, RZ ;  /* 0x0000000603147819 */ /* 0x000fe400000006ff */
[----:B------:R-:W-:Y:S01]  /*1450*/  ISETP.GE.AND P0, PT, R4, R21, PT ;  /* 0x000000150400720c */ /* 0x000fe20003f06270 */
[----:B0-----:R-:W-:Y:S01]  /*1460*/  FADD.FTZ R21, R12, R13 ;  /* 0x0000000d0c157221 */ /* 0x001fe20000010000 */
[----:B------:R-:W-:Y:S01]  /*1470*/  IADD3 R12, P2, PT, R20, R23, RZ ;  /* 0x00000017140c7210 */ /* 0x000fe20007f5e0ff */
[----:B-1----:R-:W-:Y:S01]  /*1480*/  FADD.FTZ R22, R15, R14 ;  /* 0x0000000e0f167221 */ /* 0x002fe20000010000 */
[----:B------:R-:W-:Y:S01]  /*1490*/  ISETP.GT.U32.OR P0, PT, R4, 0x7f, P0 ;  /* 0x0000007f0400780c */ /* 0x000fe20000704470 */
[----:B---3--:R-:W-:Y:S01]  /*14a0*/  FADD.FTZ R23, R17, R16 ;  /* 0x0000001011177221 */ /* 0x008fe20000010000 */
[----:B------:R-:W-:-:S02]  /*14b0*/  LEA.HI.X.SX32 R13, R20, RZ, 0x1, P2 ;  /* 0x000000ff140d7211 */ /* 0x000fc400010f0eff */
[----:B------:R-:W-:Y:S01]  /*14c0*/  SHF.R.S32.HI R20, RZ, 0x1f, R3 ;  /* 0x0000001fff147819 */ /* 0x000fe20000011403 */
[----:B----4-:R-:W-:Y:S01]  /*14d0*/  FADD.FTZ R18, R19, R18 ;  /* 0x0000001213127221 */ /* 0x010fe20000010000 */
[----:B------:R-:W-:Y:S07]  /*14e0*/  @P1 BRA `(.L_x_41) ;  /* 0x0000000000641947 */ /* 0x000fee0003800000 */
[----:B------:R-:W0:Y:S01]  /*14f0*/  LDC.64 R16, c[0x0][0x3e8] ;  /* 0x0000fa00ff107b82 */ /* 0x000e220000000a00 */
[----:B------:R-:W1:Y:S01]  /*1500*/  LDCU.64 UR8, c[0x0][0x3f0] ;  /* 0x00007e00ff0877ac */ /* 0x000e620008000a00 */
[----:B------:R-:W-:Y:S02]  /*1510*/  IADD3 R14, P1, PT, R5, R3, RZ ;  /* 0x00000003050e7210 */ /* 0x000fe40007f3e0ff */
[-C--:B------:R-:W-:Y:S01]  /*1520*/  ISETP.GE.AND P4, PT, R6, R7.reuse, PT ;  /* 0x000000070600720c */ /* 0x080fe20003f86270 */
[----:B------:R-:W3:Y:S01]  /*1530*/  LDCU.64 UR10, c[0x0][0x3d0] ;  /* 0x00007a00ff0a77ac */ /* 0x000ee20008000a00 */
[----:B------:R-:W-:Y:S02]  /*1540*/  IADD3.X R15, PT, PT, RZ, R20, RZ, P1, !PT ;  /* 0x00000014ff0f7210 */ /* 0x000fe40000ffe4ff */
[-C--:B------:R-:W-:Y:S02]  /*1550*/  ISETP.GE.AND P1, PT, R52, R7.reuse, PT ;  /* 0x000000073400720c */ /* 0x080fe40003f26270 */
[----:B------:R-:W-:Y:S01]  /*1560*/  ISETP.GE.AND P3, PT, R40, R7, PT ;  /* 0x000000072800720c */ /* 0x000fe20003f66270 */
[----:B0-----:R-:W-:-:S04]  /*1570*/  IMAD.WIDE.U32 R14, R16, UR6, R14 ;  /* 0x00000006100e7c25 */ /* 0x001fc8000f8e000e */
[----:B------:R-:W-:Y:S01]  /*1580*/  IMAD R15, R17, UR6, R15 ;  /* 0x00000006110f7c24 */ /* 0x000fe2000f8e020f */
[----:B------:R-:W-:Y:S01]  /*1590*/  FSEL R17, R22, RZ, !P3 ;  /* 0x000000ff16117208 */ /* 0x000fe20005800000 */
[----:B-1----:R-:W-:-:S04]  /*15a0*/  IMAD.WIDE.U32 R14, R41, UR8, R14 ;  /* 0x00000008290e7c25 */ /* 0x002fc8000f8e000e */
[----:B------:R-:W-:Y:S01]  /*15b0*/  IMAD R16, R41, UR9, R15 ;  /* 0x0000000929107c24 */ /* 0x000fe2000f8e020f */
[----:B------:R-:W-:-:S04]  /*15c0*/  IADD3 R15, P2, PT, R6, R14, RZ ;  /* 0x0000000e060f7210 */ /* 0x000fc80007f5e0ff */
[----:B------:R-:W-:Y:S02]  /*15d0*/  IADD3.X R16, PT, PT, RZ, R16, RZ, P2, !PT ;  /* 0x00000010ff107210 */ /* 0x000fe400017fe4ff */
[----:B---3--:R-:W-:Y:S02]  /*15e0*/  LEA R14, P5, R15, UR10, 0x2 ;  /* 0x0000000a0f0e7c11 */ /* 0x008fe4000f8a10ff */
[----:B------:R-:W-:Y:S02]  /*15f0*/  ISETP.GE.AND P2, PT, R45, R7, PT ;  /* 0x000000072d00720c */ /* 0x000fe40003f46270 */
[----:B------:R-:W-:Y:S02]  /*1600*/  FSEL R7, R21, RZ, !P4 ;  /* 0x000000ff15077208 */ /* 0x000fe40006000000 */
[----:B------:R-:W-:Y:S02]  /*1610*/  LEA.HI.X R15, R15, UR11, R16, 0x2, P5 ;  /* 0x0000000b0f0f7c11 */ /* 0x000fe4000a8f1410 */
[----:B------:R-:W-:-:S02]  /*1620*/  FSEL R19, R23, RZ, !P2 ;  /* 0x000000ff17137208 */ /* 0x000fc40005000000 */
[----:B------:R-:W-:Y:S01]  /*1630*/  FSEL R21, R18, RZ, !P1 ;  /* 0x000000ff12157208 */ /* 0x000fe20004800000 */
[----:B------:R0:W-:Y:S04]  /*1640*/  STG.E desc[UR4][R14.64], R7 ;  /* 0x000000070e007986 */ /* 0x0001e8000c101904 */
[----:B------:R0:W-:Y:S04]  /*1650*/  STG.E desc[UR4][R14.64+0x80], R17 ;  /* 0x000080110e007986 */ /* 0x0001e8000c101904 */
[----:B------:R0:W-:Y:S04]  /*1660*/  STG.E desc[UR4][R14.64+0x100], R19 ;  /* 0x000100130e007986 */ /* 0x0001e8000c101904 */
[----:B------:R0:W-:Y:S02]  /*1670*/  STG.E desc[UR4][R14.64+0x180], R21 ;  /* 0x000180150e007986 */ /* 0x0001e4000c101904 */
.L_x_41:
[----:B------:R-:W-:Y:S05]  /*1680*/  BSYNC.RECONVERGENT B0 ;  /* 0x0000000000007941 */ /* 0x000fea0003800200 */
.L_x_40:
[----:B------:R-:W-:Y:S04]  /*1690*/  BSSY.RECONVERGENT B0, `(.L_x_42) ;  /* 0x0000012000007945 */ /* 0x000fe80003800200 */
[----:B------:R-:W-:Y:S05]  /*16a0*/  @P0 BRA `(.L_x_43) ;  /* 0x0000000000400947 */ /* 0x000fea0003800000 */
[----:B0-----:R-:W0:Y:S01]  /*16b0*/  LDC.64 R14, c[0x0][0x418] ;  /* 0x00010600ff0e7b82 */ /* 0x001e220000000a00 */
[----:B------:R-:W-:Y:S01]  /*16c0*/  IADD3 R6, PT, PT, R5, R4, RZ ;  /* 0x0000000405067210 */ /* 0x000fe20007ffe0ff */
[----:B------:R-:W1:Y:S03]  /*16d0*/  LDCU.64 UR8, c[0x0][0x420] ;  /* 0x00008400ff0877ac */ /* 0x000e660008000a00 */
[----:B------:R-:W-:Y:S01]  /*16e0*/  IADD3 R6, P0, PT, R6, R3, RZ ;  /* 0x0000000306067210 */ /* 0x000fe20007f1e0ff */
[C---:B-----5:R-:W-:Y:S02]  /*16f0*/  FMUL.FTZ R3, R49.reuse, 1.4426950216293334961 ;  /* 0x3fb8aa3b31037820 */ /* 0x060fe40000410000 */
[----:B------:R-:W3:Y:S01]  /*1700*/  LDC.64 R16, c[0x0][0x410] ;  /* 0x00010400ff107b82 */ /* 0x000ee20000000a00 */
[----:B------:R-:W-:Y:S02]  /*1710*/  IADD3.X R7, PT, PT, RZ, R20, RZ, P0, !PT ;  /* 0x00000014ff077210 */ /* 0x000fe400007fe4ff */
[----:B------:R-:W-:-:S04]  /*1720*/  FSETP.NEU.FTZ.AND P0, PT, R49, -INF , PT ;  /* 0xff8000003100780b */ /* 0x000fc80003f1d000 */
[----:B------:R-:W-:Y:S01]  /*1730*/  FSEL R3, R3, RZ, P0 ;  /* 0x000000ff03037208 */ /* 0x000fe20000000000 */
[----:B0-----:R-:W-:-:S04]  /*1740*/  IMAD.WIDE.U32 R6, R14, UR6, R6 ;  /* 0x000000060e067c25 */ /* 0x001fc8000f8e0006 */
[----:B------:R-:W-:Y:S02]  /*1750*/  IMAD R7, R15, UR6, R7 ;  /* 0x000000060f077c24 */ /* 0x000fe4000f8e0207 */
[----:B-1----:R-:W-:-:S04]  /*1760*/  IMAD.WIDE.U32 R6, R41, UR8, R6 ;  /* 0x0000000829067c25 */ /* 0x002fc8000f8e0006 */
[----:B------:R-:W-:Y:S01]  /*1770*/  IMAD R5, R41, UR9, R7 ;  /* 0x0000000929057c24 */ /* 0x000fe2000f8e0207 */
[----:B---3--:R-:W-:-:S04]  /*1780*/  LEA R14, P1, R6, R16, 0x2 ;  /* 0x00000010060e7211 */ /* 0x008fc800078210ff */
[----:B------:R-:W-:-:S05]  /*1790*/  LEA.HI.X R15, R6, R17, R5, 0x2, P1 ;  /* 0x00000011060f7211 */ /* 0x000fca00008f1405 */
[----:B------:R1:W-:Y:S04]  /*17a0*/  STG.E desc[UR4][R14.64], R3 ;  /* 0x000000030e007986 */ /* 0x0003e8000c101904 */
.L_x_43:
[----:B------:R-:W-:Y:S05]  /*17b0*/  BSYNC.RECONVERGENT B0 ;  /* 0x0000000000007941 */ /* 0x000fea0003800200 */
.L_x_42:
[----:B------:R-:W3:Y:S01]  /*17c0*/  LDCU.64 UR10, c[0x0][0x458] ;  /* 0x00008b00ff0a77ac */ /* 0x000ee20008000a00 */
[----:B--2---:R-:W-:Y:S01]  /*17d0*/  IMAD.WIDE.U32 R12, R10, UR6, R12 ;  /* 0x000000060a0c7c25 */ /* 0x004fe2000f8e000c */
[----:B------:R-:W2:Y:S03]  /*17e0*/  LDCU.64 UR8, c[0x0][0x428] ;  /* 0x00008500ff0877ac */ /* 0x000ea60008000a00 */
[----:B------:R-:W-:Y:S02]  /*17f0*/  IMAD R13, R11, UR6, R13 ;  /* 0x000000060b0d7c24 */ /* 0x000fe4000f8e020d */
[----:B0-----:R-:W-:-:S04]  /*1800*/  IMAD.WIDE.U32 R6, R41, R8, R12 ;  /* 0x0000000829067225 */ /* 0x001fc800078e000c */
[----:B------:R-:W-:Y:S01]  /*1810*/  IMAD R9, R41, R9, R7 ;  /* 0x0000000929097224 */ /* 0x000fe200078e0207 */
[----:B---3--:R-:W-:-:S04]  /*1820*/  ISETP.NE.U32.AND P0, PT, RZ, UR10, PT ;  /* 0x0000000aff007c0c */ /* 0x008fc8000bf05070 */
[----:B------:R-:W-:Y:S02]  /*1830*/  ISETP.NE.AND.EX P0, PT, RZ, UR11, PT, P0 ;  /* 0x0000000bff007c0c */ /* 0x000fe4000bf05300 */
[----:B--2---:R-:W-:Y:S02]  /*1840*/  LEA R8, P1, R6, UR8, 0x2 ;  /* 0x0000000806087c11 */ /* 0x004fe4000f8210ff */
[----:B------:R-:W-:Y:S02]  /*1850*/  ISETP.NE.OR P0, PT, R4, RZ, !P0 ;  /* 0x000000ff0400720c */ /* 0x000fe40004705670 */
        /* <DEDUP_REMOVED lines=10> */
[----:B-1----:R-:W1:Y:S01]  /*1900*/  LDC R3, c[0x0][0x390] ;  /* 0x0000e400ff037b82 */ /* 0x002e620000000800 */
[----:B------:R-:W2:Y:S07]  /*1910*/  LDCU UR7, c[0x0][0x450] ;  /* 0x00008a00ff0777ac */ /* 0x000eae0008000800 */
[----:B------:R-:W3:Y:S01]  /*1920*/  LDC.64 R4, c[0x0][0x458] ;  /* 0x00011600ff047b82 */ /* 0x000ee20000000a00 */
[----:B--2---:R-:W-:-:S04]  /*1930*/  IMAD R0, R0, UR7, R2 ;  /* 0x0000000700007c24 */ /* 0x004fc8000f8e0202 */
[----:B-1----:R-:W-:-:S04]  /*1940*/  IMAD R3, R0, R3, UR6 ;  /* 0x0000000600037e24 */ /* 0x002fc8000f8e0203 */
[----:B---3--:R-:W-:-:S05]  /*1950*/  IMAD.WIDE R2, R3, 0x4, R4 ;  /* 0x0000000403027825 */ /* 0x008fca00078e0204 */
[----:B------:R-:W-:Y:S01]  /*1960*/  STG.E desc[UR4][R2.64], RZ ;  /* 0x000000ff02007986 */ /* 0x000fe2000c101904 */
[----:B------:R-:W-:Y:S05]  /*1970*/  EXIT ;  /* 0x000000000000794d */ /* 0x000fea0003800000 */
.L_x_44:
        /* <DEDUP_REMOVED lines=16> */
.L_x_113:


//--------------------- .text._ZN7cutlass13device_kernelIN5flash11enable_sm90INS1_16FlashAttnBwdSm90INS1_25CollectiveMainloopBwdSm90ILi2ELi2ELi2EN4cute5tupleIJNS5_1CILi1EEES8_S8_EEENS6_IJNS7_ILi96EEENS7_ILi128EEENS7_ILi64EEEEEENS_6half_tEfNS_4arch4Sm90ELb1ELb0ELb1ELb0ELb0ELb1ELb0ELb1ELi2ELi1ELi2ELi2ELb0EEENS1_21CollectiveEpilogueBwdISD_SE_SG_Li256ELb0ELb0ELi1EEENS1_25SingleTileBwdLPTSchedulerILb0ELi128ELb0EEEEEEEEEvNT_6ParamsE --------------------------
	.section	.text._ZN7cutlass13device_kernelIN5flash11enable_sm90INS1_16FlashAttnBwdSm90INS1_25CollectiveMainloopBwdSm90ILi2ELi2ELi2EN4cute5tupleIJNS5_1CILi1EEES8_S8_EEENS6_IJNS7_ILi96EEENS7_ILi128EEENS7_ILi64EEEEEENS_6half_tEfNS_4arch4Sm90ELb1ELb0ELb1ELb0ELb0ELb1ELb0ELb1ELi2ELi1ELi2ELi2ELb0EEENS1_21CollectiveEpilogueBwdISD_SE_SG_Li256ELb0ELb0ELi1EEENS1_25SingleTileBwdLPTSchedulerILb0ELi128ELb0EEEEEEEEEvNT_6ParamsE,"ax",@progbits
	.align	128
.text._ZN7cutlass13device_kernelIN5flash11enable_sm90INS1_16FlashAttnBwdSm90INS1_25CollectiveMainloopBwdSm90ILi2ELi2ELi2EN4cute5tupleIJNS5_1CILi1EEES8_S8_EEENS6_IJNS7_ILi96EEENS7_ILi128EEENS7_ILi64EEEEEENS_6half_tEfNS_4arch4Sm90ELb1ELb0ELb1ELb0ELb0ELb1ELb0ELb1ELi2ELi1ELi2ELi2ELb0EEENS1_21CollectiveEpilogueBwdISD_SE_SG_Li256ELb0ELb0ELi1EEENS1_25SingleTileBwdLPTSchedulerILb0ELi128ELb0EEEEEEEEEvNT_6ParamsE:
        .type           _ZN7cutlass13device_kernelIN5flash11enable_sm90INS1_16FlashAttnBwdSm90INS1_25CollectiveMainloopBwdSm90ILi2ELi2ELi2EN4cute5tupleIJNS5_1CILi1EEES8_S8_EEENS6_IJNS7_ILi96EEENS7_ILi128EEENS7_ILi64EEEEEENS_6half_tEfNS_4arch4Sm90ELb1ELb0ELb1ELb0ELb0ELb1ELb0ELb1ELi2ELi1ELi2ELi2ELb0EEENS1_21CollectiveEpilogueBwdISD_SE_SG_Li256ELb0ELb0ELi1EEENS1_25SingleTileBwdLPTSchedulerILb0ELi128ELb0EEEEEEEEEvNT_6ParamsE,@function
        .size           _ZN7cutlass13device_kernelIN5flash11enable_sm90INS1_16FlashAttnBwdSm90INS1_25CollectiveMainloopBwdSm90ILi2ELi2ELi2EN4cute5tupleIJNS5_1CILi1EEES8_S8_EEENS6_IJNS7_ILi96EEENS7_ILi128EEENS7_ILi64EEEEEENS_6half_tEfNS_4arch4Sm90ELb1ELb0ELb1ELb0ELb0ELb1ELb0ELb1ELi2ELi1ELi2ELi2ELb0EEENS1_21CollectiveEpilogueBwdISD_SE_SG_Li256ELb0ELb0ELi1EEENS1_25SingleTileBwdLPTSchedulerILb0ELi128ELb0EEEEEEEEEvNT_6ParamsE,(.L_x_114 - _ZN7cutlass13device_kernelIN5flash11enable_sm90INS1_16FlashAttnBwdSm90INS1_25CollectiveMainloopBwdSm90ILi2ELi2ELi2EN4cute5tupleIJNS5_1CILi1EEES8_S8_EEENS6_IJNS7_ILi96EEENS7_ILi128EEENS7_ILi64EEEEEENS_6half_tEfNS_4arch4Sm90ELb1ELb0ELb1ELb0ELb0ELb1ELb0ELb1ELi2ELi1ELi2ELi2ELb0EEENS1_21CollectiveEpilogueBwdISD_SE_SG_Li256ELb0ELb0ELi1EEENS1_25SingleTileBwdLPTSchedulerILb0ELi128ELb0EEEEEEEEEvNT_6ParamsE)
        .other          _ZN7cutlass13device_kernelIN5flash11enable_sm90INS1_16FlashAttnBwdSm90INS1_25CollectiveMainloopBwdSm90ILi2ELi2ELi2EN4cute5tupleIJNS5_1CILi1EEES8_S8_EEENS6_IJNS7_ILi96EEENS7_ILi128EEENS7_ILi64EEEEEENS_6half_tEfNS_4arch4Sm90ELb1ELb0ELb1ELb0ELb0ELb1ELb0ELb1ELi2ELi1ELi2ELi2ELb0EEENS1_21CollectiveEpilogueBwdISD_SE_SG_Li256ELb0ELb0ELi1EEENS1_25SingleTileBwdLPTSchedulerILb0ELi128ELb0EEEEEEEEEvNT_6ParamsE,@"STO_CUDA_ENTRY STV_DEFAULT"
_ZN7cutlass13device_kernelIN5flash11enable_sm90INS1_16FlashAttnBwdSm90INS1_25CollectiveMainloopBwdSm90ILi2ELi2ELi2EN4cute5tupleIJNS5_1CILi1EEES8_S8_EEENS6_IJNS7_ILi96EEENS7_ILi128EEENS7_ILi64EEEEEENS_6half_tEfNS_4arch4Sm90ELb1ELb0ELb1ELb0ELb0ELb1ELb0ELb1ELi2ELi1ELi2ELi2ELb0EEENS1_21CollectiveEpilogueBwdISD_SE_SG_Li256ELb0ELb0ELi1EEENS1_25SingleTileBwdLPTSchedulerILb0ELi128ELb0EEEEEEEEEvNT_6ParamsE:
[----:B------:R-:W-:Y:S01]  /*0000*/  LDC R1, c[0x0][0x37c] ;  /* 0x0000df00ff017b82 */ /* 0x000fe20000000800 */
[----:B------:R-:W-:Y:S05]  /*0010*/  EXIT ;  /* 0x000000000000794d */ /* 0x000fea0003800000 */
.L_x_45:
        /* <DEDUP_REMOVED lines=14> */
.L_x_114:


//--------------------- .text._ZN7cutlass13device_kernelIN5flash11enable_sm90INS1_16FlashAttnBwdSm90INS1_25CollectiveMainloopBwdSm90ILi2ELi2ELi2EN4cute5tupleIJNS5_1CILi1EEES8_S8_EEENS6_IJNS7_ILi96EEENS7_ILi128EEENS7_ILi64EEEEEENS_6half_tEfNS_4arch4Sm90ELb1ELb0ELb1ELb0ELb1ELb1ELb0ELb1ELi2ELi1ELi2ELi2ELb0EEENS1_21CollectiveEpilogueBwdISD_SE_SG_Li256ELb0ELb0ELi1EEENS1_25SingleTileBwdLPTSchedulerILb0ELi128ELb1EEEEEEEEEvNT_6ParamsE --------------------------
	.section	.text._ZN7cutlass13device_kernelIN5flash11enable_sm90INS1_16FlashAttnBwdSm90INS1_25CollectiveMainloopBwdSm90ILi2ELi2ELi2EN4cute5tupleIJNS5_1CILi1EEES8_S8_EEENS6_IJNS7_ILi96EEENS7_ILi128EEENS7_ILi64EEEEEENS_6half_tEfNS_4arch4Sm90ELb1ELb0ELb1ELb0ELb1ELb1ELb0ELb1ELi2ELi1ELi2ELi2ELb0EEENS1_21CollectiveEpilogueBwdISD_SE_SG_Li256ELb0ELb0ELi1EEENS1_25SingleTileBwdLPTSchedulerILb0ELi128ELb1EEEEEEEEEvNT_6ParamsE,"ax",@progbits
	.align	128
.text._ZN7cutlass13device_kernelIN5flash11enable_sm90INS1_16FlashAttnBwdSm90INS1_25CollectiveMainloopBwdSm90ILi2ELi2ELi2EN4cute5tupleIJNS5_1CILi1EEES8_S8_EEENS6_IJNS7_ILi96EEENS7_ILi128EEENS7_ILi64EEEEEENS_6half_tEfNS_4arch4Sm90ELb1ELb0ELb1ELb0ELb1ELb1ELb0ELb1ELi2ELi1ELi2ELi2ELb0EEENS1_21CollectiveEpilogueBwdISD_SE_SG_Li256ELb0ELb0ELi1EEENS1_25SingleTileBwdLPTSchedulerILb0ELi128ELb1EEEEEEEEEvNT_6ParamsE:
        .type           _ZN7cutlass13device_kernelIN5flash11enable_sm90INS1_16FlashAttnBwdSm90INS1_25CollectiveMainloopBwdSm90ILi2ELi2ELi2EN4cute5tupleIJNS5_1CILi1EEES8_S8_EEENS6_IJNS7_ILi96EEENS7_ILi128EEENS7_ILi64EEEEEENS_6half_tEfNS_4arch4Sm90ELb1ELb0ELb1ELb0ELb1ELb1ELb0ELb1ELi2ELi1ELi2ELi2ELb0EEENS1_21CollectiveEpilogueBwdISD_SE_SG_Li256ELb0ELb0ELi1EEENS1_25SingleTileBwdLPTSchedulerILb0ELi128ELb1EEEEEEEEEvNT_6ParamsE,@function
        .size           _ZN7cutlass13device_kernelIN5flash11enable_sm90INS1_16FlashAttnBwdSm90INS1_25CollectiveMainloopBwdSm90ILi2ELi2ELi2EN4cute5tupleIJNS5_1CILi1EEES8_S8_EEENS6_IJNS7_ILi96EEENS7_ILi128EEENS7_ILi64EEEEEENS_6half_tEfNS_4arch4Sm90ELb1ELb0ELb1ELb0ELb1ELb1ELb0ELb1ELi2ELi1ELi2ELi2ELb0EEENS1_21CollectiveEpilogueBwdISD_SE_SG_Li256ELb0ELb0ELi1EEENS1_25SingleTileBwdLPTSchedulerILb0ELi128ELb1EEEEEEEEEvNT_6ParamsE,(.L_x_115 - _ZN7cutlass13device_kernelIN5flash11enable_sm90INS1_16FlashAttnBwdSm90INS1_25CollectiveMainloopBwdSm90ILi2ELi2ELi2EN4cute5tupleIJNS5_1CILi1EEES8_S8_EEENS6_IJNS7_ILi96EEENS7_ILi128EEENS7_ILi64EEEEEENS_6half_tEfNS_4arch4Sm90ELb1ELb0ELb1ELb0ELb1ELb1ELb0ELb1ELi2ELi1ELi2ELi2ELb0EEENS1_21CollectiveEpilogueBwdISD_SE_SG_Li256ELb0ELb0ELi1EEENS1_25SingleTileBwdLPTSchedulerILb0ELi128ELb1EEEEEEEEEvNT_6ParamsE)
        .other          _ZN7cutlass13device_kernelIN5flash11enable_sm90INS1_16FlashAttnBwdSm90INS1_25CollectiveMainloopBwdSm90ILi2ELi2ELi2EN4cute5tupleIJNS5_1CILi1EEES8_S8_EEENS6_IJNS7_ILi96EEENS7_ILi128EEENS7_ILi64EEEEEENS_6half_tEfNS_4arch4Sm90ELb1ELb0ELb1ELb0ELb1ELb1ELb0ELb1ELi2ELi1ELi2ELi2ELb0EEENS1_21CollectiveEpilogueBwdISD_SE_SG_Li256ELb0ELb0ELi1EEENS1_25SingleTileBwdLPTSchedulerILb0ELi128ELb1EEEEEEEEEvNT_6ParamsE,@"STO_CUDA_ENTRY STV_DEFAULT"
_ZN7cutlass13device_kernelIN5flash11enable_sm90INS1_16FlashAttnBwdSm90INS1_25CollectiveMainloopBwdSm90ILi2ELi2ELi2EN4cute5tupleIJNS5_1CILi1EEES8_S8_EEENS6_IJNS7_ILi96EEENS7_ILi128EEENS7_ILi64EEEEEENS_6half_tEfNS_4arch4Sm90ELb1ELb0ELb1ELb0ELb1ELb1ELb0ELb1ELi2ELi1ELi2ELi2ELb0EEENS1_21CollectiveEpilogueBwdISD_SE_SG_Li256ELb0ELb0ELi1EEENS1_25SingleTileBwdLPTSchedulerILb0ELi128ELb1EEEEEEEEEvNT_6ParamsE:
[----:B------:R-:W-:Y:S01]  /*0000*/  LDC R1, c[0x0][0x37c] ;  /* 0x0000df00ff017b82 */ /* 0x000fe20000000800 */
[----:B------:R-:W-:Y:S05]  /*0010*/  EXIT ;  /* 0x000000000000794d */ /* 0x000fea0003800000 */
.L_x_46:
        /* <DEDUP_REMOVED lines=14> */
.L_x_115:


//--------------------- .text._ZN7cutlass13device_kernelIN5flash11enable_sm90INS1_16FlashAttnBwdSm90INS1_25CollectiveMainloopBwdSm90ILi2ELi2ELi2EN4cute5tupleIJNS5_1CILi1EEES8_S8_EEENS6_IJNS7_ILi96EEENS7_ILi128EEENS7_ILi64EEEEEENS_6half_tEfNS_4arch4Sm90ELb1ELb0ELb1ELb0ELb0ELb1ELb0ELb1ELi2ELi1ELi2ELi2ELb0EEENS1_24CollectiveEpilogueBwdGQAISD_fSG_Li256ELb0ELb0EEENS1_25SingleTileBwdLPTSchedulerILb0ELi128ELb0EEEEEEEEEvNT_6ParamsE --------------------------
	.section	.text._ZN7cutlass13device_kernelIN5flash11enable_sm90INS1_16FlashAttnBwdSm90INS1_25CollectiveMainloopBwdSm90ILi2ELi2ELi2EN4cute5tupleIJNS5_1CILi1EEES8_S8_EEENS6_IJNS7_ILi96EEENS7_ILi128EEENS7_ILi64EEEEEENS_6half_tEfNS_4arch4Sm90ELb1ELb0ELb1ELb0ELb0ELb1ELb0ELb1ELi2ELi1ELi2ELi2ELb0EEENS1_24CollectiveEpilogueBwdGQAISD_fSG_Li256ELb0ELb0EEENS1_25SingleTileBwdLPTSchedulerILb0ELi128ELb0EEEEEEEEEvNT_6ParamsE,"ax",@progbits
	.align	128
.text._ZN7cutlass13device_kernelIN5flash11enable_sm90INS1_16FlashAttnBwdSm90INS1_25CollectiveMainloopBwdSm90ILi2ELi2ELi2EN4cute5tupleIJNS5_1CILi1EEES8_S8_EEENS6_IJNS7_ILi96EEENS7_ILi128EEENS7_ILi64EEEEEENS_6half_tEfNS_4arch4Sm90ELb1ELb0ELb1ELb0ELb0ELb1ELb0ELb1ELi2ELi1ELi2ELi2ELb0EEENS1_24CollectiveEpilogueBwdGQAISD_fSG_Li256ELb0ELb0EEENS1_25SingleTileBwdLPTSchedulerILb0ELi128ELb0EEEEEEEEEvNT_6ParamsE:
        .type           _ZN7cutlass13device_kernelIN5flash11enable_sm90INS1_16FlashAttnBwdSm90INS1_25CollectiveMainloopBwdSm90ILi2ELi2ELi2EN4cute5tupleIJNS5_1CILi1EEES8_S8_EEENS6_IJNS7_ILi96EEENS7_ILi128EEENS7_ILi64EEEEEENS_6half_tEfNS_4arch4Sm90ELb1ELb0ELb1ELb0ELb0ELb1ELb0ELb1ELi2ELi1ELi2ELi2ELb0EEENS1_24CollectiveEpilogueBwdGQAISD_fSG_Li256ELb0ELb0EEENS1_25SingleTileBwdLPTSchedulerILb0ELi128ELb0EEEEEEEEEvNT_6ParamsE,@function
        .size           _ZN7cutlass13device_kernelIN5flash11enable_sm90INS1_16FlashAttnBwdSm90INS1_25CollectiveMainloopBwdSm90ILi2ELi2ELi2EN4cute5tupleIJNS5_1CILi1EEES8_S8_EEENS6_IJNS7_ILi96EEENS7_ILi128EEENS7_ILi64EEEEEENS_6half_tEfNS_4arch4Sm90ELb1ELb0ELb1ELb0ELb0ELb1ELb0ELb1ELi2ELi1ELi2ELi2ELb0EEENS1_24CollectiveEpilogueBwdGQAISD_fSG_Li256ELb0ELb0EEENS1_25SingleTileBwdLPTSchedulerILb0ELi128ELb0EEEEEEEEEvNT_6ParamsE,(.L_x_116 - _ZN7cutlass13device_kernelIN5flash11enable_sm90INS1_16FlashAttnBwdSm90INS1_25CollectiveMainloopBwdSm90ILi2ELi2ELi2EN4cute5tupleIJNS5_1CILi1EEES8_S8_EEENS6_IJNS7_ILi96EEENS7_ILi128EEENS7_ILi64EEEEEENS_6half_tEfNS_4arch4Sm90ELb1ELb0ELb1ELb0ELb0ELb1ELb0ELb1ELi2ELi1ELi2ELi2ELb0EEENS1_24CollectiveEpilogueBwdGQAISD_fSG_Li256ELb0ELb0EEENS1_25SingleTileBwdLPTSchedulerILb0ELi128ELb0EEEEEEEEEvNT_6ParamsE)
        .other          _ZN7cutlass13device_kernelIN5flash11enable_sm90INS1_16FlashAttnBwdSm90INS1_25CollectiveMainloopBwdSm90ILi2ELi2ELi2EN4cute5tupleIJNS5_1CILi1EEES8_S8_EEENS6_IJNS7_ILi96EEENS7_ILi128EEENS7_ILi64EEEEEENS_6half_tEfNS_4arch4Sm90ELb1ELb0ELb1ELb0ELb0ELb1ELb0ELb1ELi2ELi1ELi2ELi2ELb0EEENS1_24CollectiveEpilogueBwdGQAISD_fSG_Li256ELb0ELb0EEENS1_25SingleTileBwdLPTSchedulerILb0ELi128ELb0EEEEEEEEEvNT_6ParamsE,@"STO_CUDA_ENTRY STV_DEFAULT"
_ZN7cutlass13device_kernelIN5flash11enable_sm90INS1_16FlashAttnBwdSm90INS1_25CollectiveMainloopBwdSm90ILi2ELi2ELi2EN4cute5tupleIJNS5_1CILi1EEES8_S8_EEENS6_IJNS7_ILi96EEENS7_ILi128EEENS7_ILi64EEEEEENS_6half_tEfNS_4arch4Sm90ELb1ELb0ELb1ELb0ELb0ELb1ELb0ELb1ELi2ELi1ELi2ELi2ELb0EEENS1_24CollectiveEpilogueBwdGQAISD_fSG_Li256ELb0ELb0EEENS1_25SingleTileBwdLPTSchedulerILb0ELi128ELb0EEEEEEEEEvNT_6ParamsE:
[----:B------:R-:W-:Y:S01]  /*0000*/  LDC R1, c[0x0][0x37c] ;  /* 0x0000df00ff017b82 */ /* 0x000fe20000000800 */
[----:B------:R-:W-:Y:S05]  /*0010*/  EXIT ;  /* 0x000000000000794d */ /* 0x000fea0003800000 */
.L_x_47:
        /* <DEDUP_REMOVED lines=14> */
.L_x_116:


//--------------------- .text._ZN7cutlass13device_kernelIN5flash11enable_sm90INS1_16FlashAttnBwdSm90INS1_25CollectiveMainloopBwdSm90ILi2ELi2ELi2EN4cute5tupleIJNS5_1CILi1EEES8_S8_EEENS6_IJNS7_ILi96EEENS7_ILi128EEENS7_ILi64EEEEEENS_6half_tEfNS_4arch4Sm90ELb1ELb0ELb1ELb0ELb1ELb1ELb0ELb1ELi2ELi1ELi2ELi2ELb0EEENS1_24CollectiveEpilogueBwdGQAISD_fSG_Li256ELb0ELb1EEENS1_25SingleTileBwdLPTSchedulerILb0ELi128ELb1EEEEEEEEEvNT_6ParamsE --------------------------
	.section	.text._ZN7cutlass13device_kernelIN5flash11enable_sm90INS1_16FlashAttnBwdSm90INS1_25CollectiveMainloopBwdSm90ILi2ELi2ELi2EN4cute5tupleIJNS5_1CILi1EEES8_S8_EEENS6_IJNS7_ILi96EEENS7_ILi128EEENS7_ILi64EEEEEENS_6half_tEfNS_4arch4Sm90ELb1ELb0ELb1ELb0ELb1ELb1ELb0ELb1ELi2ELi1ELi2ELi2ELb0EEENS1_24CollectiveEpilogueBwdGQAISD_fSG_Li256ELb0ELb1EEENS1_25SingleTileBwdLPTSchedulerILb0ELi128ELb1EEEEEEEEEvNT_6ParamsE,"ax",@progbits
	.align	128
.text._ZN7cutlass13device_kernelIN5flash11enable_sm90INS1_16FlashAttnBwdSm90INS1_25CollectiveMainloopBwdSm90ILi2ELi2ELi2EN4cute5tupleIJNS5_1CILi1EEES8_S8_EEENS6_IJNS7_ILi96EEENS7_ILi128EEENS7_ILi64EEEEEENS_6half_tEfNS_4arch4Sm90ELb1ELb0ELb1ELb0ELb1ELb1ELb0ELb1ELi2ELi1ELi2ELi2ELb0EEENS1_24CollectiveEpilogueBwdGQAISD_fSG_Li256ELb0ELb1EEENS1_25SingleTileBwdLPTSchedulerILb0ELi128ELb1EEEEEEEEEvNT_6ParamsE:
        .type           _ZN7cutlass13device_kernelIN5flash11enable_sm90INS1_16FlashAttnBwdSm90INS1_25CollectiveMainloopBwdSm90ILi2ELi2ELi2EN4cute5tupleIJNS5_1CILi1EEES8_S8_EEENS6_IJNS7_ILi96EEENS7_ILi128EEENS7_ILi64EEEEEENS_6half_tEfNS_4arch4Sm90ELb1ELb0ELb1ELb0ELb1ELb1ELb0ELb1ELi2ELi1ELi2ELi2ELb0EEENS1_24CollectiveEpilogueBwdGQAISD_fSG_Li256ELb0ELb1EEENS1_25SingleTileBwdLPTSchedulerILb0ELi128ELb1EEEEEEEEEvNT_6ParamsE,@function
        .size           _ZN7cutlass13device_kernelIN5flash11enable_sm90INS1_16FlashAttnBwdSm90INS1_25CollectiveMainloopBwdSm90ILi2ELi2ELi2EN4cute5tupleIJNS5_1CILi1EEES8_S8_EEENS6_IJNS7_ILi96EEENS7_ILi128EEENS7_ILi64EEEEEENS_6half_tEfNS_4arch4Sm90ELb1ELb0ELb1ELb0ELb1ELb1ELb0ELb1ELi2ELi1ELi2ELi2ELb0EEENS1_24CollectiveEpilogueBwdGQAISD_fSG_Li256ELb0ELb1EEENS1_25SingleTileBwdLPTSchedulerILb0ELi128ELb1EEEEEEEEEvNT_6ParamsE,(.L_x_117 - _ZN7cutlass13device_kernelIN5flash11enable_sm90INS1_16FlashAttnBwdSm90INS1_25CollectiveMainloopBwdSm90ILi2ELi2ELi2EN4cute5tupleIJNS5_1CILi1EEES8_S8_EEENS6_IJNS7_ILi96EEENS7_ILi128EEENS7_ILi64EEEEEENS_6half_tEfNS_4arch4Sm90ELb1ELb0ELb1ELb0ELb1ELb1ELb0ELb1ELi2ELi1ELi2ELi2ELb0EEENS1_24CollectiveEpilogueBwdGQAISD_fSG_Li256ELb0ELb1EEENS1_25SingleTileBwdLPTSchedulerILb0ELi128ELb1EEEEEEEEEvNT_6ParamsE)
        .other          _ZN7cutlass13device_kernelIN5flash11enable_sm90INS1_16FlashAttnBwdSm90INS1_25CollectiveMainloopBwdSm90ILi2ELi2ELi2EN4cute5tupleIJNS5_1CILi1EEES8_S8_EEENS6_IJNS7_ILi96EEENS7_ILi128EEENS7_ILi64EEEEEENS_6half_tEfNS_4arch4Sm90ELb1ELb0ELb1ELb0ELb1ELb1ELb0ELb1ELi2ELi1ELi2ELi2ELb0EEENS1_24CollectiveEpilogueBwdGQAISD_fSG_Li256ELb0ELb1EEENS1_25SingleTileBwdLPTSchedulerILb0ELi128ELb1EEEEEEEEEvNT_6ParamsE,@"STO_CUDA_ENTRY STV_DEFAULT"
_ZN7cutlass13device_kernelIN5flash11enable_sm90INS1_16FlashAttnBwdSm90INS1_25CollectiveMainloopBwdSm90ILi2ELi2ELi2EN4cute5tupleIJNS5_1CILi1EEES8_S8_EEENS6_IJNS7_ILi96EEENS7_ILi128EEENS7_ILi64EEEEEENS_6half_tEfNS_4arch4Sm90ELb1ELb0ELb1ELb0ELb1ELb1ELb0ELb1ELi2ELi1ELi2ELi2ELb0EEENS1_24CollectiveEpilogueBwdGQAISD_fSG_Li256ELb0ELb1EEENS1_25SingleTileBwdLPTSchedulerILb0ELi128ELb1EEEEEEEEEvNT_6ParamsE:
[----:B------:R-:W-:Y:S01]  /*0000*/  LDC R1, c[0x0][0x37c] ;  /* 0x0000df00ff017b82 */ /* 0x000fe20000000800 */
[----:B------:R-:W-:Y:S05]  /*0010*/  EXIT ;  /* 0x000000000000794d */ /* 0x000fea0003800000 */
.L_x_48:
        /* <DEDUP_REMOVED lines=14> */
.L_x_117:


//--------------------- .text._ZN7cutlass13device_kernelIN5flash22FlashAttnBwdPreprocessIN4cute5tupleIJNS3_1CILi96EEENS5_ILi64EEEEEENS_6half_tEfNS_4arch4Sm90ELb1ELb0EEEEEvNT_6ParamsE --------------------------
	.section	.text._ZN7cutlass13device_kernelIN5flash22FlashAttnBwdPreprocessIN4cute5tupleIJNS3_1CILi96EEENS5_ILi64EEEEEENS_6half_tEfNS_4arch4Sm90ELb1ELb0EEEEEvNT_6ParamsE,"ax",@progbits
	.align	128
.text._ZN7cutlass13device_kernelIN5flash22FlashAttnBwdPreprocessIN4cute5tupleIJNS3_1CILi96EEENS5_ILi64EEEEEENS_6half_tEfNS_4arch4Sm90ELb1ELb0EEEEEvNT_6ParamsE:
        .type           _ZN7cutlass13device_kernelIN5flash22FlashAttnBwdPreprocessIN4cute5tupleIJNS3_1CILi96EEENS5_ILi64EEEEEENS_6half_tEfNS_4arch4Sm90ELb1ELb0EEEEEvNT_6ParamsE,@function
        .size           _ZN7cutlass13device_kernelIN5flash22FlashAttnBwdPreprocessIN4cute5tupleIJNS3_1CILi96EEENS5_ILi64EEEEEENS_6half_tEfNS_4arch4Sm90ELb1ELb0EEEEEvNT_6ParamsE,(.L_x_118 - _ZN7cutlass13device_kernelIN5flash22FlashAttnBwdPreprocessIN4cute5tupleIJNS3_1CILi96EEENS5_ILi64EEEEEENS_6half_tEfNS_4arch4Sm90ELb1ELb0EEEEEvNT_6ParamsE)
        .other          _ZN7cutlass13device_kernelIN5flash22FlashAttnBwdPreprocessIN4cute5tupleIJNS3_1CILi96EEENS5_ILi64EEEEEENS_6half_tEfNS_4arch4Sm90ELb1ELb0EEEEEvNT_6ParamsE,@"STO_CUDA_ENTRY STV_DEFAULT"
_ZN7cutlass13device_kernelIN5flash22FlashAttnBwdPreprocessIN4cute5tupleIJNS3_1CILi96EEENS5_ILi64EEEEEENS_6half_tEfNS_4arch4Sm90ELb1ELb0EEEEEvNT_6ParamsE:
[----:B------:R-:W-:Y:S01]  /*0000*/  LDC R1, c[0x0][0x37c] ;  /* 0x0000df00ff017b82 */ /* 0x000fe20000000800 */
[----:B------:R-:W0:Y:S07]  /*0010*/  S2R R0, SR_TID.X ;  /* 0x0000000000007919 */ /* 0x000e2e0000002100 */
[----:B------:R-:W1:Y:S01]  /*0020*/  LDC R40, c[0x0][0x388] ;  /* 0x0000e200ff287b82 */ /* 0x000e620000000800 */
[----:B------:R-:W2:Y:S01]  /*0030*/  LDCU UR4, c[0x0][0x38c] ;  /* 0x00007180ff0477ac */ /* 0x000ea20008000800 */
[----:B------:R-:W-:Y:S01]  /*0040*/  HFMA2 R33, -RZ, RZ, 0, 0 ;  /* 0x00000000ff217431 */ /* 0x000fe200000001ff */
[----:B------:R-:W1:Y:S01]  /*0050*/  S2R R3, SR_CTAID.X ;  /* 0x0000000000037919 */ /* 0x000e620000002500 */
[----:B------:R-:W-:-:S04]  /*0060*/  HFMA2 R7, -RZ, RZ, 0, 0 ;  /* 0x00000000ff077431 */ /* 0x000fc800000001ff */
[----:B------:R-:W3:Y:S08]  /*0070*/  S2UR UR6, SR_CTAID.Y ;  /* 0x00000000000679c3 */ /* 0x000ef00000002600 */
[----:B------:R-:W3:Y:S08]  /*0080*/  LDC.64 R36, c[0x0][0x3a0] ;  /* 0x0000e800ff247b82 */ /* 0x000ef00000000a00 */
[----:B------:R-:W4:Y:S01]  /*0090*/  LDC.64 R14, c[0x0][0x3c0] ;  /* 0x0000f000ff0e7b82 */ /* 0x000f220000000a00 */
[----:B0-----:R-:W-:-:S07]  /*00a0*/  SHF.L.U32 R32, R0, 0x3, RZ ;  /* 0x0000000300207819 */ /* 0x001fce00000006ff */
[----:B------:R-:W0:Y:S01]  /*00b0*/  S2UR UR7, SR_CTAID.Z ;  /* 0x00000000000779c3 */ /* 0x000e220000002700 */
[----:B------:R-:W-:Y:S02]  /*00c0*/  SHF.R.U32.HI R6, RZ, 0x3, R0 ;  /* 0x00000003ff067819 */ /* 0x000fe40000011600 */
[----:B------:R-:W-:Y:S01]  /*00d0*/  LOP3.LUT R32, R32, 0x38, RZ, 0xc0, !PT ;  /* 0x0000003820207812 */ /* 0x000fe200078ec0ff */
[----:B-1----:R-:W-:Y:S01]  /*00e0*/  IMAD R5, R3, -0x60, R40 ;  /* 0xffffffa003057824 */ /* 0x002fe200078e0228 */
[----:B------:R-:W-:Y:S02]  /*00f0*/  IADD3 R2, PT, PT, R6, 0x20, RZ ;  /* 0x0000002006027810 */ /* 0x000fe40007ffe0ff */
[----:B--2---:R-:W-:Y:S01]  /*0100*/  ISETP.GE.AND P0, PT, R32, UR4, PT ;  /* 0x0000000420007c0c */ /* 0x004fe2000bf06270 */
[----:B------:R-:W0:Y:S01]  /*0110*/  LDC.64 R10, c[0x0][0x3a8] ;  /* 0x0000ea00ff0a7b82 */ /* 0x000e220000000a00 */
[----:B------:R-:W-:Y:S01]  /*0120*/  IADD3 R4, PT, PT, R6, 0x40, RZ ;  /* 0x0000004006047810 */ /* 0x000fe20007ffe0ff */
[----:B---3--:R-:W-:Y:S01]  /*0130*/  IMAD.WIDE.U32 R8, R36, UR6, R32 ;  /* 0x0000000624087c25 */ /* 0x008fe2000f8e0020 */
[-C--:B------:R-:W-:Y:S01]  /*0140*/  ISETP.GE.OR P2, PT, R6, R5.reuse, P0 ;  /* 0x000000050600720c */ /* 0x080fe20000746670 */
[----:B------:R-:W1:Y:S01]  /*0150*/  LDCU.64 UR4, c[0x0][0x358] ;  /* 0x00006b00ff0477ac */ /* 0x000e620008000a00 */
[-C--:B------:R-:W-:Y:S01]  /*0160*/  ISETP.GE.OR P1, PT, R2, R5.reuse, P0 ;  /* 0x000000050200720c */ /* 0x080fe20000726670 */
[----:B------:R-:W-:Y:S01]  /*0170*/  IMAD R37, R37, UR6, R9 ;  /* 0x0000000625257c24 */ /* 0x000fe2000f8e0209 */
[----:B------:R-:W-:Y:S01]  /*0180*/  ISETP.GE.OR P0, PT, R4, R5, P0 ;  /* 0x000000050400720c */ /* 0x000fe20000706670 */
[----:B------:R-:W2:Y:S01]  /*0190*/  LDC.64 R16, c[0x0][0x3c8] ;  /* 0x0000f200ff107b82 */ /* 0x000ea20000000a00 */
[----:B----4-:R-:W-:Y:S01]  /*01a0*/  IMAD.WIDE.U32 R12, R14, UR6, R32 ;  /* 0x000000060e0c7c25 */ /* 0x010fe2000f8e0020 */
[----:B------:R-:W-:-:S03]  /*01b0*/  MOV R36, R8 ;  /* 0x0000000800247202 */ /* 0x000fc60000000f00 */
[----:B------:R-:W-:Y:S02]  /*01c0*/  IMAD R13, R15, UR6, R13 ;  /* 0x000000060f0d7c24 */ /* 0x000fe4000f8e020d */
[----:B------:R-:W-:Y:S01]  /*01d0*/  IMAD.WIDE.U32 R8, R3, 0x60, R6 ;  /* 0x0000006003087825 */ /* 0x000fe200078e0006 */
[----:B------:R-:W3:Y:S04]  /*01e0*/  @!P2 LDC.64 R28, c[0x0][0x398] ;  /* 0x0000e600ff1cab82 */ /* 0x000ee80000000a00 */
[C---:B------:R-:W-:Y:S02]  /*01f0*/  @!P0 IADD3 R43, P4, PT, R8.reuse, 0x40, RZ ;  /* 0x00000040082b8810 */ /* 0x040fe40007f9e0ff */
[----:B------:R-:W-:Y:S02]  /*0200*/  @!P1 IADD3 R15, P3, PT, R8, 0x20, RZ ;  /* 0x00000020080f9810 */ /* 0x000fe40007f7e0ff */
[----:B------:R-:W4:Y:S01]  /*0210*/  LDC.64 R18, c[0x0][0x3b8] ;  /* 0x0000ee00ff127b82 */ /* 0x000f220000000a00 */
[----:B0-----:R-:W-:Y:S01]  /*0220*/  IMAD.WIDE.U32 R36, R10, UR7, R36 ;  /* 0x000000070a247c25 */ /* 0x001fe2000f8e0024 */
[----:B------:R-:W-:-:S02]  /*0230*/  @!P0 IADD3.X R27, PT, PT, RZ, R9, RZ, P4, !PT ;  /* 0x00000009ff1b8210 */ /* 0x000fc400027fe4ff */
[-C--:B------:R-:W-:Y:S01]  /*0240*/  @!P1 IADD3.X R21, PT, PT, RZ, R9.reuse, RZ, P3, !PT ;  /* 0x00000009ff159210 */ /* 0x080fe20001ffe4ff */
[----:B------:R-:W-:Y:S01]  /*0250*/  IMAD R37, R11, UR7, R37 ;  /* 0x000000070b257c24 */ /* 0x000fe2000f8e0225 */
[----:B------:R-:W-:Y:S02]  /*0260*/  @!P0 IADD3 R38, P6, PT, R8, 0x40, RZ ;  /* 0x0000004008268810 */ /* 0x000fe40007fde0ff */
[----:B------:R-:W0:Y:S01]  /*0270*/  LDC.64 R34, c[0x0][0x3b0] ;  /* 0x0000ec00ff227b82 */ /* 0x000e220000000a00 */
[----:B--2---:R-:W-:Y:S01]  /*0280*/  IMAD.WIDE.U32 R44, R16, UR7, R12 ;  /* 0x00000007102c7c25 */ /* 0x004fe2000f8e000c */
[----:B------:R-:W-:-:S03]  /*0290*/  @!P0 IADD3.X R33, PT, PT, RZ, R9, RZ, P6, !PT ;  /* 0x00000009ff218210 */ /* 0x000fc600037fe4ff */
[----:B------:R-:W-:Y:S01]  /*02a0*/  IMAD R17, R17, UR7, R45 ;  /* 0x0000000711117c24 */ /* 0x000fe2000f8e022d */
[----:B------:R-:W-:Y:S02]  /*02b0*/  @!P2 MOV R16, R44 ;  /* 0x0000002c0010a202 */ /* 0x000fe40000000f00 */
[----:B------:R-:W2:Y:S01]  /*02c0*/  @!P1 LDC.64 R22, c[0x0][0x398] ;  /* 0x0000e600ff169b82 */ /* 0x000ea20000000a00 */
[-C--:B---3--:R-:W-:Y:S02]  /*02d0*/  @!P2 IMAD R10, R9, R28.reuse, RZ ;  /* 0x0000001c090aa224 */ /* 0x088fe400078e02ff */
[----:B------:R-:W-:-:S04]  /*02e0*/  @!P2 IMAD.WIDE.U32 R12, R8, R28, R36 ;  /* 0x0000001c080ca225 */ /* 0x000fc800078e0024 */
[----:B------:R-:W-:Y:S01]  /*02f0*/  @!P2 IMAD R29, R8, R29, R10 ;  /* 0x0000001d081da224 */ /* 0x000fe200078e020a */
[----:B------:R-:W3:Y:S01]  /*0300*/  @!P0 LDC.64 R24, c[0x0][0x398] ;  /* 0x0000e600ff188b82 */ /* 0x000ee20000000a00 */
[----:B----4-:R-:W-:-:S03]  /*0310*/  @!P2 IMAD R10, R9, R18, RZ ;  /* 0x00000012090aa224 */ /* 0x010fc600078e02ff */
[----:B------:R-:W-:Y:S01]  /*0320*/  @!P2 IADD3 R13, PT, PT, R13, R29, RZ ;  /* 0x0000001d0d0da210 */ /* 0x000fe20007ffe0ff */
[C---:B------:R-:W-:Y:S02]  /*0330*/  @!P2 IMAD R19, R8.reuse, R19, R10 ;  /* 0x000000130813a224 */ /* 0x040fe400078e020a */
[C---:B------:R-:W-:Y:S01]  /*0340*/  @!P2 IMAD.WIDE.U32 R10, R8.reuse, R18, R16 ;  /* 0x00000012080aa225 */ /* 0x040fe200078e0010 */
[----:B------:R-:W4:Y:S01]  /*0350*/  @!P2 LDC.64 R46, c[0x0][0x380] ;  /* 0x0000e000ff2eab82 */ /* 0x000f220000000a00 */
[----:B------:R-:W-:Y:S02]  /*0360*/  @!P1 IADD3 R16, P5, PT, R8, 0x20, RZ ;  /* 0x0000002008109810 */ /* 0x000fe40007fbe0ff */
[----:B------:R-:W-:Y:S02]  /*0370*/  @!P1 MOV R8, R36 ;  /* 0x0000002400089202 */ /* 0x000fe40000000f00 */
[----:B------:R-:W-:Y:S02]  /*0380*/  @!P2 IADD3 R11, PT, PT, R11, R19, RZ ;  /* 0x000000130b0ba210 */ /* 0x000fe40007ffe0ff */
[----:B0-----:R-:W-:Y:S01]  /*0390*/  @!P2 LEA R34, P4, R10, R34, 0x1 ;  /* 0x000000220a22a211 */ /* 0x001fe200078808ff */
[----:B------:R-:W0:Y:S01]  /*03a0*/  LDC.64 R18, c[0x0][0x3b8] ;  /* 0x0000ee00ff127b82 */ /* 0x000e220000000a00 */
[----:B------:R-:W-:-:S02]  /*03b0*/  @!P1 IADD3.X R39, PT, PT, RZ, R9, RZ, P5, !PT ;  /* 0x00000009ff279210 */ /* 0x000fc40002ffe4ff */
[----:B------:R-:W-:Y:S01]  /*03c0*/  @!P2 LEA.HI.X R35, R10, R35, R11, 0x1, P4 ;  /* 0x000000230a23a211 */ /* 0x000fe200020f0c0b */
[----:B--2---:R-:W-:Y:S01]  /*03d0*/  @!P1 IMAD R10, R21, R22, RZ ;  /* 0x00000016150a9224 */ /* 0x004fe200078e02ff */
[----:B------:R-:W-:Y:S01]  /*03e0*/  @!P1 MOV R9, R37 ;  /* 0x0000002500099202 */ /* 0x000fe20000000f00 */
[----:B---3--:R-:W-:Y:S02]  /*03f0*/  @!P0 IMAD R42, R27, R24, RZ ;  /* 0x000000181b2a8224 */ /* 0x008fe400078e02ff */
[----:B------:R-:W2:Y:S01]  /*0400*/  @!P1 LDC.64 R20, c[0x0][0x380] ;  /* 0x0000e000ff149b82 */ /* 0x000ea20000000a00 */
[C---:B------:R-:W-:Y:S01]  /*0410*/  @!P1 IMAD R41, R15.reuse, R23, R10 ;  /* 0x000000170f299224 */ /* 0x040fe200078e020a */
[----:B------:R-:W-:Y:S01]  /*0420*/  CS2R R10, SRZ ;  /* 0x00000000000a7805 */ /* 0x000fe2000001ff00 */
[----:B------:R-:W-:Y:S01]  /*0430*/  @!P1 IMAD.WIDE.U32 R22, R15, R22, R8 ;  /* 0x000000160f169225 */ /* 0x000fe200078e0008 */
[----:B------:R-:W-:Y:S02]  /*0440*/  CS2R R8, SRZ ;  /* 0x0000000000087805 */ /* 0x000fe4000001ff00 */
[----:B------:R-:W-:-:S02]  /*0450*/  CS2R R14, SRZ ;  /* 0x00000000000e7805 */ /* 0x000fc4000001ff00 */
[C---:B----4-:R-:W-:Y:S01]  /*0460*/  @!P2 LEA R46, P3, R12.reuse, R46, 0x1 ;  /* 0x0000002e0c2ea211 */ /* 0x050fe200078608ff */
[----:B------:R-:W3:Y:S01]  /*0470*/  LDC.64 R26, c[0x0][0x3b8] ;  /* 0x0000ee00ff1a7b82 */ /* 0x000ee20000000a00 */
[C---:B------:R-:W-:Y:S02]  /*0480*/  @!P0 IMAD R42, R43.reuse, R25, R42 ;  /* 0x000000192b2a8224 */ /* 0x040fe400078e022a */
[----:B------:R-:W-:Y:S02]  /*0490*/  @!P2 LEA.HI.X R47, R12, R47, R13, 0x1, P3 ;  /* 0x0000002f0c2fa211 */ /* 0x000fe400018f0c0d */
[----:B------:R-:W-:Y:S01]  /*04a0*/  CS2R R12, SRZ ;  /* 0x00000000000c7805 */ /* 0x000fe2000001ff00 */
[----:B------:R-:W-:Y:S02]  /*04b0*/  @!P0 IMAD.WIDE.U32 R36, R43, R24, R36 ;  /* 0x000000182b248225 */ /* 0x000fe400078e0024 */
[----:B------:R-:W4:Y:S01]  /*04c0*/  @!P0 LDC.64 R30, c[0x0][0x380] ;  /* 0x0000e000ff1e8b82 */ /* 0x000f220000000a00 */
[----:B-1----:R-:W4:Y:S04]  /*04d0*/  @!P2 LDG.E.128 R8, desc[UR4][R46.64] ;  /* 0x000000042e08a981 */ /* 0x002f28000c1e1d00 */
[----:B------:R1:W4:Y:S03]  /*04e0*/  @!P2 LDG.E.128 R12, desc[UR4][R34.64] ;  /* 0x00000004220ca981 */ /* 0x000326000c1e1d00 */
[----:B------:R-:W4:Y:S08]  /*04f0*/  LDC.64 R28, c[0x0][0x3b0] ;  /* 0x0000ec00ff1c7b82 */ /* 0x000f300000000a00 */
[----:B------:R-:W4:Y:S01]  /*0500*/  LDC.64 R24, c[0x0][0x3b0] ;  /* 0x0000ec00ff187b82 */ /* 0x000f220000000a00 */
[----:B0-----:R-:W-:Y:S01]  /*0510*/  @!P1 IMAD R39, R39, R18, RZ ;  /* 0x0000001227279224 */ /* 0x001fe200078e02ff */
[----:B-1----:R-:W-:-:S02]  /*0520*/  @!P1 MOV R34, R44 ;  /* 0x0000002c00229202 */ /* 0x002fc40000000f00 */
[----:B------:R-:W-:Y:S01]  /*0530*/  @!P1 MOV R35, R17 ;  /* 0x0000001100239202 */ /* 0x000fe20000000f00 */
[----:B---3--:R-:W-:Y:S01]  /*0540*/  @!P0 IMAD R33, R33, R26, RZ ;  /* 0x0000001a21218224 */ /* 0x008fe200078e02ff */
[----:B------:R-:W-:Y:S01]  /*0550*/  @!P1 IADD3 R41, PT, PT, R23, R41, RZ ;  /* 0x0000002917299210 */ /* 0x000fe20007ffe0ff */
[----:B------:R-:W-:Y:S01]  /*0560*/  @!P1 IMAD R19, R16, R19, R39 ;  /* 0x0000001310139224 */ /* 0x000fe200078e0227 */
[----:B--2---:R-:W-:Y:S02]  /*0570*/  @!P1 LEA R48, P2, R22, R20, 0x1 ;  /* 0x0000001416309211 */ /* 0x004fe400078408ff */
[----:B------:R-:W-:Y:S01]  /*0580*/  @!P0 MOV R45, R17 ;  /* 0x00000011002d8202 */ /* 0x000fe20000000f00 */
[----:B------:R-:W-:Y:S01]  /*0590*/  @!P1 IMAD.WIDE.U32 R16, R16, R18, R34 ;  /* 0x0000001210109225 */ /* 0x000fe200078e0022 */
[----:B------:R-:W-:Y:S02]  /*05a0*/  @!P1 LEA.HI.X R49, R22, R21, R41, 0x1, P2 ;  /* 0x0000001516319211 */ /* 0x000fe400010f0c29 */
[----:B------:R-:W-:Y:S01]  /*05b0*/  @!P0 IADD3 R18, PT, PT, R37, R42, RZ ;  /* 0x0000002a25128210 */ /* 0x000fe20007ffe0ff */
[----:B------:R-:W-:Y:S01]  /*05c0*/  @!P0 IMAD R33, R38, R27, R33 ;  /* 0x0000001b26218224 */ /* 0x000fe200078e0221 */
[----:B----4-:R-:W-:Y:S01]  /*05d0*/  @!P0 LEA R42, P2, R36, R30, 0x1 ;  /* 0x0000001e242a8211 */ /* 0x010fe200078408ff */
[----:B------:R-:W-:Y:S01]  /*05e0*/  @!P0 IMAD.WIDE.U32 R26, R38, R26, R44 ;  /* 0x0000001a261a8225 */ /* 0x000fe200078e002c */
[----:B------:R-:W-:-:S02]  /*05f0*/  @!P1 IADD3 R19, PT, PT, R17, R19, RZ ;  /* 0x0000001311139210 */ /* 0x000fc40007ffe0ff */
[----:B------:R-:W-:Y:S02]  /*0600*/  @!P1 LEA R34, P3, R16, R28, 0x1 ;  /* 0x0000001c10229211 */ /* 0x000fe400078608ff */
[----:B------:R-:W-:Y:S02]  /*0610*/  @!P0 LEA.HI.X R43, R36, R31, R18, 0x1, P2 ;  /* 0x0000001f242b8211 */ /* 0x000fe400010f0c12 */
[----:B------:R-:W-:Y:S02]  /*0620*/  @!P0 IADD3 R27, PT, PT, R27, R33, RZ ;  /* 0x000000211b1b8210 */ /* 0x000fe40007ffe0ff */
[----:B------:R-:W-:Y:S02]  /*0630*/  CS2R R20, SRZ ;  /* 0x0000000000147805 */ /* 0x000fe4000001ff00 */
[----:B------:R-:W-:Y:S02]  /*0640*/  @!P0 LEA R44, P2, R26, R24, 0x1 ;  /* 0x000000181a2c8211 */ /* 0x000fe400078408ff */
[----:B------:R-:W-:-:S02]  /*0650*/  @!P1 LEA.HI.X R35, R16, R29, R19, 0x1, P3 ;  /* 0x0000001d10239211 */ /* 0x000fc400018f0c13 */
[----:B------:R-:W-:Y:S02]  /*0660*/  CS2R R16, SRZ ;  /* 0x0000000000107805 */ /* 0x000fe4000001ff00 */
[----:B------:R-:W-:Y:S02]  /*0670*/  CS2R R18, SRZ ;  /* 0x0000000000127805 */ /* 0x000fe4000001ff00 */
[----:B------:R-:W-:Y:S02]  /*0680*/  CS2R R22, SRZ ;  /* 0x0000000000167805 */ /* 0x000fe4000001ff00 */
[----:B------:R-:W-:Y:S02]  /*0690*/  @!P0 LEA.HI.X R45, R26, R25, R27, 0x1, P2 ;  /* 0x000000191a2d8211 */ /* 0x000fe400010f0c1b */
[----:B------:R-:W-:Y:S02]  /*06a0*/  CS2R R24, SRZ ;  /* 0x0000000000187805 */ /* 0x000fe4000001ff00 */
[----:B------:R-:W-:-:S02]  /*06b0*/  CS2R R26, SRZ ;  /* 0x00000000001a7805 */ /* 0x000fc4000001ff00 */
[----:B------:R-:W-:Y:S02]  /*06c0*/  CS2R R28, SRZ ;  /* 0x00000000001c7805 */ /* 0x000fe4000001ff00 */
[----:B------:R-:W-:Y:S01]  /*06d0*/  CS2R R30, SRZ ;  /* 0x00000000001e7805 */ /* 0x000fe2000001ff00 */
[----:B------:R-:W2:Y:S01]  /*06e0*/  @!P1 LDG.E.128 R16, desc[UR4][R48.64] ;  /* 0x0000000430109981 */ /* 0x000ea2000c1e1d00 */
[----:B------:R-:W0:Y:S03]  /*06f0*/  LDC.64 R36, c[0x0][0x408] ;  /* 0x00010200ff247b82 */ /* 0x000e260000000a00 */
[----:B------:R1:W3:Y:S04]  /*0700*/  @!P1 LDG.E.128 R20, desc[UR4][R34.64] ;  /* 0x0000000422149981 */ /* 0x0002e8000c1e1d00 */
[----:B------:R-:W4:Y:S04]  /*0710*/  @!P0 LDG.E.128 R24, desc[UR4][R42.64] ;  /* 0x000000042a188981 */ /* 0x000f28000c1e1d00 */
[----:B------:R-:W4:Y:S01]  /*0720*/  @!P0 LDG.E.128 R28, desc[UR4][R44.64] ;  /* 0x000000042c1c8981 */ /* 0x000f22000c1e1d00 */
[C---:B------:R-:W-:Y:S01]  /*0730*/  ISETP.GE.AND P0, PT, R0.reuse, R5, PT ;  /* 0x000000050000720c */ /* 0x040fe20003f06270 */
[----:B-1----:R-:W1:Y:S03]  /*0740*/  LDC.64 R34, c[0x0][0x400] ;  /* 0x00010000ff227b82 */ /* 0x002e660000000a00 */
[----:B------:R-:W-:Y:S01]  /*0750*/  ISETP.GT.U32.OR P0, PT, R0, 0x5f, P0 ;  /* 0x0000005f0000780c */ /* 0x000fe20000704470 */
[----:B------:R-:W-:-:S12]  /*0760*/  IMAD R46, R3, 0x60, RZ ;  /* 0x00000060032e7824 */ /* 0x000fd800078e02ff */
[----:B------:R-:W0:Y:S01]  /*0770*/  @!P0 LDC.64 R38, c[0x0][0x3f8] ;  /* 0x0000fe00ff268b82 */ /* 0x000e220000000a00 */
[----:B------:R-:W-:Y:S02]  /*0780*/  @!P0 IADD3 R48, PT, PT, R46, R0, RZ ;  /* 0x000000002e308210 */ /* 0x000fe40007ffe0ff */
[----:B------:R-:W-:-:S03]  /*0790*/  @!P0 MOV R49, RZ ;  /* 0x000000ff00318202 */ /* 0x000fc60000000f00 */
[----:B-1----:R-:W-:-:S04]  /*07a0*/  @!P0 IMAD.WIDE.U32 R48, R34, UR6, R48 ;  /* 0x0000000622308c25 */ /* 0x002fc8000f8e0030 */
[----:B------:R-:W-:Y:S02]  /*07b0*/  @!P0 IMAD R49, R35, UR6, R49 ;  /* 0x0000000623318c24 */ /* 0x000fe4000f8e0231 */
[----:B0-----:R-:W-:-:S04]  /*07c0*/  @!P0 IMAD.WIDE.U32 R34, R36, UR7, R48 ;  /* 0x0000000724228c25 */ /* 0x001fc8000f8e0030 */
[----:B------:R-:W-:Y:S01]  /*07d0*/  @!P0 IMAD R37, R37, UR7, R35 ;  /* 0x0000000725258c24 */ /* 0x000fe2000f8e0223 */
[----:B------:R-:W-:-:S04]  /*07e0*/  @!P0 LEA R38, P1, R34, R38, 0x2 ;  /* 0x0000002622268211 */ /* 0x000fc800078210ff */
[----:B------:R-:W-:Y:S02]  /*07f0*/  @!P0 LEA.HI.X R39, R34, R39, R37, 0x2, P1 ;  /* 0x0000002722278211 */ /* 0x000fe400008f1425 */
[----:B------:R-:W-:-:S06]  /*0800*/  MOV R33, 0x7f800000 ;  /* 0x7f80000000217802 */ /* 0x000fcc0000000f00 */
[----:B------:R4:W5:Y:S01]  /*0810*/  @!P0 LDG.E R33, desc[UR4][R38.64] ;  /* 0x0000000426218981 */ /* 0x000962000c1e1900 */
[----:B------:R-:W-:Y:S02]  /*0820*/  IADD3 R40, PT, PT, R40, 0x5f, RZ ;  /* 0x0000005f28287810 */ /* 0x000fe40007ffe0ff */
[----:B------:R-:W-:Y:S01]  /*0830*/  ISETP.NE.AND P1, PT, R32, RZ, PT ;  /* 0x000000ff2000720c */ /* 0x000fe20003f25270 */
[----:B------:R-:W-:Y:S01]  /*0840*/  BSSY.RECONVERGENT B0, `(.L_x_49) ;  /* 0x000007c000007945 */ /* 0x000fe20003800200 */
[----:B------:R-:W-:Y:S02]  /*0850*/  HADD2.F32 R34, -RZ, R8.H1_H1 ;  /* 0x30000008ff227230 */ /* 0x000fe40000004100 */
[----:B------:R-:W-:Y:S02]  /*0860*/  HADD2.F32 R37, -RZ, R12.H1_H1 ;  /* 0x3000000cff257230 */ /* 0x000fe40000004100 */
[----:B------:R-:W-:Y:S02]  /*0870*/  HADD2.F32 R8, -RZ, R8.H0_H0 ;  /* 0x20000008ff087230 */ /* 0x000fe40000004100 */
[----:B------:R-:W-:-:S02]  /*0880*/  HADD2.F32 R35, -RZ, R12.H0_H0 ;  /* 0x2000000cff237230 */ /* 0x000fc40000004100 */
[----:B------:R-:W-:Y:S01]  /*0890*/  FMUL.FTZ R41, R34, R37 ;  /* 0x0000002522297220 */ /* 0x000fe20000410000 */
[----:B------:R-:W-:Y:S02]  /*08a0*/  HADD2.F32 R12, -RZ, R9.H0_H0 ;  /* 0x20000009ff0c7230 */ /* 0x000fe40000004100 */
[----:B------:R-:W-:Y:S02]  /*08b0*/  HADD2.F32 R37, -RZ, R13.H0_H0 ;  /* 0x2000000dff257230 */ /* 0x000fe40000004100 */
[----:B------:R-:W-:Y:S01]  /*08c0*/  FFMA.FTZ R35, R8, R35, R41 ;  /* 0x0000002308237223 */ /* 0x000fe20000010029 */
[----:B------:R-:W-:Y:S02]  /*08d0*/  HADD2.F32 R9, -RZ, R9.H1_H1 ;  /* 0x30000009ff097230 */ /* 0x000fe40000004100 */
[----:B------:R-:W-:Y:S02]  /*08e0*/  HADD2.F32 R34, -RZ, R13.H1_H1 ;  /* 0x3000000dff227230 */ /* 0x000fe40000004100 */
[----:B------:R-:W-:Y:S01]  /*08f0*/  FFMA.FTZ R12, R12, R37, R35 ;  /* 0x000000250c0c7223 */ /* 0x000fe20000010023 */
[----:B------:R-:W-:-:S02]  /*0900*/  HADD2.F32 R8, -RZ, R10.H0_H0 ;  /* 0x2000000aff087230 */ /* 0x000fc40000004100 */
[----:B------:R-:W-:Y:S02]  /*0910*/  HADD2.F32 R13, -RZ, R14.H0_H0 ;  /* 0x2000000eff0d7230 */ /* 0x000fe40000004100 */
[----:B------:R-:W-:Y:S01]  /*0920*/  FFMA.FTZ R35, R9, R34, R12 ;  /* 0x0000002209237223 */ /* 0x000fe2000001000c */
[----:B------:R-:W-:Y:S02]  /*0930*/  HADD2.F32 R10, -RZ, R10.H1_H1 ;  /* 0x3000000aff0a7230 */ /* 0x000fe40000004100 */
[----:B------:R-:W-:Y:S02]  /*0940*/  HADD2.F32 R9, -RZ, R14.H1_H1 ;  /* 0x3000000eff097230 */ /* 0x000fe40000004100 */
[----:B------:R-:W-:Y:S01]  /*0950*/  FFMA.FTZ R35, R8, R13, R35 ;  /* 0x0000000d08237223 */ /* 0x000fe20000010023 */
[----:B------:R-:W-:Y:S02]  /*0960*/  HADD2.F32 R8, -RZ, R11.H0_H0 ;  /* 0x2000000bff087230 */ /* 0x000fe40000004100 */
[----:B------:R-:W-:-:S02]  /*0970*/  HADD2.F32 R13, -RZ, R15.H0_H0 ;  /* 0x2000000fff0d7230 */ /* 0x000fc40000004100 */
[----:B------:R-:W-:-:S04]  /*0980*/  FFMA.FTZ R9, R10, R9, R35 ;  /* 0x000000090a097223 */ /* 0x000fc80000010023 */
[----:B------:R-:W-:Y:S01]  /*0990*/  FFMA.FTZ R8, R8, R13, R9 ;  /* 0x0000000d08087223 */ /* 0x000fe20000010009 */
[--C-:B--2---:R-:W-:Y:S02]  /*09a0*/  HADD2.F32 R9, -RZ, R16.reuse.H0_H0 ;  /* 0x20000010ff097230 */ /* 0x104fe40000004100 */
[----:B------:R-:W-:Y:S02]  /*09b0*/  HADD2.F32 R16, -RZ, R16.H1_H1 ;  /* 0x30000010ff107230 */ /* 0x000fe40000004100 */
[--C-:B---3--:R-:W-:Y:S02]  /*09c0*/  HADD2.F32 R41, -RZ, R20.reuse.H1_H1 ;  /* 0x30000014ff297230 */ /* 0x108fe40000004100 */
[----:B------:R-:W-:Y:S02]  /*09d0*/  HADD2.F32 R14, -RZ, R20.H0_H0 ;  /* 0x20000014ff0e7230 */ /* 0x000fe40000004100 */
[----:B----4-:R-:W-:Y:S02]  /*09e0*/  HADD2.F32 R39, -RZ, R24.H1_H1 ;  /* 0x30000018ff277230 */ /* 0x010fe40000004100 */
[----:B------:R-:W-:-:S02]  /*09f0*/  HADD2.F32 R35, -RZ, R21.H0_H0 ;  /* 0x20000015ff237230 */ /* 0x000fc40000004100 */
[----:B------:R-:W-:Y:S02]  /*0a00*/  HADD2.F32 R36, -RZ, R28.H1_H1 ;  /* 0x3000001cff247230 */ /* 0x000fe40000004100 */
[----:B------:R-:W-:Y:S02]  /*0a10*/  HADD2.F32 R20, -RZ, R21.H1_H1 ;  /* 0x30000015ff147230 */ /* 0x000fe40000004100 */
[----:B------:R-:W-:Y:S01]  /*0a20*/  FMUL.FTZ R16, R16, R41 ;  /* 0x0000002910107220 */ /* 0x000fe20000410000 */
[--C-:B------:R-:W-:Y:S02]  /*0a30*/  HADD2.F32 R21, -RZ, R22.reuse.H0_H0 ;  /* 0x20000016ff157230 */ /* 0x100fe40000004100 */
[----:B------:R-:W-:Y:S02]  /*0a40*/  HADD2.F32 R37, -RZ, R22.H1_H1 ;  /* 0x30000016ff257230 */ /* 0x000fe40000004100 */
[--C-:B------:R-:W-:Y:S02]  /*0a50*/  HADD2.F32 R22, -RZ, R23.reuse.H0_H0 ;  /* 0x20000017ff167230 */ /* 0x100fe40000004100 */
[----:B------:R-:W-:-:S02]  /*0a60*/  HADD2.F32 R34, -RZ, R23.H1_H1 ;  /* 0x30000017ff227230 */ /* 0x000fc40000004100 */
[----:B------:R-:W-:Y:S01]  /*0a70*/  FMUL.FTZ R41, R39, R36 ;  /* 0x0000002427297220 */ /* 0x000fe20000410000 */
[----:B------:R-:W-:Y:S02]  /*0a80*/  HADD2.F32 R24, -RZ, R24.H0_H0 ;  /* 0x20000018ff187230 */ /* 0x000fe40000004100 */
[----:B------:R-:W-:Y:S02]  /*0a90*/  HADD2.F32 R23, -RZ, R28.H0_H0 ;  /* 0x2000001cff177230 */ /* 0x000fe40000004100 */
[----:B------:R-:W-:Y:S01]  /*0aa0*/  FFMA.FTZ R39, R9, R14, R16 ;  /* 0x0000000e09277223 */ /* 0x000fe20000010010 */
[----:B------:R-:W-:Y:S02]  /*0ab0*/  HADD2.F32 R10, -RZ, R17.H0_H0 ;  /* 0x20000011ff0a7230 */ /* 0x000fe40000004100 */
        /* <DEDUP_REMOVED lines=13> */
[----:B------:R-:W-:Y:S01]  /*0b90*/  FFMA.FTZ R21, R12, R21, R17 ;  /* 0x000000150c157223 */ /* 0x000fe20000010011 */
[----:B------:R-:W-:Y:S02]  /*0ba0*/  HADD2.F32 R18, -RZ, R18.H1_H1 ;  /* 0x30000012ff127230 */ /* 0x000fe40000004100 */
[----:B------:R-:W-:Y:S02]  /*0bb0*/  HADD2.F32 R26, -RZ, R26.H1_H1 ;  /* 0x3000001aff1a7230 */ /* 0x000fe40000004100 */
[----:B------:R-:W-:Y:S01]  /*0bc0*/  FFMA.FTZ R23, R9, R14, R10 ;  /* 0x0000000e09177223 */ /* 0x000fe2000001000a */
[----:B------:R-:W-:Y:S02]  /*0bd0*/  HADD2.F32 R17, -RZ, R30.H1_H1 ;  /* 0x3000001eff117230 */ /* 0x000fe40000004100 */
[----:B------:R-:W-:Y:S01]  /*0be0*/  FFMA.FTZ R18, R18, R37, R21 ;  /* 0x0000002512127223 */ /* 0x000fe20000010015 */
[----:B------:R-:W-:-:S02]  /*0bf0*/  HADD2.F32 R13, -RZ, R19.H0_H0 ;  /* 0x20000013ff0d7230 */ /* 0x000fc40000004100 */
[----:B------:R-:W-:Y:S02]  /*0c00*/  HADD2.F32 R9, -RZ, R27.H0_H0 ;  /* 0x2000001bff097230 */ /* 0x000fe40000004100 */
[----:B------:R-:W-:Y:S01]  /*0c10*/  FFMA.FTZ R26, R26, R17, R23 ;  /* 0x000000111a1a7223 */ /* 0x000fe20000010017 */
[----:B------:R-:W-:Y:S02]  /*0c20*/  HADD2.F32 R10, -RZ, R31.H0_H0 ;  /* 0x2000001fff0a7230 */ /* 0x000fe40000004100 */
[----:B------:R-:W-:Y:S02]  /*0c30*/  HADD2.F32 R11, -RZ, R11.H1_H1 ;  /* 0x3000000bff0b7230 */ /* 0x000fe40000004100 */
[----:B------:R-:W-:Y:S02]  /*0c40*/  HADD2.F32 R15, -RZ, R15.H1_H1 ;  /* 0x3000000fff0f7230 */ /* 0x000fe40000004100 */
[----:B------:R-:W-:Y:S01]  /*0c50*/  FFMA.FTZ R18, R13, R22, R18 ;  /* 0x000000160d127223 */ /* 0x000fe20000010012 */
[----:B------:R-:W-:-:S02]  /*0c60*/  HADD2.F32 R19, -RZ, R19.H1_H1 ;  /* 0x30000013ff137230 */ /* 0x000fc40000004100 */
[----:B------:R-:W-:Y:S01]  /*0c70*/  FFMA.FTZ R10, R9, R10, R26 ;  /* 0x0000000a090a7223 */ /* 0x000fe2000001001a */
[----:B------:R-:W-:Y:S02]  /*0c80*/  HADD2.F32 R27, -RZ, R27.H1_H1 ;  /* 0x3000001bff1b7230 */ /* 0x000fe40000004100 */
[----:B------:R-:W-:Y:S02]  /*0c90*/  HADD2.F32 R12, -RZ, R31.H1_H1 ;  /* 0x3000001fff0c7230 */ /* 0x000fe40000004100 */
[----:B------:R-:W-:Y:S01]  /*0ca0*/  FFMA.FTZ R8, R11, R15, R8 ;  /* 0x0000000f0b087223 */ /* 0x000fe20000010008 */
[----:B------:R-:W-:Y:S02]  /*0cb0*/  FFMA.FTZ R18, R19, R34, R18 ;  /* 0x0000002213127223 */ /* 0x000fe40000010012 */
[----:B------:R-:W-:Y:S02]  /*0cc0*/  FFMA.FTZ R27, R27, R12, R10 ;  /* 0x0000000c1b1b7223 */ /* 0x000fe4000001000a */
[----:B------:R-:W0:Y:S04]  /*0cd0*/  SHFL.BFLY PT, R9, R8, 0x4, 0x1f ;  /* 0x0c801f0008097f89 */ /* 0x000e2800000e0000 */
[----:B------:R-:W1:Y:S04]  /*0ce0*/  SHFL.BFLY PT, R11, R18, 0x4, 0x1f ;  /* 0x0c801f00120b7f89 */ /* 0x000e6800000e0000 */
[----:B------:R-:W2:Y:S01]  /*0cf0*/  SHFL.BFLY PT, R10, R27, 0x4, 0x1f ;  /* 0x0c801f001b0a7f89 */ /* 0x000ea200000e0000 */
[----:B0-----:R-:W-:Y:S01]  /*0d00*/  FADD.FTZ R9, R8, R9 ;  /* 0x0000000908097221 */ /* 0x001fe20000010000 */
[----:B-1----:R-:W-:Y:S01]  /*0d10*/  FADD.FTZ R11, R18, R11 ;  /* 0x0000000b120b7221 */ /* 0x002fe20000010000 */
[----:B--2---:R-:W-:-:S04]  /*0d20*/  FADD.FTZ R16, R27, R10 ;  /* 0x0000000a1b107221 */ /* 0x004fc80000010000 */
[----:B------:R-:W0:Y:S04]  /*0d30*/  SHFL.BFLY PT, R14, R11, 0x2, 0x1f ;  /* 0x0c401f000b0e7f89 */ /* 0x000e2800000e0000 */
[----:B------:R-:W1:Y:S04]  /*0d40*/  SHFL.BFLY PT, R10, R9, 0x2, 0x1f ;  /* 0x0c401f00090a7f89 */ /* 0x000e6800000e0000 */
[----:B------:R-:W2:Y:S01]  /*0d50*/  SHFL.BFLY PT, R13, R16, 0x2, 0x1f ;  /* 0x0c401f00100d7f89 */ /* 0x000ea200000e0000 */
[----:B------:R-:W-:-:S05]  /*0d60*/  IMAD.HI R19, R40, 0x2aaaaaab, RZ ;  /* 0x2aaaaaab28137827 */ /* 0x000fca00078e02ff */
[----:B------:R-:W-:Y:S01]  /*0d70*/  SHF.R.U32.HI R8, RZ, 0x1f, R19 ;  /* 0x0000001fff087819 */ /* 0x000fe20000011613 */
[----:B0-----:R-:W-:Y:S01]  /*0d80*/  FADD.FTZ R14, R11, R14 ;  /* 0x0000000e0b0e7221 */ /* 0x001fe20000010000 */
[----:B-1----:R-:W-:Y:S01]  /*0d90*/  FADD.FTZ R12, R9, R10 ;  /* 0x0000000a090c7221 */ /* 0x002fe20000010000 */
[----:B--2---:R-:W-:-:S03]  /*0da0*/  FADD.FTZ R17, R16, R13 ;  /* 0x0000000d10117221 */ /* 0x004fc60000010000 */
[----:B------:R-:W0:Y:S01]  /*0db0*/  SHFL.BFLY PT, R15, R14, 0x1, 0x1f ;  /* 0x0c201f000e0f7f89 */ /* 0x000e2200000e0000 */
[----:B------:R-:W-:Y:S01]  /*0dc0*/  LEA.HI R19, R19, R8, RZ, 0x1c ;  /* 0x0000000813137211 */ /* 0x000fe200078fe0ff */
[----:B------:R-:W1:Y:S02]  /*0dd0*/  LDC.64 R10, c[0x0][0x440] ;  /* 0x00011000ff0a7b82 */ /* 0x000e640000000a00 */
[----:B------:R-:W2:Y:S04]  /*0de0*/  SHFL.BFLY PT, R13, R12, 0x1, 0x1f ;  /* 0x0c201f000c0d7f89 */ /* 0x000ea800000e0000 */
[----:B------:R-:W3:Y:S02]  /*0df0*/  SHFL.BFLY PT, R18, R17, 0x1, 0x1f ;  /* 0x0c201f0011127f89 */ /* 0x000ee400000e0000 */
[----:B------:R-:W4:Y:S01]  /*0e00*/  LDC.64 R8, c[0x0][0x448] ;  /* 0x00011200ff087b82 */ /* 0x000f220000000a00 */
[----:B------:R-:W-:-:S02]  /*0e10*/  IMAD R40, R19, 0x60, -R40 ;  /* 0x0000006013287824 */ /* 0x000fc400078e0a28 */
[----:B------:R-:W-:-:S03]  /*0e20*/  IMAD R16, R3, 0x600, R0 ;  /* 0x0000060003107824 */ /* 0x000fc600078e0200 */
[----:B------:R-:W-:-:S04]  /*0e30*/  IADD3 R19, PT, PT, R5, 0x5f, R40 ;  /* 0x0000005f05137810 */ /* 0x000fc80007ffe028 */
[----:B------:R-:W-:-:S04]  /*0e40*/  ISETP.GE.AND P0, PT, R0, R19, PT ;  /* 0x000000130000720c */ /* 0x000fc80003f06270 */
[----:B------:R-:W-:Y:S01]  /*0e50*/  ISETP.GT.U32.OR P0, PT, R0, 0x5f, P0 ;  /* 0x0000005f0000780c */ /* 0x000fe20000704470 */
[----:B0-----:R-:W-:Y:S01]  /*0e60*/  FADD.FTZ R20, R14, R15 ;  /* 0x0000000f0e147221 */ /* 0x001fe20000010000 */
[----:B--2---:R-:W-:Y:S01]  /*0e70*/  FADD.FTZ R13, R12, R13 ;  /* 0x0000000d0c0d7221 */ /* 0x004fe20000010000 */
[----:B------:R-:W-:Y:S01]  /*0e80*/  SHF.L.U32 R12, R16, 0x2, RZ ;  /* 0x00000002100c7819 */ /* 0x000fe200000006ff */
[----:B---3--:R-:W-:Y:S01]  /*0e90*/  FADD.FTZ R21, R17, R18 ;  /* 0x0000001211157221 */ /* 0x008fe20000010000 */
[----:B------:R-:W-:Y:S08]  /*0ea0*/  @P1 BRA `(.L_x_50) ;  /* 0x0000000000541947 */ /* 0x000ff00003800000 */
[----:B------:R-:W0:Y:S01]  /*0eb0*/  LDC.64 R16, c[0x0][0x3e8] ;  /* 0x0000fa00ff107b82 */ /* 0x000e220000000a00 */
[----:B------:R-:W-:Y:S01]  /*0ec0*/  MOV R47, RZ ;  /* 0x000000ff002f7202 */ /* 0x000fe20000000f00 */
[----:B------:R-:W2:Y:S01]  /*0ed0*/  LDCU.64 UR8, c[0x0][0x3d0] ;  /* 0x00007a00ff0877ac */ /* 0x000ea20008000a00 */
[-C--:B------:R-:W-:Y:S02]  /*0ee0*/  ISETP.GE.AND P3, PT, R6, R5.reuse, PT ;  /* 0x000000050600720c */ /* 0x080fe40003f66270 */
[----:B------:R-:W-:-:S03]  /*0ef0*/  ISETP.GE.AND P2, PT, R2, R5, PT ;  /* 0x000000050200720c */ /* 0x000fc60003f46270 */
[----:B------:R-:W3:Y:S01]  /*0f00*/  LDC.64 R18, c[0x0][0x3f0] ;  /* 0x0000fc00ff127b82 */ /* 0x000ee20000000a00 */
[----:B------:R-:W-:Y:S01]  /*0f10*/  FSEL R7, R20, RZ, !P2 ;  /* 0x000000ff14077208 */ /* 0x000fe20005000000 */
[----:B0-----:R-:W-:-:S04]  /*0f20*/  IMAD.WIDE.U32 R14, R16, UR6, R46 ;  /* 0x00000006100e7c25 */ /* 0x001fc8000f8e002e */
[----:B------:R-:W-:Y:S02]  /*0f30*/  IMAD R15, R17, UR6, R15 ;  /* 0x00000006110f7c24 */ /* 0x000fe4000f8e020f */
[----:B---3--:R-:W-:-:S04]  /*0f40*/  IMAD.WIDE.U32 R14, R18, UR7, R14 ;  /* 0x00000007120e7c25 */ /* 0x008fc8000f8e000e */
[----:B------:R-:W-:Y:S01]  /*0f50*/  IMAD R16, R19, UR7, R15 ;  /* 0x0000000713107c24 */ /* 0x000fe2000f8e020f */
[----:B------:R-:W-:-:S04]  /*0f60*/  IADD3 R15, P1, PT, R6, R14, RZ ;  /* 0x0000000e060f7210 */ /* 0x000fc80007f3e0ff */
[----:B------:R-:W-:Y:S02]  /*0f70*/  IADD3.X R16, PT, PT, RZ, R16, RZ, P1, !PT ;  /* 0x00000010ff107210 */ /* 0x000fe40000ffe4ff */
[C---:B--2---:R-:W-:Y:S02]  /*0f80*/  LEA R14, P4, R15.reuse, UR8, 0x2 ;  /* 0x000000080f0e7c11 */ /* 0x044fe4000f8810ff */
[----:B------:R-:W-:Y:S02]  /*0f90*/  ISETP.GE.AND P1, PT, R4, R5, PT ;  /* 0x000000050400720c */ /* 0x000fe40003f26270 */
[----:B------:R-:W-:Y:S02]  /*0fa0*/  LEA.HI.X R15, R15, UR9, R16, 0x2, P4 ;  /* 0x000000090f0f7c11 */ /* 0x000fe4000a0f1410 */
[----:B------:R-:W-:Y:S02]  /*0fb0*/  FSEL R5, R13, RZ, !P3 ;  /* 0x000000ff0d057208 */ /* 0x000fe40005800000 */
[----:B------:R-:W-:Y:S01]  /*0fc0*/  FSEL R17, R21, RZ, !P1 ;  /* 0x000000ff15117208 */ /* 0x000fe20004800000 */
[----:B------:R0:W-:Y:S04]  /*0fd0*/  STG.E desc[UR4][R14.64+0x80], R7 ;  /* 0x000080070e007986 */ /* 0x0001e8000c101904 */
[----:B------:R0:W-:Y:S04]  /*0fe0*/  STG.E desc[UR4][R14.64], R5 ;  /* 0x000000050e007986 */ /* 0x0001e8000c101904 */
[----:B------:R0:W-:Y:S02]  /*0ff0*/  STG.E desc[UR4][R14.64+0x100], R17 ;  /* 0x000100110e007986 */ /* 0x0001e4000c101904 */
.L_x_50:
[----:B------:R-:W-:Y:S05]  /*1000*/  BSYNC.RECONVERGENT B0 ;  /* 0x0000000000007941 */ /* 0x000fea0003800200 */
.L_x_49:
[----:B------:R-:W-:Y:S04]  /*1010*/  BSSY.RECONVERGENT B0, `(.L_x_51) ;  /* 0x0000011000007945 */ /* 0x000fe80003800200 */
[----:B------:R-:W-:Y:S05]  /*1020*/  @P0 BRA `(.L_x_52) ;  /* 0x00000000003c0947 */ /* 0x000fea0003800000 */
[----:B0-----:R-:W0:Y:S01]  /*1030*/  LDC.64 R6, c[0x0][0x418] ;  /* 0x00010600ff067b82 */ /* 0x001e220000000a00 */
[----:B------:R-:W-:Y:S01]  /*1040*/  IADD3 R4, PT, PT, R46, R0, RZ ;  /* 0x000000002e047210 */ /* 0x000fe20007ffe0ff */
[----:B------:R-:W-:Y:S02]  /*1050*/  HFMA2 R5, -RZ, RZ, 0, 0 ;  /* 0x00000000ff057431 */ /* 0x000fe400000001ff */
[C---:B-----5:R-:W-:Y:S01]  /*1060*/  FMUL.FTZ R2, R33.reuse, 1.4426950216293334961 ;  /* 0x3fb8aa3b21027820 */ /* 0x060fe20000410000 */
[----:B------:R-:W-:-:S03]  /*1070*/  FSETP.NEU.FTZ.AND P0, PT, R33, -INF , PT ;  /* 0xff8000002100780b */ /* 0x000fc60003f1d000 */
[----:B------:R-:W2:Y:S08]  /*1080*/  LDC.64 R14, c[0x0][0x420] ;  /* 0x00010800ff0e7b82 */ /* 0x000eb00000000a00 */
[----:B------:R-:W3:Y:S01]  /*1090*/  LDC.64 R16, c[0x0][0x410] ;  /* 0x00010400ff107b82 */ /* 0x000ee20000000a00 */
[----:B0-----:R-:W-:-:S04]  /*10a0*/  IMAD.WIDE.U32 R4, R6, UR6, R4 ;  /* 0x0000000606047c25 */ /* 0x001fc8000f8e0004 */
[----:B------:R-:W-:Y:S02]  /*10b0*/  IMAD R5, R7, UR6, R5 ;  /* 0x0000000607057c24 */ /* 0x000fe4000f8e0205 */
[----:B--2---:R-:W-:-:S04]  /*10c0*/  IMAD.WIDE.U32 R4, R14, UR7, R4 ;  /* 0x000000070e047c25 */ /* 0x004fc8000f8e0004 */
[----:B------:R-:W-:Y:S01]  /*10d0*/  IMAD R5, R15, UR7, R5 ;  /* 0x000000070f057c24 */ /* 0x000fe2000f8e0205 */
[----:B---3--:R-:W-:-:S04]  /*10e0*/  LEA R6, P1, R4, R16, 0x2 ;  /* 0x0000001004067211 */ /* 0x008fc800078210ff */
[----:B------:R-:W-:Y:S02]  /*10f0*/  LEA.HI.X R7, R4, R17, R5, 0x2, P1 ;  /* 0x0000001104077211 */ /* 0x000fe400008f1405 */
[----:B------:R-:W-:-:S05]  /*1100*/  FSEL R5, R2, RZ, P0 ;  /* 0x000000ff02057208 */ /* 0x000fca0000000000 */
[----:B------:R2:W-:Y:S02]  /*1110*/  STG.E desc[UR4][R6.64], R5 ;  /* 0x0000000506007986 */ /* 0x0005e4000c101904 */
.L_x_52:
[----:B------:R-:W-:Y:S05]  /*1120*/  BSYNC.RECONVERGENT B0 ;  /* 0x0000000000007941 */ /* 0x000fea0003800200 */
.L_x_51:
[----:B------:R-:W3:Y:S01]  /*1130*/  LDCU.64 UR10, c[0x0][0x458] ;  /* 0x00008b00ff0a77ac */ /* 0x000ee20008000a00 */
[----:B------:R-:W-:Y:S01]  /*1140*/  MOV R13, RZ ;  /* 0x000000ff000d7202 */ /* 0x000fe20000000f00 */
[----:B------:R-:W3:Y:S02]  /*1150*/  LDCU.64 UR8, c[0x0][0x428] ;  /* 0x00008500ff0877ac */ /* 0x000ee40008000a00 */
[----:B-1----:R-:W-:-:S04]  /*1160*/  IMAD.WIDE.U32 R12, R10, UR6, R12 ;  /* 0x000000060a0c7c25 */ /* 0x002fc8000f8e000c */
[----:B------:R-:W-:Y:S02]  /*1170*/  IMAD R13, R11, UR6, R13 ;  /* 0x000000060b0d7c24 */ /* 0x000fe4000f8e020d */
[----:B0-2-4-:R-:W-:Y:S01]  /*1180*/  IMAD.WIDE.U32 R4, R8, UR7, R12 ;  /* 0x0000000708047c25 */ /* 0x015fe2000f8e000c */
[----:B---3--:R-:W-:-:S03]  /*1190*/  ISETP.NE.U32.AND P0, PT, RZ, UR10, PT ;  /* 0x0000000aff007c0c */ /* 0x008fc6000bf05070 */
[----:B------:R-:W-:Y:S01]  /*11a0*/  IMAD R9, R9, UR7, R5 ;  /* 0x0000000709097c24 */ /* 0x000fe2000f8e0205 */
[----:B------:R-:W-:Y:S02]  /*11b0*/  ISETP.NE.AND.EX P0, PT, RZ, UR11, PT, P0 ;  /* 0x0000000bff007c0c */ /* 0x000fe4000bf05300 */
[----:B------:R-:W-:Y:S02]  /*11c0*/  LEA R6, P1, R4, UR8, 0x2 ;  /* 0x0000000804067c11 */ /* 0x000fe4000f8210ff */
[----:B------:R-:W-:Y:S02]  /*11d0*/  ISETP.NE.OR P0, PT, R0, RZ, !P0 ;  /* 0x000000ff0000720c */ /* 0x000fe40004705670 */
[----:B------:R-:W-:-:S05]  /*11e0*/  LEA.HI.X R7, R4, UR9, R9, 0x2, P1 ;  /* 0x0000000904077c11 */ /* 0x000fca00088f1409 */
        /* <DEDUP_REMOVED lines=8> */
[----:B------:R-:W2:Y:S08]  /*1270*/  LDC R2, c[0x0][0x390] ;  /* 0x0000e400ff027b82 */ /* 0x000eb00000000800 */
[----:B------:R-:W3:Y:S01]  /*1280*/  LDC.64 R4, c[0x0][0x458] ;  /* 0x00011600ff047b82 */ /* 0x000ee20000000a00 */
[----:B-1----:R-:W-:-:S04]  /*1290*/  IMAD R3, R3, R0, UR7 ;  /* 0x0000000703037e24 */ /* 0x002fc8000f8e0200 */
[----:B--2---:R-:W-:-:S04]  /*12a0*/  IMAD R3, R3, R2, UR6 ;  /* 0x0000000603037e24 */ /* 0x004fc8000f8e0202 */
[----:B---3--:R-:W-:-:S05]  /*12b0*/  IMAD.WIDE R2, R3, 0x4, R4 ;  /* 0x0000000403027825 */ /* 0x008fca00078e0204 */
[----:B------:R-:W-:Y:S01]  /*12c0*/  STG.E desc[UR4][R2.64], RZ ;  /* 0x000000ff02007986 */ /* 0x000fe2000c101904 */
[----:B------:R-:W-:Y:S05]  /*12d0*/  EXIT ;  /* 0x000000000000794d */ /* 0x000fea0003800000 */
.L_x_53:
        /* <DEDUP_REMOVED lines=10> */
.L_x_118:


//--------------------- .text._ZN7cutlass13device_kernelIN5flash11enable_sm90INS1_16FlashAttnBwdSm90INS1_25CollectiveMainloopBwdSm90ILi2ELi2ELi2EN4cute5tupleIJNS5_1CILi1EEES8_S8_EEENS6_IJNS7_ILi96EEENS7_ILi128EEENS7_ILi64EEEEEENS_6half_tEfNS_4arch4Sm90ELb1ELb0ELb1ELb1ELb0ELb1ELb0ELb1ELi2ELi1ELi2ELi2ELb0EEENS1_21CollectiveEpilogueBwdISD_SE_SG_Li256ELb1ELb0ELi1EEENS1_25SingleTileBwdLPTSchedulerILb1ELi128ELb0EEEEEEEEEvNT_6ParamsE --------------------------
	.section	.text._ZN7cutlass13device_kernelIN5flash11enable_sm90INS1_16FlashAttnBwdSm90INS1_25CollectiveMainloopBwdSm90ILi2ELi2ELi2EN4cute5tupleIJNS5_1CILi1EEES8_S8_EEENS6_IJNS7_ILi96EEENS7_ILi128EEENS7_ILi64EEEEEENS_6half_tEfNS_4arch4Sm90ELb1ELb0ELb1ELb1ELb0ELb1ELb0ELb1ELi2ELi1ELi2ELi2ELb0EEENS1_21CollectiveEpilogueBwdISD_SE_SG_Li256ELb1ELb0ELi1EEENS1_25SingleTileBwdLPTSchedulerILb1ELi128ELb0EEEEEEEEEvNT_6ParamsE,"ax",@progbits
	.align	128
.text._ZN7cutlass13device_kernelIN5flash11enable_sm90INS1_16FlashAttnBwdSm90INS1_25CollectiveMainloopBwdSm90ILi2ELi2ELi2EN4cute5tupleIJNS5_1CILi1EEES8_S8_EEENS6_IJNS7_ILi96EEENS7_ILi128EEENS7_ILi64EEEEEENS_6half_tEfNS_4arch4Sm90ELb1ELb0ELb1ELb1ELb0ELb1ELb0ELb1ELi2ELi1ELi2ELi2ELb0EEENS1_21CollectiveEpilogueBwdISD_SE_SG_Li256ELb1ELb0ELi1EEENS1_25SingleTileBwdLPTSchedulerILb1ELi128ELb0EEEEEEEEEvNT_6ParamsE:
        .type           _ZN7cutlass13device_kernelIN5flash11enable_sm90INS1_16FlashAttnBwdSm90INS1_25CollectiveMainloopBwdSm90ILi2ELi2ELi2EN4cute5tupleIJNS5_1CILi1EEES8_S8_EEENS6_IJNS7_ILi96EEENS7_ILi128EEENS7_ILi64EEEEEENS_6half_tEfNS_4arch4Sm90ELb1ELb0ELb1ELb1ELb0ELb1ELb0ELb1ELi2ELi1ELi2ELi2ELb0EEENS1_21CollectiveEpilogueBwdISD_SE_SG_Li256ELb1ELb0ELi1EEENS1_25SingleTileBwdLPTSchedulerILb1ELi128ELb0EEEEEEEEEvNT_6ParamsE,@function
        .size           _ZN7cutlass13device_kernelIN5flash11enable_sm90INS1_16FlashAttnBwdSm90INS1_25CollectiveMainloopBwdSm90ILi2ELi2ELi2EN4cute5tupleIJNS5_1CILi1EEES8_S8_EEENS6_IJNS7_ILi96EEENS7_ILi128EEENS7_ILi64EEEEEENS_6half_tEfNS_4arch4Sm90ELb1ELb0ELb1ELb1ELb0ELb1ELb0ELb1ELi2ELi1ELi2ELi2ELb0EEENS1_21CollectiveEpilogueBwdISD_SE_SG_Li256ELb1ELb0ELi1EEENS1_25SingleTileBwdLPTSchedulerILb1ELi128ELb0EEEEEEEEEvNT_6ParamsE,(.L_x_119 - _ZN7cutlass13device_kernelIN5flash11enable_sm90INS1_16FlashAttnBwdSm90INS1_25CollectiveMainloopBwdSm90ILi2ELi2ELi2EN4cute5tupleIJNS5_1CILi1EEES8_S8_EEENS6_IJNS7_ILi96EEENS7_ILi128EEENS7_ILi64EEEEEENS_6half_tEfNS_4arch4Sm90ELb1ELb0ELb1ELb1ELb0ELb1ELb0ELb1ELi2ELi1ELi2ELi2ELb0EEENS1_21CollectiveEpilogueBwdISD_SE_SG_Li256ELb1ELb0ELi1EEENS1_25SingleTileBwdLPTSchedulerILb1ELi128ELb0EEEEEEEEEvNT_6ParamsE)
        .other          _ZN7cutlass13device_kernelIN5flash11enable_sm90INS1_16FlashAttnBwdSm90INS1_25CollectiveMainloopBwdSm90ILi2ELi2ELi2EN4cute5tupleIJNS5_1CILi1EEES8_S8_EEENS6_IJNS7_ILi96EEENS7_ILi128EEENS7_ILi64EEEEEENS_6half_tEfNS_4arch4Sm90ELb1ELb0ELb1ELb1ELb0ELb1ELb0ELb1ELi2ELi1ELi2ELi2ELb0EEENS1_21CollectiveEpilogueBwdISD_SE_SG_Li256ELb1ELb0ELi1EEENS1_25SingleTileBwdLPTSchedulerILb1ELi128ELb0EEEEEEEEEvNT_6ParamsE,@"STO_CUDA_ENTRY STV_DEFAULT"
_ZN7cutlass13device_kernelIN5flash11enable_sm90INS1_16FlashAttnBwdSm90INS1_25CollectiveMainloopBwdSm90ILi2ELi2ELi2EN4cute5tupleIJNS5_1CILi1EEES8_S8_EEENS6_IJNS7_ILi96EEENS7_ILi128EEENS7_ILi64EEEEEENS_6half_tEfNS_4arch4Sm90ELb1ELb0ELb1ELb1ELb0ELb1ELb0ELb1ELi2ELi1ELi2ELi2ELb0EEENS1_21CollectiveEpilogueBwdISD_SE_SG_Li256ELb1ELb0ELi1EEENS1_25SingleTileBwdLPTSchedulerILb1ELi128ELb0EEEEEEEEEvNT_6ParamsE:
[----:B------:R-:W-:Y:S01]  /*0000*/  LDC R1, c[0x0][0x37c] ;  /* 0x0000df00ff017b82 */ /* 0x000fe20000000800 */
[----:B------:R-:W-:Y:S05]  /*0010*/  EXIT ;  /* 0x000000000000794d */ /* 0x000fea0003800000 */
.L_x_54:
        /* <DEDUP_REMOVED lines=14> */
.L_x_119:


//--------------------- .text._ZN7cutlass13device_kernelIN5flash11enable_sm90INS1_16FlashAttnBwdSm90INS1_25CollectiveMainloopBwdSm90ILi2ELi2ELi2EN4cute5tupleIJNS5_1CILi1EEES8_S8_EEENS6_IJNS7_ILi96EEENS7_ILi128EEENS7_ILi64EEEEEENS_6half_tEfNS_4arch4Sm90ELb1ELb0ELb1ELb1ELb1ELb1ELb0ELb1ELi2ELi1ELi2ELi2ELb0EEENS1_21CollectiveEpilogueBwdISD_SE_SG_Li256ELb1ELb0ELi1EEENS1_25SingleTileBwdLPTSchedulerILb1ELi128ELb1EEEEEEEEEvNT_6ParamsE --------------------------
	.section	.text._ZN7cutlass13device_kernelIN5flash11enable_sm90INS1_16FlashAttnBwdSm90INS1_25CollectiveMainloopBwdSm90ILi2ELi2ELi2EN4cute5tupleIJNS5_1CILi1EEES8_S8_EEENS6_IJNS7_ILi96EEENS7_ILi128EEENS7_ILi64EEEEEENS_6half_tEfNS_4arch4Sm90ELb1ELb0ELb1ELb1ELb1ELb1ELb0ELb1ELi2ELi1ELi2ELi2ELb0EEENS1_21CollectiveEpilogueBwdISD_SE_SG_Li256ELb1ELb0ELi1EEENS1_25SingleTileBwdLPTSchedulerILb1ELi128ELb1EEEEEEEEEvNT_6ParamsE,"ax",@progbits
	.align	128
.text._ZN7cutlass13device_kernelIN5flash11enable_sm90INS1_16FlashAttnBwdSm90INS1_25CollectiveMainloopBwdSm90ILi2ELi2ELi2EN4cute5tupleIJNS5_1CILi1EEES8_S8_EEENS6_IJNS7_ILi96EEENS7_ILi128EEENS7_ILi64EEEEEENS_6half_tEfNS_4arch4Sm90ELb1ELb0ELb1ELb1ELb1ELb1ELb0ELb1ELi2ELi1ELi2ELi2ELb0EEENS1_21CollectiveEpilogueBwdISD_SE_SG_Li256ELb1ELb0ELi1EEENS1_25SingleTileBwdLPTSchedulerILb1ELi128ELb1EEEEEEEEEvNT_6ParamsE:
        .type           _ZN7cutlass13device_kernelIN5flash11enable_sm90INS1_16FlashAttnBwdSm90INS1_25CollectiveMainloopBwdSm90ILi2ELi2ELi2EN4cute5tupleIJNS5_1CILi1EEES8_S8_EEENS6_IJNS7_ILi96EEENS7_ILi128EEENS7_ILi64EEEEEENS_6half_tEfNS_4arch4Sm90ELb1ELb0ELb1ELb1ELb1ELb1ELb0ELb1ELi2ELi1ELi2ELi2ELb0EEENS1_21CollectiveEpilogueBwdISD_SE_SG_Li256ELb1ELb0ELi1EEENS1_25SingleTileBwdLPTSchedulerILb1ELi128ELb1EEEEEEEEEvNT_6ParamsE,@function
        .size           _ZN7cutlass13device_kernelIN5flash11enable_sm90INS1_16FlashAttnBwdSm90INS1_25CollectiveMainloopBwdSm90ILi2ELi2ELi2EN4cute5tupleIJNS5_1CILi1EEES8_S8_EEENS6_IJNS7_ILi96EEENS7_ILi128EEENS7_ILi64EEEEEENS_6half_tEfNS_4arch4Sm90ELb1ELb0ELb1ELb1ELb1ELb1ELb0ELb1ELi2ELi1ELi2ELi2ELb0EEENS1_21CollectiveEpilogueBwdISD_SE_SG_Li256ELb1ELb0ELi1EEENS1_25SingleTileBwdLPTSchedulerILb1ELi128ELb1EEEEEEEEEvNT_6ParamsE,(.L_x_120 - _ZN7cutlass13device_kernelIN5flash11enable_sm90INS1_16FlashAttnBwdSm90INS1_25CollectiveMainloopBwdSm90ILi2ELi2ELi2EN4cute5tupleIJNS5_1CILi1EEES8_S8_EEENS6_IJNS7_ILi96EEENS7_ILi128EEENS7_ILi64EEEEEENS_6half_tEfNS_4arch4Sm90ELb1ELb0ELb1ELb1ELb1ELb1ELb0ELb1ELi2ELi1ELi2ELi2ELb0EEENS1_21CollectiveEpilogueBwdISD_SE_SG_Li256ELb1ELb0ELi1EEENS1_25SingleTileBwdLPTSchedulerILb1ELi128ELb1EEEEEEEEEvNT_6ParamsE)
        .other          _ZN7cutlass13device_kernelIN5flash11enable_sm90INS1_16FlashAttnBwdSm90INS1_25CollectiveMainloopBwdSm90ILi2ELi2ELi2EN4cute5tupleIJNS5_1CILi1EEES8_S8_EEENS6_IJNS7_ILi96EEENS7_ILi128EEENS7_ILi64EEEEEENS_6half_tEfNS_4arch4Sm90ELb1ELb0ELb1ELb1ELb1ELb1ELb0ELb1ELi2ELi1ELi2ELi2ELb0EEENS1_21CollectiveEpilogueBwdISD_SE_SG_Li256ELb1ELb0ELi1EEENS1_25SingleTileBwdLPTSchedulerILb1ELi128ELb1EEEEEEEEEvNT_6ParamsE,@"STO_CUDA_ENTRY STV_DEFAULT"
_ZN7cutlass13device_kernelIN5flash11enable_sm90INS1_16FlashAttnBwdSm90INS1_25CollectiveMainloopBwdSm90ILi2ELi2ELi2EN4cute5tupleIJNS5_1CILi1EEES8_S8_EEENS6_IJNS7_ILi96EEENS7_ILi128EEENS7_ILi64EEEEEENS_6half_tEfNS_4arch4Sm90ELb1ELb0ELb1ELb1ELb1ELb1ELb0ELb1ELi2ELi1ELi2ELi2ELb0EEENS1_21CollectiveEpilogueBwdISD_SE_SG_Li256ELb1ELb0ELi1EEENS1_25SingleTileBwdLPTSchedulerILb1ELi128ELb1EEEEEEEEEvNT_6ParamsE:
[----:B------:R-:W-:Y:S01]  /*0000*/  LDC R1, c[0x0][0x37c] ;  /* 0x0000df00ff017b82 */ /* 0x000fe20000000800 */
[----:B------:R-:W-:Y:S05]  /*0010*/  EXIT ;  /* 0x000000000000794d */ /* 0x000fea0003800000 */
.L_x_55:
        /* <DEDUP_REMOVED lines=14> */
.L_x_120:


//--------------------- .text._ZN7cutlass13device_kernelIN5flash11enable_sm90INS1_16FlashAttnBwdSm90INS1_25CollectiveMainloopBwdSm90ILi2ELi2ELi2EN4cute5tupleIJNS5_1CILi1EEES8_S8_EEENS6_IJNS7_ILi96EEENS7_ILi128EEENS7_ILi64EEEEEENS_6half_tEfNS_4arch4Sm90ELb1ELb0ELb1ELb1ELb0ELb1ELb0ELb1ELi2ELi1ELi2ELi2ELb0EEENS1_24CollectiveEpilogueBwdGQAISD_fSG_Li256ELb1ELb0EEENS1_25SingleTileBwdLPTSchedulerILb1ELi128ELb0EEEEEEEEEvNT_6ParamsE --------------------------
	.section	.text._ZN7cutlass13device_kernelIN5flash11enable_sm90INS1_16FlashAttnBwdSm90INS1_25CollectiveMainloopBwdSm90ILi2ELi2ELi2EN4cute5tupleIJNS5_1CILi1EEES8_S8_EEENS6_IJNS7_ILi96EEENS7_ILi128EEENS7_ILi64EEEEEENS_6half_tEfNS_4arch4Sm90ELb1ELb0ELb1ELb1ELb0ELb1ELb0ELb1ELi2ELi1ELi2ELi2ELb0EEENS1_24CollectiveEpilogueBwdGQAISD_fSG_Li256ELb1ELb0EEENS1_25SingleTileBwdLPTSchedulerILb1ELi128ELb0EEEEEEEEEvNT_6ParamsE,"ax",@progbits
	.align	128
.text._ZN7cutlass13device_kernelIN5flash11enable_sm90INS1_16FlashAttnBwdSm90INS1_25CollectiveMainloopBwdSm90ILi2ELi2ELi2EN4cute5tupleIJNS5_1CILi1EEES8_S8_EEENS6_IJNS7_ILi96EEENS7_ILi128EEENS7_ILi64EEEEEENS_6half_tEfNS_4arch4Sm90ELb1ELb0ELb1ELb1ELb0ELb1ELb0ELb1ELi2ELi1ELi2ELi2ELb0EEENS1_24CollectiveEpilogueBwdGQAISD_fSG_Li256ELb1ELb0EEENS1_25SingleTileBwdLPTSchedulerILb1ELi128ELb0EEEEEEEEEvNT_6ParamsE:
        .type           _ZN7cutlass13device_kernelIN5flash11enable_sm90INS1_16FlashAttnBwdSm90INS1_25CollectiveMainloopBwdSm90ILi2ELi2ELi2EN4cute5tupleIJNS5_1CILi1EEES8_S8_EEENS6_IJNS7_ILi96EEENS7_ILi128EEENS7_ILi64EEEEEENS_6half_tEfNS_4arch4Sm90ELb1ELb0ELb1ELb1ELb0ELb1ELb0ELb1ELi2ELi1ELi2ELi2ELb0EEENS1_24CollectiveEpilogueBwdGQAISD_fSG_Li256ELb1ELb0EEENS1_25SingleTileBwdLPTSchedulerILb1ELi128ELb0EEEEEEEEEvNT_6ParamsE,@function
        .size           _ZN7cutlass13device_kernelIN5flash11enable_sm90INS1_16FlashAttnBwdSm90INS1_25CollectiveMainloopBwdSm90ILi2ELi2ELi2EN4cute5tupleIJNS5_1CILi1EEES8_S8_EEENS6_IJNS7_ILi96EEENS7_ILi128EEENS7_ILi64EEEEEENS_6half_tEfNS_4arch4Sm90ELb1ELb0ELb1ELb1ELb0ELb1ELb0ELb1ELi2ELi1ELi2ELi2ELb0EEENS1_24CollectiveEpilogueBwdGQAISD_fSG_Li256ELb1ELb0EEENS1_25SingleTileBwdLPTSchedulerILb1ELi128ELb0EEEEEEEEEvNT_6ParamsE,(.L_x_121 - _ZN7cutlass13device_kernelIN5flash11enable_sm90INS1_16FlashAttnBwdSm90INS1_25CollectiveMainloopBwdSm90ILi2ELi2ELi2EN4cute5tupleIJNS5_1CILi1EEES8_S8_EEENS6_IJNS7_ILi96EEENS7_ILi128EEENS7_ILi64EEEEEENS_6half_tEfNS_4arch4Sm90ELb1ELb0ELb1ELb1ELb0ELb1ELb0ELb1ELi2ELi1ELi2ELi2ELb0EEENS1_24CollectiveEpilogueBwdGQAISD_fSG_Li256ELb1ELb0EEENS1_25SingleTileBwdLPTSchedulerILb1ELi128ELb0EEEEEEEEEvNT_6ParamsE)
        .other          _ZN7cutlass13device_kernelIN5flash11enable_sm90INS1_16FlashAttnBwdSm90INS1_25CollectiveMainloopBwdSm90ILi2ELi2ELi2EN4cute5tupleIJNS5_1CILi1EEES8_S8_EEENS6_IJNS7_ILi96EEENS7_ILi128EEENS7_ILi64EEEEEENS_6half_tEfNS_4arch4Sm90ELb1ELb0ELb1ELb1ELb0ELb1ELb0ELb1ELi2ELi1ELi2ELi2ELb0EEENS1_24CollectiveEpilogueBwdGQAISD_fSG_Li256ELb1ELb0EEENS1_25SingleTileBwdLPTSchedulerILb1ELi128ELb0EEEEEEEEEvNT_6ParamsE,@"STO_CUDA_ENTRY STV_DEFAULT"
_ZN7cutlass13device_kernelIN5flash11enable_sm90INS1_16FlashAttnBwdSm90INS1_25CollectiveMainloopBwdSm90ILi2ELi2ELi2EN4cute5tupleIJNS5_1CILi1EEES8_S8_EEENS6_IJNS7_ILi96EEENS7_ILi128EEENS7_ILi64EEEEEENS_6half_tEfNS_4arch4Sm90ELb1ELb0ELb1ELb1ELb0ELb1ELb0ELb1ELi2ELi1ELi2ELi2ELb0EEENS1_24CollectiveEpilogueBwdGQAISD_fSG_Li256ELb1ELb0EEENS1_25SingleTileBwdLPTSchedulerILb1ELi128ELb0EEEEEEEEEvNT_6ParamsE:
[----:B------:R-:W-:Y:S01]  /*0000*/  LDC R1, c[0x0][0x37c] ;  /* 0x0000df00ff017b82 */ /* 0x000fe20000000800 */
[----:B------:R-:W-:Y:S05]  /*0010*/  EXIT ;  /* 0x000000000000794d */ /* 0x000fea0003800000 */
.L_x_56:
        /* <DEDUP_REMOVED lines=14> */
.L_x_121:


//--------------------- .text._ZN7cutlass13device_kernelIN5flash32FlashAttnBwdPostprocessConvertdQIN4cute5tupleIJNS3_1CILi128EEENS5_ILi64EEEEEENS_6half_tEfNS_4arch4Sm90ELi256ENS3_8TiledMMAINS3_8MMA_AtomIJNS3_4SM904GMMA25MMA_64x64x16_F32F16F16_RSILNSF_5MajorE0ELSH_1ELNSF_7ScaleInE1ELSI_1EEEEEENS3_6LayoutINS4_IJNS5_ILi2EEENS5_ILi1EEESN_EEENS4_IJSN_NS5_ILi0EEESP_EEEEENS4_IJNS3_10UnderscoreESS_SS_EEEEELb0EEEEEvNT_6ParamsE --------------------------
	.section	.text._ZN7cutlass13device_kernelIN5flash32FlashAttnBwdPostprocessConvertdQIN4cute5tupleIJNS3_1CILi128EEENS5_ILi64EEEEEENS_6half_tEfNS_4arch4Sm90ELi256ENS3_8TiledMMAINS3_8MMA_AtomIJNS3_4SM904GMMA25MMA_64x64x16_F32F16F16_RSILNSF_5MajorE0ELSH_1ELNSF_7ScaleInE1ELSI_1EEEEEENS3_6LayoutINS4_IJNS5_ILi2EEENS5_ILi1EEESN_EEENS4_IJSN_NS5_ILi0EEESP_EEEEENS4_IJNS3_10UnderscoreESS_SS_EEEEELb0EEEEEvNT_6ParamsE,"ax",@progbits
	.align	128
.text._ZN7cutlass13device_kernelIN5flash32FlashAttnBwdPostprocessConvertdQIN4cute5tupleIJNS3_1CILi128EEENS5_ILi64EEEEEENS_6half_tEfNS_4arch4Sm90ELi256ENS3_8TiledMMAINS3_8MMA_AtomIJNS3_4SM904GMMA25MMA_64x64x16_F32F16F16_RSILNSF_5MajorE0ELSH_1ELNSF_7ScaleInE1ELSI_1EEEEEENS3_6LayoutINS4_IJNS5_ILi2EEENS5_ILi1EEESN_EEENS4_IJSN_NS5_ILi0EEESP_EEEEENS4_IJNS3_10UnderscoreESS_SS_EEEEELb0EEEEEvNT_6ParamsE:
        .type           _ZN7cutlass13device_kernelIN5flash32FlashAttnBwdPostprocessConvertdQIN4cute5tupleIJNS3_1CILi128EEENS5_ILi64EEEEEENS_6half_tEfNS_4arch4Sm90ELi256ENS3_8TiledMMAINS3_8MMA_AtomIJNS3_4SM904GMMA25MMA_64x64x16_F32F16F16_RSILNSF_5MajorE0ELSH_1ELNSF_7ScaleInE1ELSI_1EEEEEENS3_6LayoutINS4_IJNS5_ILi2EEENS5_ILi1EEESN_EEENS4_IJSN_NS5_ILi0EEESP_EEEEENS4_IJNS3_10UnderscoreESS_SS_EEEEELb0EEEEEvNT_6ParamsE,@function
        .size           _ZN7cutlass13device_kernelIN5flash32FlashAttnBwdPostprocessConvertdQIN4cute5tupleIJNS3_1CILi128EEENS5_ILi64EEEEEENS_6half_tEfNS_4arch4Sm90ELi256ENS3_8TiledMMAINS3_8MMA_AtomIJNS3_4SM904GMMA25MMA_64x64x16_F32F16F16_RSILNSF_5MajorE0ELSH_1ELNSF_7ScaleInE1ELSI_1EEEEEENS3_6LayoutINS4_IJNS5_ILi2EEENS5_ILi1EEESN_EEENS4_IJSN_NS5_ILi0EEESP_EEEEENS4_IJNS3_10UnderscoreESS_SS_EEEEELb0EEEEEvNT_6ParamsE,(.L_x_122 - _ZN7cutlass13device_kernelIN5flash32FlashAttnBwdPostprocessConvertdQIN4cute5tupleIJNS3_1CILi128EEENS5_ILi64EEEEEENS_6half_tEfNS_4arch4Sm90ELi256ENS3_8TiledMMAINS3_8MMA_AtomIJNS3_4SM904GMMA25MMA_64x64x16_F32F16F16_RSILNSF_5MajorE0ELSH_1ELNSF_7ScaleInE1ELSI_1EEEEEENS3_6LayoutINS4_IJNS5_ILi2EEENS5_ILi1EEESN_EEENS4_IJSN_NS5_ILi0EEESP_EEEEENS4_IJNS3_10UnderscoreESS_SS_EEEEELb0EEEEEvNT_6ParamsE)
        .other          _ZN7cutlass13device_kernelIN5flash32FlashAttnBwdPostprocessConvertdQIN4cute5tupleIJNS3_1CILi128EEENS5_ILi64EEEEEENS_6half_tEfNS_4arch4Sm90ELi256ENS3_8TiledMMAINS3_8MMA_AtomIJNS3_4SM904GMMA25MMA_64x64x16_F32F16F16_RSILNSF_5MajorE0ELSH_1ELNSF_7ScaleInE1ELSI_1EEEEEENS3_6LayoutINS4_IJNS5_ILi2EEENS5_ILi1EEESN_EEENS4_IJSN_NS5_ILi0EEESP_EEEEENS4_IJNS3_10UnderscoreESS_SS_EEEEELb0EEEEEvNT_6ParamsE,@"STO_CUDA_ENTRY STV_DEFAULT"
_ZN7cutlass13device_kernelIN5flash32FlashAttnBwdPostprocessConvertdQIN4cute5tupleIJNS3_1CILi128EEENS5_ILi64EEEEEENS_6half_tEfNS_4arch4Sm90ELi256ENS3_8TiledMMAINS3_8MMA_AtomIJNS3_4SM904GMMA25MMA_64x64x16_F32F16F16_RSILNSF_5MajorE0ELSH_1ELNSF_7ScaleInE1ELSI_1EEEEEENS3_6LayoutINS4_IJNS5_ILi2EEENS5_ILi1EEESN_EEENS4_IJSN_NS5_ILi0EEESP_EEEEENS4_IJNS3_10UnderscoreESS_SS_EEEEELb0EEEEEvNT_6ParamsE:
        /* <DEDUP_REMOVED lines=17> */
.L_x_57:
        /* <DEDUP_REMOVED lines=14> */
.L_x_59:
[----:B------:R-:W0:Y:S02]  /*01f0*/  LDC.64 R40, c[0x0][0x3e8] ;  /* 0x0000fa00ff287b82 */ /* 0x000e240000000a00 */
[----:B0-----:R-:W-:-:S06]  /*0200*/  IMAD.WIDE.U32 R40, R7, 0x4, R40 ;  /* 0x0000000407287825 */ /* 0x001fcc00078e0028 */
[----:B------:R0:W5:Y:S01]  /*0210*/  LDG.E R40, desc[UR8][R40.64] ;  /* 0x0000000828287981 */ /* 0x000162000c1e1900 */
[----:B------:R-:W-:Y:S05]  /*0220*/  BRA `(.L_x_58) ;  /* 0x0000000000087947 */ /* 0x000fea0003800000 */
.L_x_60:
[----:B------:R-:W2:Y:S02]  /*0230*/  LDG.E R5, desc[UR8][R4.64+0x4] ;  /* 0x0000040804057981 */ /* 0x000ea4000c1e1900 */
[----:B--2---:R-:W-:-:S07]  /*0240*/  IADD3 R40, PT, PT, -R44, R5, RZ ;  /* 0x000000052c287210 */ /* 0x004fce0007ffe1ff */
.L_x_58:
        /* <DEDUP_REMOVED lines=39> */
.L_x_63:
[----:B------:R-:W-:Y:S01]  /*04c0*/  @P0 ELECT P1, URZ, PT ;  /* 0x0000000000ff082f */ /* 0x000fe20003820000 */
[----:B------:R2:W-:-:S12]  /*04d0*/  UBLKCP.S.G [UR6], [UR4], UR10 ;  /* 0x00000006040073ba */ /* 0x0005d8000800020a */
[----:B------:R-:W-:Y:S02]  /*04e0*/  @P1 PLOP3.LUT P0, PT, P1, PT, PT, 0x8, 0x80 ;  /* 0x000000000080181c */ /* 0x000fe40000f0e170 */
[----:B------:R-:W-:-:S11]  /*04f0*/  PLOP3.LUT P1, PT, PT, PT, PT, 0x8, 0x80 ;  /* 0x000000000080781c */ /* 0x000fd60003f2e170 */
[----:B--2---:R-:W-:Y:S05]  /*0500*/  @P0 BRA.U.ANY `(.L_x_63) ;  /* 0xfffffffd00ec0947 */ /* 0x004fea000393ffff */
.L_x_62:
[----:B------:R-:W-:Y:S05]  /*0510*/  BSYNC.RECONVERGENT B0 ;  /* 0x0000000000007941 */ /* 0x000fea0003800200 */
.L_x_61:
[----:B------:R-:W-:Y:S01]  /*0520*/  BAR.SYNC.DEFER_BLOCKING 0x0 ;  /* 0x0000000000007b1d */ /* 0x000fe20000010000 */
[----:B------:R-:W-:Y:S02]  /*0530*/  MOV R39, 0x400 ;  /* 0x0000040000277802 */ /* 0x000fe40000000f00 */
[----:B------:R-:W-:Y:S02]  /*0540*/  SHF.L.U32 R2, RZ, 0x1f, RZ ;  /* 0x0000001fff027819 */ /* 0x000fe400000006ff */
[----:B------:R-:W-:-:S07]  /*0550*/  LEA R39, R6, R39, 0x18 ;  /* 0x0000002706277211 */ /* 0x000fce00078ec0ff */
.L_x_64:
        /* <DEDUP_REMOVED lines=132> */
.L_x_66:
[----:B------:R-:W-:Y:S05]  /*0da0*/  BSYNC.RECONVERGENT B0 ;  /* 0x0000000000007941 */ /* 0x000fea0003800200 */
.L_x_65:
        /* <DEDUP_REMOVED lines=16> */
.L_x_68:
[----:B------:R-:W-:Y:S05]  /*0eb0*/  BSYNC.RECONVERGENT B0 ;  /* 0x0000000000007941 */ /* 0x000fea0003800200 */
.L_x_67:
        /* <DEDUP_REMOVED lines=16> */
.L_x_70:
[----:B------:R-:W-:Y:S05]  /*0fc0*/  BSYNC.RECONVERGENT B0 ;  /* 0x0000000000007941 */ /* 0x000fea0003800200 */
.L_x_69:
        /* <DEDUP_REMOVED lines=14> */
.L_x_71:
        /* <DEDUP_REMOVED lines=13> */
.L_x_122:


//--------------------- .text._ZN7cutlass13device_kernelIN5flash32FlashAttnBwdPostprocessConvertdQIN4cute5tupleIJNS3_1CILi96EEENS5_ILi64EEEEEENS_6half_tEfNS_4arch4Sm90ELi256ENS3_8TiledMMAINS3_8MMA_AtomIJNS3_4SM904GMMA25MMA_64x16x16_F32F16F16_SSILNSF_5MajorE1ELSH_0ELNSF_7ScaleInE1ELSI_1EEEEEENS3_6LayoutINS4_IJNS5_ILi1EEENS5_ILi2EEESM_EEENS4_IJNS5_ILi0EEESM_SP_EEEEENS4_IJNS3_10UnderscoreESS_SS_EEEEELb1EEEEEvNT_6ParamsE --------------------------
	.section	.text._ZN7cutlass13device_kernelIN5flash32FlashAttnBwdPostprocessConvertdQIN4cute5tupleIJNS3_1CILi96EEENS5_ILi64EEEEEENS_6half_tEfNS_4arch4Sm90ELi256ENS3_8TiledMMAINS3_8MMA_AtomIJNS3_4SM904GMMA25MMA_64x16x16_F32F16F16_SSILNSF_5MajorE1ELSH_0ELNSF_7ScaleInE1ELSI_1EEEEEENS3_6LayoutINS4_IJNS5_ILi1EEENS5_ILi2EEESM_EEENS4_IJNS5_ILi0EEESM_SP_EEEEENS4_IJNS3_10UnderscoreESS_SS_EEEEELb1EEEEEvNT_6ParamsE,"ax",@progbits
	.align	128
.text._ZN7cutlass13device_kernelIN5flash32FlashAttnBwdPostprocessConvertdQIN4cute5tupleIJNS3_1CILi96EEENS5_ILi64EEEEEENS_6half_tEfNS_4arch4Sm90ELi256ENS3_8TiledMMAINS3_8MMA_AtomIJNS3_4SM904GMMA25MMA_64x16x16_F32F16F16_SSILNSF_5MajorE1ELSH_0ELNSF_7ScaleInE1ELSI_1EEEEEENS3_6LayoutINS4_IJNS5_ILi1EEENS5_ILi2EEESM_EEENS4_IJNS5_ILi0EEESM_SP_EEEEENS4_IJNS3_10UnderscoreESS_SS_EEEEELb1EEEEEvNT_6ParamsE:
        .type           _ZN7cutlass13device_kernelIN5flash32FlashAttnBwdPostprocessConvertdQIN4cute5tupleIJNS3_1CILi96EEENS5_ILi64EEEEEENS_6half_tEfNS_4arch4Sm90ELi256ENS3_8TiledMMAINS3_8MMA_AtomIJNS3_4SM904GMMA25MMA_64x16x16_F32F16F16_SSILNSF_5MajorE1ELSH_0ELNSF_7ScaleInE1ELSI_1EEEEEENS3_6LayoutINS4_IJNS5_ILi1EEENS5_ILi2EEESM_EEENS4_IJNS5_ILi0EEESM_SP_EEEEENS4_IJNS3_10UnderscoreESS_SS_EEEEELb1EEEEEvNT_6ParamsE,@function
        .size           _ZN7cutlass13device_kernelIN5flash32FlashAttnBwdPostprocessConvertdQIN4cute5tupleIJNS3_1CILi96EEENS5_ILi64EEEEEENS_6half_tEfNS_4arch4Sm90ELi256ENS3_8TiledMMAINS3_8MMA_AtomIJNS3_4SM904GMMA25MMA_64x16x16_F32F16F16_SSILNSF_5MajorE1ELSH_0ELNSF_7ScaleInE1ELSI_1EEEEEENS3_6LayoutINS4_IJNS5_ILi1EEENS5_ILi2EEESM_EEENS4_IJNS5_ILi0EEESM_SP_EEEEENS4_IJNS3_10UnderscoreESS_SS_EEEEELb1EEEEEvNT_6ParamsE,(.L_x_123 - _ZN7cutlass13device_kernelIN5flash32FlashAttnBwdPostprocessConvertdQIN4cute5tupleIJNS3_1CILi96EEENS5_ILi64EEEEEENS_6half_tEfNS_4arch4Sm90ELi256ENS3_8TiledMMAINS3_8MMA_AtomIJNS3_4SM904GMMA25MMA_64x16x16_F32F16F16_SSILNSF_5MajorE1ELSH_0ELNSF_7ScaleInE1ELSI_1EEEEEENS3_6LayoutINS4_IJNS5_ILi1EEENS5_ILi2EEESM_EEENS4_IJNS5_ILi0EEESM_SP_EEEEENS4_IJNS3_10UnderscoreESS_SS_EEEEELb1EEEEEvNT_6ParamsE)
        .other          _ZN7cutlass13device_kernelIN5flash32FlashAttnBwdPostprocessConvertdQIN4cute5tupleIJNS3_1CILi96EEENS5_ILi64EEEEEENS_6half_tEfNS_4arch4Sm90ELi256ENS3_8TiledMMAINS3_8MMA_AtomIJNS3_4SM904GMMA25MMA_64x16x16_F32F16F16_SSILNSF_5MajorE1ELSH_0ELNSF_7ScaleInE1ELSI_1EEEEEENS3_6LayoutINS4_IJNS5_ILi1EEENS5_ILi2EEESM_EEENS4_IJNS5_ILi0EEESM_SP_EEEEENS4_IJNS3_10UnderscoreESS_SS_EEEEELb1EEEEEvNT_6ParamsE,@"STO_CUDA_ENTRY STV_DEFAULT"
_ZN7cutlass13device_kernelIN5flash32FlashAttnBwdPostprocessConvertdQIN4cute5tupleIJNS3_1CILi96EEENS5_ILi64EEEEEENS_6half_tEfNS_4arch4Sm90ELi256ENS3_8TiledMMAINS3_8MMA_AtomIJNS3_4SM904GMMA25MMA_64x16x16_F32F16F16_SSILNSF_5MajorE1ELSH_0ELNSF_7ScaleInE1ELSI_1EEEEEENS3_6LayoutINS4_IJNS5_ILi1EEENS5_ILi2EEESM_EEENS4_IJNS5_ILi0EEESM_SP_EEEEENS4_IJNS3_10UnderscoreESS_SS_EEEEELb1EEEEEvNT_6ParamsE:
        /* <DEDUP_REMOVED lines=9> */
[----:B------:R-:W1:Y:S01]  /*0090*/  LDC R0, c[0x0][0x3b0] ;  /* 0x0000ec00ff007b82 */ /* 0x000e620000000800 */
[----:B------:R-:W-:Y:S02]  /*00a0*/  CS2R R6, SRZ ;  /* 0x0000000000067805 */ /* 0x000fe4000001ff00 */
[----:B------:R-:W-:Y:S01]  /*00b0*/  CS2R R34, SRZ ;  /* 0x0000000000227805 */ /* 0x000fe2000001ff00 */
[----:B0-----:R-:W-:-:S04]  /*00c0*/  UISETP.NE.U32.AND UP0, UPT, UR4, URZ, UPT ;  /* 0x000000ff0400728c */ /* 0x001fc8000bf05070 */
[----:B------:R-:W-:-:S09]  /*00d0*/  UISETP.NE.AND.EX UP0, UPT, UR5, URZ, UPT, UP0 ;  /* 0x000000ff0500728c */ /* 0x000fd2000bf05300 */
[----:B------:R-:W-:Y:S05]  /*00e0*/  BRA.U !UP0, `(.L_x_73) ;  /* 0x0000000108547547 */ /* 0x000fea000b800000 */
[----:B------:R-:W-:Y:S05]  /*00f0*/  BRA `(.L_x_74) ;  /* 0x0000000000387947 */ /* 0x000fea0003800000 */
.L_x_72:
[----:B------:R-:W0:Y:S01]  /*0100*/  LDC.64 R4, c[0x0][0x3e0] ;  /* 0x0000f800ff047b82 */ /* 0x000e220000000a00 */
[----:B------:R-:W1:Y:S01]  /*0110*/  LDCU.64 UR4, c[0x0][0x3e8] ;  /* 0x00007d00ff0477ac */ /* 0x000e620008000a00 */
[----:B0-----:R-:W-:-:S05]  /*0120*/  IMAD.WIDE.U32 R4, R9, 0x4, R4 ;  /* 0x0000000409047825 */ /* 0x001fca00078e0004 */
[----:B------:R-:W2:Y:S01]  /*0130*/  LDG.E R34, desc[UR8][R4.64] ;  /* 0x0000000804227981 */ /* 0x000ea2000c1e1900 */
[----:B-1----:R-:W-:-:S04]  /*0140*/  UISETP.NE.U32.AND UP0, UPT, UR4, URZ, UPT ;  /* 0x000000ff0400728c */ /* 0x002fc8000bf05070 */
[----:B------:R-:W-:Y:S01]  /*0150*/  UISETP.NE.AND.EX UP0, UPT, UR5, URZ, UPT, UP0 ;  /* 0x000000ff0500728c */ /* 0x000fe2000bf05300 */
[--C-:B--2---:R-:W-:Y:S01]  /*0160*/  IMAD R0, R9, 0x60, R34.reuse ;  /* 0x0000006009007824 */ /* 0x104fe200078e0222 */
[----:B------:R-:W-:-:S03]  /*0170*/  SHF.R.S32.HI R35, RZ, 0x1f, R34 ;  /* 0x0000001fff237819 */ /* 0x000fc60000011422 */
[----:B------:R-:W-:-:S05]  /*0180*/  IMAD.HI R0, R0, 0x2aaaaaab, RZ ;  /* 0x2aaaaaab00007827 */ /* 0x000fca00078e02ff */
[----:B------:R-:W-:-:S04]  /*0190*/  SHF.R.U32.HI R7, RZ, 0x1f, R0 ;  /* 0x0000001fff077819 */ /* 0x000fc80000011600 */
[----:B------:R-:W-:-:S05]  /*01a0*/  LEA.HI R7, R0, R7, RZ, 0x1c ;  /* 0x0000000700077211 */ /* 0x000fca00078fe0ff */
[----:B------:R-:W-:-:S05]  /*01b0*/  IMAD R6, R7, 0x1800, RZ ;  /* 0x0000180007067824 */ /* 0x000fca00078e02ff */
[----:B------:R-:W-:Y:S01]  /*01c0*/  SHF.R.S32.HI R7, RZ, 0x1f, R6 ;  /* 0x0000001fff077819 */ /* 0x000fe20000011406 */
[----:B------:R-:W-:Y:S06]  /*01d0*/  BRA.U !UP0, `(.L_x_75) ;  /* 0x0000000108107547 */ /* 0x000fec000b800000 */
.L_x_74:
[----:B------:R-:W0:Y:S02]  /*01e0*/  LDC.64 R4, c[0x0][0x3e8] ;  /* 0x0000fa00ff047b82 */ /* 0x000e240000000a00 */
[----:B0-----:R-:W-:-:S05]  /*01f0*/  IMAD.WIDE.U32 R4, R9, 0x4, R4 ;  /* 0x0000000409047825 */ /* 0x001fca00078e0004 */
[----:B-1----:R0:W5:Y:S01]  /*0200*/  LDG.E R0, desc[UR8][R4.64] ;  /* 0x0000000804007981 */ /* 0x002162000c1e1900 */
[----:B------:R-:W-:Y:S05]  /*0210*/  BRA `(.L_x_73) ;  /* 0x0000000000087947 */ /* 0x000fea0003800000 */
.L_x_75:
[----:B------:R-:W2:Y:S02]  /*0220*/  LDG.E R5, desc[UR8][R4.64+0x4] ;  /* 0x0000040804057981 */ /* 0x000ea4000c1e1900 */
[----:B--2---:R-:W-:-:S07]  /*0230*/  IMAD.IADD R0, R5, 0x1, -R34 ;  /* 0x0000000105007824 */ /* 0x004fce00078e0a22 */
.L_x_73:
[----:B0-----:R-:W-:Y:S01]  /*0240*/  IMAD R5, R3, 0x60, RZ ;  /* 0x0000006003057824 */ /* 0x001fe200078e02ff */
[----:B------:R-:W-:-:S04]  /*0250*/  ISETP.NE.AND.EX P0, PT, R11, RZ, PT, P0 ;  /* 0x000000ff0b00720c */ /* 0x000fc80003f05300 */
[----:B-1---5:R-:W-:-:S13]  /*0260*/  ISETP.GE.AND P2, PT, R5, R0, PT ;  /* 0x000000000500720c */ /* 0x022fda0003f46270 */
[----:B------:R-:W-:Y:S05]  /*0270*/  @P2 EXIT P0 ;  /* 0x000000000000294d */ /* 0x000fea0000000000 */
[----:B------:R-:W0:Y:S01]  /*0280*/  S2R R2, SR_CTAID.Y ;  /* 0x0000000000027919 */ /* 0x000e220000002600 */
[----:B------:R-:W0:Y:S01]  /*0290*/  LDC.64 R10, c[0x0][0x398] ;  /* 0x0000e600ff0a7b82 */ /* 0x000e220000000a00 */
[----:B------:R-:W-:Y:S01]  /*02a0*/  IMAD R5, R3, 0x1800, RZ ;  /* 0x0000180003057824 */ /* 0x000fe200078e02ff */
[----:B------:R-:W-:Y:S01]  /*02b0*/  BSSY.RECONVERGENT B0, `(.L_x_76) ;  /* 0x0000025000007945 */ /* 0x000fe20003800200 */
[----:B------:R-:W1:Y:S03]  /*02c0*/  S2R R4, SR_TID.X ;  /* 0x0000000000047919 */ /* 0x000e660000002100 */
[----:B------:R-:W-:Y:S01]  /*02d0*/  IADD3 R6, P0, PT, R5, R6, RZ ;  /* 0x0000000605067210 */ /* 0x000fe20007f1e0ff */
[----:B------:R-:W2:Y:S01]  /*02e0*/  S2R R17, SR_CgaCtaId ;  /* 0x0000000000117919 */ /* 0x000ea20000008800 */
[----:B------:R-:W3:Y:S01]  /*02f0*/  LDC.64 R12, c[0x0][0x3a0] ;  /* 0x0000e800ff0c7b82 */ /* 0x000ee20000000a00 */
[----:B------:R-:W-:-:S02]  /*0300*/  SEL R5, R9, RZ, !P1 ;  /* 0x000000ff09057207 */ /* 0x000fc40004800000 */
[----:B------:R-:W-:-:S05]  /*0310*/  IMAD.X R7, RZ, RZ, R7, P0 ;  /* 0x000000ffff077224 */ /* 0x000fca00000e0607 */
[----:B------:R-:W4:Y:S01]  /*0320*/  LDC.64 R14, c[0x0][0x380] ;  /* 0x0000e000ff0e7b82 */ /* 0x000f220000000a00 */
[----:B0-----:R-:W-:Y:S01]  /*0330*/  IMAD.WIDE.U32 R6, R2, R10, R6 ;  /* 0x0000000a02067225 */ /* 0x001fe200078e0006 */
[----:B-1----:R-:W-:-:S03]  /*0340*/  ISETP.NE.AND P0, PT, R4, RZ, PT ;  /* 0x000000ff0400720c */ /* 0x002fc60003f05270 */
[----:B------:R-:W-:Y:S02]  /*0350*/  IMAD R7, R2, R11, R7 ;  /* 0x0000000b02077224 */ /* 0x000fe400078e0207 */
[----:B---3--:R-:W-:-:S04]  /*0360*/  IMAD.WIDE.U32 R6, R5, R12, R6 ;  /* 0x0000000c05067225 */ /* 0x008fc800078e0006 */
[----:B------:R-:W-:Y:S01]  /*0370*/  IMAD R7, R5, R13, R7 ;  /* 0x0000000d05077224 */ /* 0x000fe200078e0207 */
[----:B----4-:R-:W-:-:S04]  /*0380*/  LEA R14, P1, R6, R14, 0x2 ;  /* 0x0000000e060e7211 */ /* 0x010fc800078210ff */
[----:B------:R-:W-:Y:S01]  /*0390*/  LEA.HI.X R7, R6, R15, R7, 0x2, P1 ;  /* 0x0000000f06077211 */ /* 0x000fe200008f1407 */
[----:B--2---:R-:W-:Y:S08]  /*03a0*/  @P0 BRA `(.L_x_77) ;  /* 0x0000000000540947 */ /* 0x004ff00003800000 */
[----:B------:R-:W0:Y:S01]  /*03b0*/  S2UR UR7, SR_CgaCtaId ;  /* 0x00000000000779c3 */ /* 0x000e220000008800 */
[----:B------:R-:W-:Y:S01]  /*03c0*/  UMOV UR6, 0x400 ;  /* 0x0000040000067882 */ /* 0x000fe20000000000 */
[----:B------:R-:W-:Y:S01]  /*03d0*/  UMOV UR4, 0x1 ;  /* 0x0000000100047882 */ /* 0x000fe20000000000 */
[----:B------:R-:W-:Y:S01]  /*03e0*/  IMAD.MOV.U32 R6, RZ, RZ, 0x6000 ;  /* 0x00006000ff067424 */ /* 0x000fe200078e00ff */
[----:B------:R-:W-:-:S04]  /*03f0*/  UIADD3 UR4, UPT, UPT, -UR4, 0x100000, URZ ;  /* 0x0010000004047890 */ /* 0x000fc8000fffe1ff */
[----:B------:R-:W-:Y:S02]  /*0400*/  USHF.L.U32 UR5, UR4, 0xb, URZ ;  /* 0x0000000b04057899 */ /* 0x000fe400080006ff */
[----:B------:R-:W-:Y:S01]  /*0410*/  USHF.L.U32 UR4, UR4, 0x1, URZ ;  /* 0x0000000104047899 */ /* 0x000fe200080006ff */
[----:B------:R-:W-:Y:S01]  /*0420*/  PLOP3.LUT P0, PT, PT, PT, PT, 0x80, 0x8 ;  /* 0x000000000008781c */ /* 0x000fe20003f0f070 */
[----:B------:R-:W-:Y:S01]  /*0430*/  UMOV UR10, 0x600 ;  /* 0x00000600000a7882 */ /* 0x000fe20000000000 */
[----:B0-----:R-:W-:-:S04]  /*0440*/  ULEA UR6, UR7, UR6, 0x18 ;  /* 0x0000000607067291 */ /* 0x001fc8000f8ec0ff */
[----:B------:R-:W-:Y:S01]  /*0450*/  UIADD3 UR7, UPT, UPT, UR6, 0x9000, URZ ;  /* 0x0000900006077890 */ /* 0x000fe2000fffe0ff */
[----:B------:R-:W0:Y:S07]  /*0460*/  FENCE.VIEW.ASYNC.S ;  /* 0x00000000000073c6 */ /* 0x000e2e0000000000 */
[----:B0-----:R0:W1:Y:S02]  /*0470*/  SYNCS.EXCH.64 URZ, [UR6+0x9000], UR4 ;  /* 0x0090000406ff75b2 */ /* 0x0010640008000100 */
[----:B0-----:R-:W-:-:S02]  /*0480*/  R2UR UR4, R14 ;  /* 0x000000000e0472ca */ /* 0x001fc400000e0000 */
[----:B------:R-:W-:Y:S01]  /*0490*/  R2UR UR5, R7 ;  /* 0x00000000070572ca */ /* 0x000fe200000e0000 */
[----:B-1----:R0:W-:-:S14]  /*04a0*/  SYNCS.ARRIVE.TRANS64 RZ, [UR6+0x9000], R6 ;  /* 0x00900006ffff79a7 */ /* 0x0021dc0008000006 */
.L_x_78:
[----:B------:R-:W-:Y:S01]  /*04b0*/  @P0 ELECT P1, URZ, PT ;  /* 0x0000000000ff082f */ /* 0x000fe20003820000 */
[----:B------:R1:W-:-:S12]  /*04c0*/  UBLKCP.S.G [UR6], [UR4], UR10 ;  /* 0x00000006040073ba */ /* 0x0003d8000800020a */
[----:B------:R-:W-:Y:S02]  /*04d0*/  @P1 PLOP3.LUT P0, PT, P1, PT, PT, 0x8, 0x80 ;  /* 0x000000000080181c */ /* 0x000fe40000f0e170 */
[----:B------:R-:W-:-:S11]  /*04e0*/  PLOP3.LUT P1, PT, PT, PT, PT, 0x8, 0x80 ;  /* 0x000000000080781c */ /* 0x000fd60003f2e170 */
[----:B-1----:R-:W-:Y:S05]  /*04f0*/  @P0 BRA.U.ANY `(.L_x_78) ;  /* 0xfffffffd00ec0947 */ /* 0x002fea000393ffff */
.L_x_77:
[----:B------:R-:W-:Y:S05]  /*0500*/  BSYNC.RECONVERGENT B0 ;  /* 0x0000000000007941 */ /* 0x000fea0003800200 */
.L_x_76:
[----:B------:R-:W-:Y:S01]  /*0510*/  BAR.SYNC.DEFER_BLOCKING 0x0 ;  /* 0x0000000000007b1d */ /* 0x000fe20000010000 */
[----:B0-----:R-:W-:Y:S02]  /*0520*/  MOV R6, 0x400 ;  /* 0x0000040000067802 */ /* 0x001fe40000000f00 */
[----:B------:R-:W-:Y:S02]  /*0530*/  SHF.L.U32 R7, RZ, 0x1f, RZ ;  /* 0x0000001fff077819 */ /* 0x000fe400000006ff */
[----:B------:R-:W-:-:S07]  /*0540*/  LEA R6, R17, R6, 0x18 ;  /* 0x0000000611067211 */ /* 0x000fce00078ec0ff */
.L_x_79:
[----:B0-----:R0:W1:Y:S02]  /*0550*/  SYNCS.PHASECHK.TRANS64.TRYWAIT P0, [R6+URZ+0x9000], R7 ;  /* 0x00900007060075a7 */ /* 0x00106400080011ff */
[----:B-1----:R-:W-:Y:S05]  /*0560*/  @!P0 NANOSLEEP.SYNCS 0x989680 ;  /* 0x009896800000895d */ /* 0x002fea0003900000 */
[----:B------:R-:W1:Y:S02]  /*0570*/  @!P0 SYNCS.PHASECHK.TRANS64 P0, [R6+URZ+0x9000], R7 ;  /* 0x00900007060085a7 */ /* 0x000e6400080010ff */
[----:B-1----:R-:W-:Y:S05]  /*0580*/  @!P0 BRA `(.L_x_79) ;  /* 0xfffffffc00f08947 */ /* 0x002fea000383ffff */
[C---:B------:R-:W-:Y:S01]  /*0590*/  IMAD.SHL.U32 R33, R4.reuse, 0x10, RZ ;  /* 0x0000001004217824 */ /* 0x040fe200078e00ff */
[--C-:B0-----:R-:W-:Y:S01]  /*05a0*/  SHF.R.U32.HI R7, RZ, 0x7, R4.reuse ;  /* 0x00000007ff077819 */ /* 0x101fe20000011604 */
[----:B------:R-:W0:Y:S01]  /*05b0*/  LDCU UR4, c[0x0][0x3d8] ;  /* 0x00007b00ff0477ac */ /* 0x000e220008000800 */
[--C-:B------:R-:W-:Y:S01]  /*05c0*/  SHF.R.U32.HI R37, RZ, 0x1, R4.reuse ;  /* 0x00000001ff257819 */ /* 0x100fe20000011604 */
[----:B------:R-:W-:Y:S01]  /*05d0*/  IMAD.SHL.U32 R32, R4, 0x2, RZ ;  /* 0x0000000204207824 */ /* 0x000fe200078e00ff */
[----:B------:R-:W-:Y:S01]  /*05e0*/  LOP3.LUT R8, R33, 0x7f0, RZ, 0xc0, !PT ;  /* 0x000007f021087812 */ /* 0x000fe200078ec0ff */
[----:B------:R-:W1:Y:S01]  /*05f0*/  LDCU.64 UR6, c[0x0][0x3c8] ;  /* 0x00007900ff0677ac */ /* 0x000e620008000a00 */
[----:B------:R-:W-:Y:S01]  /*0600*/  SHF.R.U32.HI R38, RZ, 0x5, R4 ;  /* 0x00000005ff267819 */ /* 0x000fe20000011604 */
[----:B------:R-:W-:Y:S01]  /*0610*/  IMAD R0, R3, -0x60, R0 ;  /* 0xffffffa003007824 */ /* 0x000fe200078e0200 */
[----:B------:R-:W-:Y:S01]  /*0620*/  LOP3.LUT R40, R37, 0x3, RZ, 0xc0, !PT ;  /* 0x0000000325287812 */ /* 0x000fe200078ec0ff */
[----:B------:R-:W-:Y:S01]  /*0630*/  IMAD R7, R7, 0x3000, R8 ;  /* 0x0000300007077824 */ /* 0x000fe200078e0208 */
[C---:B------:R-:W-:Y:S01]  /*0640*/  LOP3.LUT R39, R33.reuse, 0x30, RZ, 0xc0, !PT ;  /* 0x0000003021277812 */ /* 0x040fe200078ec0ff */
[----:B------:R-:W2:Y:S01]  /*0650*/  LDCU.64 UR10, c[0x0][0x3d0] ;  /* 0x00007a00ff0a77ac */ /* 0x000ea20008000a00 */
[----:B------:R-:W-:Y:S01]  /*0660*/  LOP3.LUT R37, R33, 0x40, RZ, 0xc0, !PT ;  /* 0x0000004021257812 */ /* 0x000fe200078ec0ff */
[----:B------:R-:W-:Y:S01]  /*0670*/  BSSY.RECONVERGENT B0, `(.L_x_80) ;  /* 0x0000062000007945 */ /* 0x000fe20003800200 */
[----:B------:R-:W-:Y:S01]  /*0680*/  IADD3 R36, PT, PT, R6, R7, RZ ;  /* 0x0000000706247210 */ /* 0x000fe20007ffe0ff */
[----:B------:R-:W-:Y:S01]  /*0690*/  IMAD.SHL.U32 R7, R4, 0x8, RZ ;  /* 0x0000000804077824 */ /* 0x000fe200078e00ff */
[----:B------:R-:W-:-:S02]  /*06a0*/  LOP3.LUT R38, R38, 0x3, RZ, 0xc0, !PT ;  /* 0x0000000326267812 */ /* 0x000fc400078ec0ff */
[----:B------:R-:W-:Y:S01]  /*06b0*/  LOP3.LUT R39, R39, 0x700, R32, 0xf8, !PT ;  /* 0x0000070027277812 */ /* 0x000fe200078ef820 */
[----:B------:R-:W0:Y:S01]  /*06c0*/  LDS.128 R8, [R36] ;  /* 0x0000000024087984 */ /* 0x000e220000000c00 */
[----:B------:R-:W-:Y:S02]  /*06d0*/  LOP3.LUT R41, R7, 0x8, RZ, 0xc0, !PT ;  /* 0x0000000807297812 */ /* 0x000fe400078ec0ff */
[----:B------:R-:W-:Y:S01]  /*06e0*/  LOP3.LUT R37, R37, 0x8, R4, 0xf8, !PT ;  /* 0x0000000825257812 */ /* 0x000fe200078ef804 */
[----:B------:R-:W3:Y:S01]  /*06f0*/  LDS.128 R12, [R36+0x800] ;  /* 0x00080000240c7984 */ /* 0x000ee20000000c00 */
[----:B------:R-:W-:Y:S01]  /*0700*/  LOP3.LUT R43, R32, 0x7b0, RZ, 0xc0, !PT ;  /* 0x000007b0202b7812 */ /* 0x000fe200078ec0ff */
[----:B------:R-:W-:Y:S01]  /*0710*/  IMAD R38, R38, 0x600, R39 ;  /* 0x0000060026267824 */ /* 0x000fe200078e0227 */
[--C-:B------:R-:W-:Y:S01]  /*0720*/  LOP3.LUT R41, R41, 0x40, R32.reuse, 0xf8, !PT ;  /* 0x0000004029297812 */ /* 0x100fe200078ef820 */
[----:B------:R-:W4:Y:S01]  /*0730*/  LDS.128 R16, [R36+0x1000] ;  /* 0x0010000024107984 */ /* 0x000f220000000c00 */
[----:B------:R-:W-:Y:S01]  /*0740*/  LOP3.LUT R32, R37, 0x8, R32, 0x78, !PT ;  /* 0x0000000825207812 */ /* 0x000fe200078e7820 */
[----:B------:R-:W-:Y:S01]  /*0750*/  IMAD R33, R40, 0x600, R43 ;  /* 0x0000060028217824 */ /* 0x000fe200078e022b */
[----:B------:R-:W-:Y:S01]  /*0760*/  LOP3.LUT R37, R7, 0x80, RZ, 0xc0, !PT ;  /* 0x0000008007257812 */ /* 0x000fe200078ec0ff */
[----:B------:R-:W5:Y:S01]  /*0770*/  LDS.128 R20, [R36+0x1800] ;  /* 0x0018000024147984 */ /* 0x000f620000000c00 */
[----:B------:R-:W-:-:S02]  /*0780*/  SHF.R.U32.HI R40, RZ, 0x2, R4 ;  /* 0x00000002ff287819 */ /* 0x000fc40000011604 */
[----:B------:R-:W-:Y:S01]  /*0790*/  IADD3 R37, PT, PT, R32, R38, R37 ;  /* 0x0000002620257210 */ /* 0x000fe20007ffe025 */
[----:B------:R-:W1:Y:S01]  /*07a0*/  LDS.128 R24, [R36+0x2000] ;  /* 0x0020000024187984 */ /* 0x000e620000000c00 */
[----:B------:R-:W-:Y:S02]  /*07b0*/  LOP3.LUT R40, R41, 0x8, R40, 0x78, !PT ;  /* 0x0000000829287812 */ /* 0x000fe400078e7828 */
[----:B------:R-:W-:Y:S01]  /*07c0*/  LEA R37, R37, R6, 0x1 ;  /* 0x0000000625257211 */ /* 0x000fe200078e08ff */
[----:B------:R-:W2:Y:S02]  /*07d0*/  LDS.128 R28, [R36+0x2800] ;  /* 0x00280000241c7984 */ /* 0x000ea40000000c00 */
[----:B------:R-:W-:Y:S02]  /*07e0*/  IMAD.IADD R33, R33, 0x1, R40 ;  /* 0x0000000121217824 */ /* 0x000fe400078e0228 */
[----:B0-----:R-:W-:Y:S01]  /*07f0*/  FMUL.FTZ R8, R8, UR4 ;  /* 0x0000000408087c20 */ /* 0x001fe20008410000 */
[----:B------:R-:W-:Y:S01]  /*0800*/  FMUL.FTZ R9, R9, UR4 ;  /* 0x0000000409097c20 */ /* 0x000fe20008410000 */
[----:B------:R-:W-:Y:S01]  /*0810*/  FMUL.FTZ R10, R10, UR4 ;  /* 0x000000040a0a7c20 */ /* 0x000fe20008410000 */
[----:B------:R-:W-:Y:S01]  /*0820*/  FMUL.FTZ R11, R11, UR4 ;  /* 0x000000040b0b7c20 */ /* 0x000fe20008410000 */
[----:B---3--:R-:W-:Y:S01]  /*0830*/  FMUL.FTZ R12, R12, UR4 ;  /* 0x000000040c0c7c20 */ /* 0x008fe20008410000 */
[----:B------:R-:W-:Y:S01]  /*0840*/  FMUL.FTZ R13, R13, UR4 ;  /* 0x000000040d0d7c20 */ /* 0x000fe20008410000 */
[----:B------:R-:W-:Y:S01]  /*0850*/  FMUL.FTZ R14, R14, UR4 ;  /* 0x000000040e0e7c20 */ /* 0x000fe20008410000 */
[----:B------:R-:W-:Y:S01]  /*0860*/  FMUL.FTZ R15, R15, UR4 ;  /* 0x000000040f0f7c20 */ /* 0x000fe20008410000 */
[----:B----4-:R-:W-:Y:S01]  /*0870*/  FMUL.FTZ R16, R16, UR4 ;  /* 0x0000000410107c20 */ /* 0x010fe20008410000 */
[----:B------:R-:W-:Y:S01]  /*0880*/  FMUL.FTZ R17, R17, UR4 ;  /* 0x0000000411117c20 */ /* 0x000fe20008410000 */
[----:B------:R-:W-:Y:S01]  /*0890*/  FMUL.FTZ R18, R18, UR4 ;  /* 0x0000000412127c20 */ /* 0x000fe20008410000 */
[----:B------:R-:W-:Y:S01]  /*08a0*/  FMUL.FTZ R19, R19, UR4 ;  /* 0x0000000413137c20 */ /* 0x000fe20008410000 */
[----:B-----5:R-:W-:Y:S01]  /*08b0*/  FMUL.FTZ R20, R20, UR4 ;  /* 0x0000000414147c20 */ /* 0x020fe20008410000 */
[----:B------:R-:W-:Y:S01]  /*08c0*/  FMUL.FTZ R21, R21, UR4 ;  /* 0x0000000415157c20 */ /* 0x000fe20008410000 */
[----:B------:R-:W-:Y:S01]  /*08d0*/  FMUL.FTZ R22, R22, UR4 ;  /* 0x0000000416167c20 */ /* 0x000fe20008410000 */
[----:B------:R-:W-:Y:S01]  /*08e0*/  FMUL.FTZ R23, R23, UR4 ;  /* 0x0000000417177c20 */ /* 0x000fe20008410000 */
[----:B-1----:R-:W-:Y:S01]  /*08f0*/  FMUL.FTZ R24, R24, UR4 ;  /* 0x0000000418187c20 */ /* 0x002fe20008410000 */
[----:B------:R-:W-:Y:S01]  /*0900*/  FMUL.FTZ R25, R25, UR4 ;  /* 0x0000000419197c20 */ /* 0x000fe20008410000 */
[----:B------:R-:W-:Y:S01]  /*0910*/  FMUL.FTZ R26, R26, UR4 ;  /* 0x000000041a1a7c20 */ /* 0x000fe20008410000 */
[----:B------:R-:W-:Y:S01]  /*0920*/  FMUL.FTZ R27, R27, UR4 ;  /* 0x000000041b1b7c20 */ /* 0x000fe20008410000 */
[----:B--2---:R-:W-:Y:S01]  /*0930*/  FMUL.FTZ R28, R28, UR4 ;  /* 0x000000041c1c7c20 */ /* 0x004fe20008410000 */
[----:B------:R-:W-:Y:S01]  /*0940*/  FMUL.FTZ R29, R29, UR4 ;  /* 0x000000041d1d7c20 */ /* 0x000fe20008410000 */
[----:B------:R-:W-:Y:S01]  /*0950*/  FMUL.FTZ R30, R30, UR4 ;  /* 0x000000041e1e7c20 */ /* 0x000fe20008410000 */
[----:B------:R-:W-:Y:S01]  /*0960*/  FMUL.FTZ R31, R31, UR4 ;  /* 0x000000041f1f7c20 */ /* 0x000fe20008410000 */
[----:B------:R-:W-:Y:S01]  /*0970*/  F2FP.F16.F32.PACK_AB R8, R9, R8 ;  /* 0x000000080908723e */ /* 0x000fe200000000ff */
[----:B------:R-:W0:Y:S01]  /*0980*/  LDCU UR4, c[0x0][0x3b4] ;  /* 0x00007680ff0477ac */ /* 0x000e220008000800 */
[----:B------:R-:W-:-:S02]  /*0990*/  F2FP.F16.F32.PACK_AB R9, R11, R10 ;  /* 0x0000000a0b09723e */ /* 0x000fc400000000ff */
[----:B------:R-:W-:Y:S02]  /*09a0*/  F2FP.F16.F32.PACK_AB R10, R13, R12 ;  /* 0x0000000c0d0a723e */ /* 0x000fe400000000ff */
[----:B------:R-:W-:Y:S02]  /*09b0*/  F2FP.F16.F32.PACK_AB R11, R15, R14 ;  /* 0x0000000e0f0b723e */ /* 0x000fe400000000ff */
[----:B------:R-:W-:Y:S02]  /*09c0*/  F2FP.F16.F32.PACK_AB R12, R17, R16 ;  /* 0x00000010110c723e */ /* 0x000fe400000000ff */
[----:B------:R-:W-:Y:S01]  /*09d0*/  F2FP.F16.F32.PACK_AB R13, R19, R18 ;  /* 0x00000012130d723e */ /* 0x000fe200000000ff */
[----:B------:R1:W-:Y:S01]  /*09e0*/  STSM.16.MT88.4 [R37+0x6000], R8 ;  /* 0x0060000825007844 */ /* 0x0003e20000004200 */
[----:B------:R-:W-:Y:S02]  /*09f0*/  F2FP.F16.F32.PACK_AB R14, R21, R20 ;  /* 0x00000014150e723e */ /* 0x000fe400000000ff */
[----:B------:R-:W-:-:S02]  /*0a00*/  F2FP.F16.F32.PACK_AB R15, R23, R22 ;  /* 0x00000016170f723e */ /* 0x000fc400000000ff */
[----:B------:R-:W-:Y:S01]  /*0a10*/  F2FP.F16.F32.PACK_AB R16, R25, R24 ;  /* 0x000000181910723e */ /* 0x000fe200000000ff */
[----:B------:R-:W-:Y:S01]  /*0a20*/  IMAD R24, R33, 0x2, R6 ;  /* 0x0000000221187824 */ /* 0x000fe200078e0206 */
[----:B------:R-:W-:Y:S01]  /*0a30*/  F2FP.F16.F32.PACK_AB R17, R27, R26 ;  /* 0x0000001a1b11723e */ /* 0x000fe200000000ff */
[----:B------:R2:W-:Y:S01]  /*0a40*/  STSM.16.MT88.4 [R37+0x6400], R12 ;  /* 0x0064000c25007844 */ /* 0x0005e20000004200 */
[----:B------:R-:W-:Y:S01]  /*0a50*/  F2FP.F16.F32.PACK_AB R18, R29, R28 ;  /* 0x0000001c1d12723e */ /* 0x000fe200000000ff */
[----:B------:R-:W-:Y:S01]  /*0a60*/  IMAD.MOV.U32 R27, RZ, RZ, RZ ;  /* 0x000000ffff1b7224 */ /* 0x000fe200078e00ff */
[----:B------:R-:W-:Y:S02]  /*0a70*/  F2FP.F16.F32.PACK_AB R19, R31, R30 ;  /* 0x0000001e1f13723e */ /* 0x000fe400000000ff */
[----:B------:R-:W-:Y:S02]  /*0a80*/  LOP3.LUT R26, R7, 0x38, RZ, 0xc0, !PT ;  /* 0x00000038071a7812 */ /* 0x000fe400078ec0ff */
[----:B------:R-:W-:Y:S01]  /*0a90*/  SHF.R.U32.HI R7, RZ, 0x3, R4 ;  /* 0x00000003ff077819 */ /* 0x000fe20000011604 */
[----:B------:R3:W-:Y:S01]  /*0aa0*/  STSM.16.MT88.4 [R37+0x6800], R16 ;  /* 0x0068001025007844 */ /* 0x0007e20000004200 */
[----:B------:R-:W-:Y:S01]  /*0ab0*/  BAR.SYNC.DEFER_BLOCKING 0x0 ;  /* 0x0000000000007b1d */ /* 0x000fe20000010000 */
[----:B0-----:R-:W-:Y:S01]  /*0ac0*/  ISETP.GE.AND P0, PT, R26, UR4, PT ;  /* 0x000000041a007c0c */ /* 0x001fe2000bf06270 */
[----:B-1----:R-:W-:Y:S01]  /*0ad0*/  IMAD.WIDE.U32 R10, R2, UR6, R26 ;  /* 0x00000006020a7c25 */ /* 0x002fe2000f8e001a */
[----:B------:R-:W-:-:S02]  /*0ae0*/  IADD3 R8, P1, PT, R7, R34, RZ ;  /* 0x0000002207087210 */ /* 0x000fc40007f3e0ff */
[----:B--2---:R-:W-:Y:S01]  /*0af0*/  VIMNMX R13, PT, PT, R0, 0x60, PT ;  /* 0x00000060000d7848 */ /* 0x004fe20003fe0100 */
[C---:B------:R-:W-:Y:S02]  /*0b00*/  VIADD R0, R7.reuse, 0x20 ;  /* 0x0000002007007836 */ /* 0x040fe40000000000 */
[----:B------:R-:W-:Y:S01]  /*0b10*/  IMAD R11, R2, UR7, R11 ;  /* 0x00000007020b7c24 */ /* 0x000fe2000f8e020b */
[CC--:B------:R-:W-:Y:S01]  /*0b20*/  ISETP.GE.OR P2, PT, R7.reuse, R13.reuse, P0 ;  /* 0x0000000d0700720c */ /* 0x0c0fe20000746670 */
[----:B------:R-:W-:Y:S01]  /*0b30*/  IMAD.X R9, RZ, RZ, R35, P1 ;  /* 0x000000ffff097224 */ /* 0x000fe200008e0623 */
[----:B------:R-:W-:Y:S01]  /*0b40*/  ISETP.GE.OR P1, PT, R0, R13, P0 ;  /* 0x0000000d0000720c */ /* 0x000fe20000726670 */
[----:B------:R-:W-:Y:S01]  /*0b50*/  VIADD R0, R6, 0x6000 ;  /* 0x0000600006007836 */ /* 0x000fe20000000000 */
[----:B------:R-:W-:Y:S01]  /*0b60*/  IADD3 R2, PT, PT, R7, 0x40, RZ ;  /* 0x0000004007027810 */ /* 0x000fe20007ffe0ff */
[----:B------:R-:W-:-:S03]  /*0b70*/  IMAD.WIDE.U32 R6, R5, UR10, R10 ;  /* 0x0000000a05067c25 */ /* 0x000fc6000f8e000a */
[----:B------:R-:W-:Y:S01]  /*0b80*/  ISETP.GE.OR P0, PT, R2, R13, P0 ;  /* 0x0000000d0200720c */ /* 0x000fe20000706670 */
[----:B------:R-:W-:Y:S02]  /*0b90*/  IMAD R5, R5, UR11, R7 ;  /* 0x0000000b05057c24 */ /* 0x000fe4000f8e0207 */
[----:B------:R-:W-:Y:S01]  /*0ba0*/  IMAD.WIDE.U32 R2, R3, 0x60, R8 ;  /* 0x0000006003027825 */ /* 0x000fe200078e0008 */
[----:B------:R3:W0:Y:S03]  /*0bb0*/  LDS.128 R20, [R24+0x6800] ;  /* 0x0068000018147984 */ /* 0x0006260000000c00 */
[----:B------:R-:W-:Y:S01]  /*0bc0*/  IMAD R0, R33, 0x2, R0 ;  /* 0x0000000221007824 */ /* 0x000fe200078e0200 */
[----:B------:R-:W-:Y:S06]  /*0bd0*/  @P2 BRA `(.L_x_81) ;  /* 0x00000000002c2947 */ /* 0x000fec0003800000 */
[----:B------:R-:W1:Y:S01]  /*0be0*/  LDS.128 R8, [R0] ;  /* 0x0000000000087984 */ /* 0x000e620000000c00 */
[----:B------:R-:W2:Y:S01]  /*0bf0*/  LDCU.64 UR4, c[0x0][0x3c0] ;  /* 0x00007800ff0477ac */ /* 0x000ea20008000a00 */
[----:B------:R-:W-:Y:S01]  /*0c00*/  MOV R4, R6 ;  /* 0x0000000600047202 */ /* 0x000fe20000000f00 */
[----:B------:R-:W4:Y:S01]  /*0c10*/  LDCU.64 UR6, c[0x0][0x3a8] ;  /* 0x00007500ff0677ac */ /* 0x000f220008000a00 */
[----:B--2---:R-:W-:-:S03]  /*0c20*/  IMAD R15, R3, UR4, RZ ;  /* 0x00000004030f7c24 */ /* 0x004fc6000f8e02ff */
[----:B------:R-:W-:-:S04]  /*0c30*/  IMAD.WIDE.U32 R12, R2, UR4, R4 ;  /* 0x00000004020c7c25 */ /* 0x000fc8000f8e0004 */
[----:B------:R-:W-:Y:S01]  /*0c40*/  IMAD R15, R2, UR5, R15 ;  /* 0x00000005020f7c24 */ /* 0x000fe2000f8e020f */
[----:B----4-:R-:W-:-:S03]  /*0c50*/  LEA R14, P2, R12, UR6, 0x1 ;  /* 0x000000060c0e7c11 */ /* 0x010fc6000f8408ff */
[----:B------:R-:W-:-:S05]  /*0c60*/  IMAD.IADD R13, R13, 0x1, R15 ;  /* 0x000000010d0d7824 */ /* 0x000fca00078e020f */
[----:B------:R-:W-:-:S05]  /*0c70*/  LEA.HI.X R15, R12, UR7, R13, 0x1, P2 ;  /* 0x000000070c0f7c11 */ /* 0x000fca00090f0c0d */
[----:B-1----:R1:W-:Y:S02]  /*0c80*/  STG.E.128 desc[UR8][R14.64], R8 ;  /* 0x000000080e007986 */ /* 0x0023e4000c101d08 */
.L_x_81:
[----:B------:R-:W-:Y:S05]  /*0c90*/  BSYNC.RECONVERGENT B0 ;  /* 0x0000000000007941 */ /* 0x000fea0003800200 */
.L_x_80:
[----:B---3--:R-:W2:Y:S01]  /*0ca0*/  LDS.128 R24, [R24+0x6400] ;  /* 0x0064000018187984 */ /* 0x008ea20000000c00 */
[----:B------:R-:W-:Y:S04]  /*0cb0*/  BSSY.RECONVERGENT B0, `(.L_x_82) ;  /* 0x000000f000007945 */ /* 0x000fe80003800200 */
[----:B------:R-:W-:Y:S05]  /*0cc0*/  @P1 BRA `(.L_x_83) ;  /* 0x0000000000341947 */ /* 0x000fea0003800000 */
[----:B------:R-:W3:Y:S01]  /*0cd0*/  LDCU.64 UR4, c[0x0][0x3c0] ;  /* 0x00007800ff0477ac */ /* 0x000ee20008000a00 */
[----:B-1----:R-:W-:Y:S01]  /*0ce0*/  IADD3 R11, P1, PT, R2, 0x20, RZ ;  /* 0x00000020020b7810 */ /* 0x002fe20007f3e0ff */
[----:B------:R-:W-:Y:S01]  /*0cf0*/  IMAD.MOV.U32 R8, RZ, RZ, R6 ;  /* 0x000000ffff087224 */ /* 0x000fe200078e0006 */
[----:B------:R-:W-:Y:S01]  /*0d00*/  MOV R9, R5 ;  /* 0x0000000500097202 */ /* 0x000fe20000000f00 */
[----:B------:R-:W1:Y:S02]  /*0d10*/  LDCU.64 UR6, c[0x0][0x3a8] ;  /* 0x00007500ff0677ac */ /* 0x000e640008000a00 */
[----:B------:R-:W-:-:S04]  /*0d20*/  IMAD.X R0, RZ, RZ, R3, P1 ;  /* 0x000000ffff007224 */ /* 0x000fc800008e0603 */
[----:B---3--:R-:W-:Y:S02]  /*0d30*/  IMAD R0, R0, UR4, RZ ;  /* 0x0000000400007c24 */ /* 0x008fe4000f8e02ff */
[----:B------:R-:W-:-:S04]  /*0d40*/  IMAD.WIDE.U32 R8, R11, UR4, R8 ;  /* 0x000000040b087c25 */ /* 0x000fc8000f8e0008 */
[----:B------:R-:W-:Y:S01]  /*0d50*/  IMAD R11, R11, UR5, R0 ;  /* 0x000000050b0b7c24 */ /* 0x000fe2000f8e0200 */
[----:B-1----:R-:W-:-:S03]  /*0d60*/  LEA R10, P1, R8, UR6, 0x1 ;  /* 0x00000006080a7c11 */ /* 0x002fc6000f8208ff */
[----:B------:R-:W-:-:S05]  /*0d70*/  IMAD.IADD R9, R9, 0x1, R11 ;  /* 0x0000000109097824 */ /* 0x000fca00078e020b */
[----:B------:R-:W-:-:S05]  /*0d80*/  LEA.HI.X R11, R8, UR7, R9, 0x1, P1 ;  /* 0x00000007080b7c11 */ /* 0x000fca00088f0c09 */
[----:B--2---:R3:W-:Y:S02]  /*0d90*/  STG.E.128 desc[UR8][R10.64], R24 ;  /* 0x000000180a007986 */ /* 0x0047e4000c101d08 */
.L_x_83:
[----:B------:R-:W-:Y:S05]  /*0da0*/  BSYNC.RECONVERGENT B0 ;  /* 0x0000000000007941 */ /* 0x000fea0003800200 */
.L_x_82:
[----:B------:R-:W-:Y:S05]  /*0db0*/  @P0 EXIT ;  /* 0x000000000000094d */ /* 0x000fea0003800000 */
[----:B------:R-:W4:Y:S01]  /*0dc0*/  LDCU.64 UR4, c[0x0][0x3c0] ;  /* 0x00007800ff0477ac */ /* 0x000f220008000a00 */
[----:B------:R-:W-:Y:S01]  /*0dd0*/  IADD3 R7, P0, PT, R2, 0x40, RZ ;  /* 0x0000004002077810 */ /* 0x000fe20007f1e0ff */
[----:B------:R-:W5:Y:S04]  /*0de0*/  LDCU.64 UR6, c[0x0][0x3a8] ;  /* 0x00007500ff0677ac */ /* 0x000f680008000a00 */
[----:B------:R-:W-:Y:S01]  /*0df0*/  IMAD.X R2, RZ, RZ, R3, P0 ;  /* 0x000000ffff027224 */ /* 0x000fe200000e0603 */
[----:B------:R-:W-:-:S03]  /*0e00*/  MOV R3, R5 ;  /* 0x0000000500037202 */ /* 0x000fc60000000f00 */
[----:B----4-:R-:W-:Y:S02]  /*0e10*/  IMAD R0, R2, UR4, RZ ;  /* 0x0000000402007c24 */ /* 0x010fe4000f8e02ff */
[----:B------:R-:W-:-:S04]  /*0e20*/  IMAD.MOV.U32 R2, RZ, RZ, R6 ;  /* 0x000000ffff027224 */ /* 0x000fc800078e0006 */
[----:B------:R-:W-:-:S04]  /*0e30*/  IMAD.WIDE.U32 R2, R7, UR4, R2 ;  /* 0x0000000407027c25 */ /* 0x000fc8000f8e0002 */
[----:B------:R-:W-:Y:S01]  /*0e40*/  IMAD R7, R7, UR5, R0 ;  /* 0x0000000507077c24 */ /* 0x000fe2000f8e0200 */
[----:B-----5:R-:W-:-:S03]  /*0e50*/  LEA R4, P0, R2, UR6, 0x1 ;  /* 0x0000000602047c11 */ /* 0x020fc6000f8008ff */
[----:B------:R-:W-:-:S05]  /*0e60*/  IMAD.IADD R3, R3, 0x1, R7 ;  /* 0x0000000103037824 */ /* 0x000fca00078e0207 */
[----:B------:R-:W-:-:S05]  /*0e70*/  LEA.HI.X R5, R2, UR7, R3, 0x1, P0 ;  /* 0x0000000702057c11 */ /* 0x000fca00080f0c03 */
[----:B0-----:R-:W-:Y:S01]  /*0e80*/  STG.E.128 desc[UR8][R4.64], R20 ;  /* 0x0000001404007986 */ /* 0x001fe2000c101d08 */
[----:B------:R-:W-:Y:S05]  /*0e90*/  EXIT ;  /* 0x000000000000794d */ /* 0x000fea0003800000 */
.L_x_84:
        /* <DEDUP_REMOVED lines=14> */
.L_x_123:


//--------------------- .text._ZN7cutlass13device_kernelIN5flash11enable_sm90INS1_16FlashAttnBwdSm90INS1_25CollectiveMainloopBwdSm90ILi2ELi2ELi2EN4cute5tupleIJNS5_1CILi1EEES8_S8_EEENS6_IJNS7_ILi96EEENS7_ILi128EEENS7_ILi64EEEEEENS_6half_tEfNS_4arch4Sm90ELb1ELb0ELb1ELb1ELb1ELb1ELb0ELb1ELi2ELi1ELi2ELi2ELb0EEENS1_24CollectiveEpilogueBwdGQAISD_fSG_Li256ELb1ELb1EEENS1_25SingleTileBwdLPTSchedulerILb1ELi128ELb1EEEEEEEEEvNT_6ParamsE --------------------------
	.section	.text._ZN7cutlass13device_kernelIN5flash11enable_sm90INS1_16FlashAttnBwdSm90INS1_25CollectiveMainloopBwdSm90ILi2ELi2ELi2EN4cute5tupleIJNS5_1CILi1EEES8_S8_EEENS6_IJNS7_ILi96EEENS7_ILi128EEENS7_ILi64EEEEEENS_6half_tEfNS_4arch4Sm90ELb1ELb0ELb1ELb1ELb1ELb1ELb0ELb1ELi2ELi1ELi2ELi2ELb0EEENS1_24CollectiveEpilogueBwdGQAISD_fSG_Li256ELb1ELb1EEENS1_25SingleTileBwdLPTSchedulerILb1ELi128ELb1EEEEEEEEEvNT_6ParamsE,"ax",@progbits
	.align	128
.text._ZN7cutlass13device_kernelIN5flash11enable_sm90INS1_16FlashAttnBwdSm90INS1_25CollectiveMainloopBwdSm90ILi2ELi2ELi2EN4cute5tupleIJNS5_1CILi1EEES8_S8_EEENS6_IJNS7_ILi96EEENS7_ILi128EEENS7_ILi64EEEEEENS_6half_tEfNS_4arch4Sm90ELb1ELb0ELb1ELb1ELb1ELb1ELb0ELb1ELi2ELi1ELi2ELi2ELb0EEENS1_24CollectiveEpilogueBwdGQAISD_fSG_Li256ELb1ELb1EEENS1_25SingleTileBwdLPTSchedulerILb1ELi128ELb1EEEEEEEEEvNT_6ParamsE:
        .type           _ZN7cutlass13device_kernelIN5flash11enable_sm90INS1_16FlashAttnBwdSm90INS1_25CollectiveMainloopBwdSm90ILi2ELi2ELi2EN4cute5tupleIJNS5_1CILi1EEES8_S8_EEENS6_IJNS7_ILi96EEENS7_ILi128EEENS7_ILi64EEEEEENS_6half_tEfNS_4arch4Sm90ELb1ELb0ELb1ELb1ELb1ELb1ELb0ELb1ELi2ELi1ELi2ELi2ELb0EEENS1_24CollectiveEpilogueBwdGQAISD_fSG_Li256ELb1ELb1EEENS1_25SingleTileBwdLPTSchedulerILb1ELi128ELb1EEEEEEEEEvNT_6ParamsE,@function
        .size           _ZN7cutlass13device_kernelIN5flash11enable_sm90INS1_16FlashAttnBwdSm90INS1_25CollectiveMainloopBwdSm90ILi2ELi2ELi2EN4cute5tupleIJNS5_1CILi1EEES8_S8_EEENS6_IJNS7_ILi96EEENS7_ILi128EEENS7_ILi64EEEEEENS_6half_tEfNS_4arch4Sm90ELb1ELb0ELb1ELb1ELb1ELb1ELb0ELb1ELi2ELi1ELi2ELi2ELb0EEENS1_24CollectiveEpilogueBwdGQAISD_fSG_Li256ELb1ELb1EEENS1_25SingleTileBwdLPTSchedulerILb1ELi128ELb1EEEEEEEEEvNT_6ParamsE,(.L_x_124 - _ZN7cutlass13device_kernelIN5flash11enable_sm90INS1_16FlashAttnBwdSm90INS1_25CollectiveMainloopBwdSm90ILi2ELi2ELi2EN4cute5tupleIJNS5_1CILi1EEES8_S8_EEENS6_IJNS7_ILi96EEENS7_ILi128EEENS7_ILi64EEEEEENS_6half_tEfNS_4arch4Sm90ELb1ELb0ELb1ELb1ELb1ELb1ELb0ELb1ELi2ELi1ELi2ELi2ELb0EEENS1_24CollectiveEpilogueBwdGQAISD_fSG_Li256ELb1ELb1EEENS1_25SingleTileBwdLPTSchedulerILb1ELi128ELb1EEEEEEEEEvNT_6ParamsE)
        .other          _ZN7cutlass13device_kernelIN5flash11enable_sm90INS1_16FlashAttnBwdSm90INS1_25CollectiveMainloopBwdSm90ILi2ELi2ELi2EN4cute5tupleIJNS5_1CILi1EEES8_S8_EEENS6_IJNS7_ILi96EEENS7_ILi128EEENS7_ILi64EEEEEENS_6half_tEfNS_4arch4Sm90ELb1ELb0ELb1ELb1ELb1ELb1ELb0ELb1ELi2ELi1ELi2ELi2ELb0EEENS1_24CollectiveEpilogueBwdGQAISD_fSG_Li256ELb1ELb1EEENS1_25SingleTileBwdLPTSchedulerILb1ELi128ELb1EEEEEEEEEvNT_6ParamsE,@"STO_CUDA_ENTRY STV_DEFAULT"
_ZN7cutlass13device_kernelIN5flash11enable_sm90INS1_16FlashAttnBwdSm90INS1_25CollectiveMainloopBwdSm90ILi2ELi2ELi2EN4cute5tupleIJNS5_1CILi1EEES8_S8_EEENS6_IJNS7_ILi96EEENS7_ILi128EEENS7_ILi64EEEEEENS_6half_tEfNS_4arch4Sm90ELb1ELb0ELb1ELb1ELb1ELb1ELb0ELb1ELi2ELi1ELi2ELi2ELb0EEENS1_24CollectiveEpilogueBwdGQAISD_fSG_Li256ELb1ELb1EEENS1_25SingleTileBwdLPTSchedulerILb1ELi128ELb1EEEEEEEEEvNT_6ParamsE:
[----:B------:R-:W-:Y:S01]  /*0000*/  LDC R1, c[0x0][0x37c] ;  /* 0x0000df00ff017b82 */ /* 0x000fe20000000800 */
[----:B------:R-:W-:Y:S05]  /*0010*/  EXIT ;  /* 0x000000000000794d */ /* 0x000fea0003800000 */
.L_x_85:
        /* <DEDUP_REMOVED lines=14> */
.L_x_124:


//--------------------- .text._ZN7cutlass13device_kernelIN5flash22FlashAttnBwdPreprocessIN4cute5tupleIJNS3_1CILi96EEENS5_ILi64EEEEEENS_6half_tEfNS_4arch4Sm90ELb1ELb1EEEEEvNT_6ParamsE --------------------------
	.section	.text._ZN7cutlass13device_kernelIN5flash22FlashAttnBwdPreprocessIN4cute5tupleIJNS3_1CILi96EEENS5_ILi64EEEEEENS_6half_tEfNS_4arch4Sm90ELb1ELb1EEEEEvNT_6ParamsE,"ax",@progbits
	.align	128
.text._ZN7cutlass13device_kernelIN5flash22FlashAttnBwdPreprocessIN4cute5tupleIJNS3_1CILi96EEENS5_ILi64EEEEEENS_6half_tEfNS_4arch4Sm90ELb1ELb1EEEEEvNT_6ParamsE:
        .type           _ZN7cutlass13device_kernelIN5flash22FlashAttnBwdPreprocessIN4cute5tupleIJNS3_1CILi96EEENS5_ILi64EEEEEENS_6half_tEfNS_4arch4Sm90ELb1ELb1EEEEEvNT_6ParamsE,@function
        .size           _ZN7cutlass13device_kernelIN5flash22FlashAttnBwdPreprocessIN4cute5tupleIJNS3_1CILi96EEENS5_ILi64EEEEEENS_6half_tEfNS_4arch4Sm90ELb1ELb1EEEEEvNT_6ParamsE,(.L_x_125 - _ZN7cutlass13device_kernelIN5flash22FlashAttnBwdPreprocessIN4cute5tupleIJNS3_1CILi96EEENS5_ILi64EEEEEENS_6half_tEfNS_4arch4Sm90ELb1ELb1EEEEEvNT_6ParamsE)
        .other          _ZN7cutlass13device_kernelIN5flash22FlashAttnBwdPreprocessIN4cute5tupleIJNS3_1CILi96EEENS5_ILi64EEEEEENS_6half_tEfNS_4arch4Sm90ELb1ELb1EEEEEvNT_6ParamsE,@"STO_CUDA_ENTRY STV_DEFAULT"
_ZN7cutlass13device_kernelIN5flash22FlashAttnBwdPreprocessIN4cute5tupleIJNS3_1CILi96EEENS5_ILi64EEEEEENS_6half_tEfNS_4arch4Sm90ELb1ELb1EEEEEvNT_6ParamsE:
        /* <DEDUP_REMOVED lines=10> */
[----:B------:R-:W1:Y:S01]  /*00a0*/  LDC R45, c[0x0][0x388] ;  /* 0x0000e200ff2d7b82 */ /* 0x000e620000000800 */
[----:B------:R-:W-:Y:S01]  /*00b0*/  HFMA2 R2, -RZ, RZ, 0, 0 ;  /* 0x00000000ff027431 */ /* 0x000fe200000001ff */
[----:B------:R-:W-:Y:S01]  /*00c0*/  CS2R R36, SRZ ;  /* 0x0000000000247805 */ /* 0x000fe2000001ff00 */
[----:B0-----:R-:W-:-:S04]  /*00d0*/  UISETP.NE.U32.AND UP0, UPT, UR8, URZ, UPT ;  /* 0x000000ff0800728c */ /* 0x001fc8000bf05070 */
[----:B------:R-:W-:-:S09]  /*00e0*/  UISETP.NE.AND.EX UP0, UPT, UR9, URZ, UPT, UP0 ;  /* 0x000000ff0900728c */ /* 0x000fd2000bf05300 */
[----:B------:R-:W-:Y:S05]  /*00f0*/  BRA.U !UP0, `(.L_x_87) ;  /* 0x0000000108507547 */ /* 0x000fea000b800000 */
[----:B------:R-:W-:Y:S05]  /*0100*/  BRA `(.L_x_88) ;  /* 0x0000000000347947 */ /* 0x000fea0003800000 */
.L_x_86:
        /* <DEDUP_REMOVED lines=11> */
[----:B------:R-:W-:Y:S01]  /*01c0*/  IMAD R2, R2, 0x60, RZ ;  /* 0x0000006002027824 */ /* 0x000fe200078e02ff */
[----:B------:R-:W-:Y:S06]  /*01d0*/  BRA.U !UP0, `(.L_x_89) ;  /* 0x0000000108107547 */ /* 0x000fec000b800000 */
.L_x_88:
[----:B------:R-:W0:Y:S02]  /*01e0*/  LDC.64 R4, c[0x0][0x468] ;  /* 0x00011a00ff047b82 */ /* 0x000e240000000a00 */
[----:B0-----:R-:W-:-:S05]  /*01f0*/  IMAD.WIDE.U32 R4, R3, 0x4, R4 ;  /* 0x0000000403047825 */ /* 0x001fca00078e0004 */
[----:B-1----:R0:W5:Y:S01]  /*0200*/  LDG.E R45, desc[UR4][R4.64] ;  /* 0x00000004042d7981 */ /* 0x002162000c1e1900 */
[----:B------:R-:W-:Y:S05]  /*0210*/  BRA `(.L_x_87) ;  /* 0x0000000000087947 */ /* 0x000fea0003800000 */
.L_x_89:
[----:B------:R-:W2:Y:S02]  /*0220*/  LDG.E R5, desc[UR4][R4.64+0x4] ;  /* 0x0000040404057981 */ /* 0x000ea4000c1e1900 */
[----:B--2---:R-:W-:-:S07]  /*0230*/  IADD3 R45, PT, PT, -R36, R5, RZ ;  /* 0x00000005242d7210 */ /* 0x004fce0007ffe1ff */
.L_x_87:
[----:B0-----:R-:W0:Y:S01]  /*0240*/  S2R R5, SR_TID.X ;  /* 0x0000000000057919 */ /* 0x001e220000002100 */
[----:B------:R-:W-:Y:S01]  /*0250*/  IMAD R4, R0, 0x60, RZ ;  /* 0x0000006000047824 */ /* 0x000fe200078e02ff */
[----:B------:R-:W-:-:S04]  /*0260*/  ISETP.NE.AND.EX P0, PT, R9, RZ, PT, P0 ;  /* 0x000000ff0900720c */ /* 0x000fc80003f05300 */
[----:B-1---5:R-:W-:-:S13]  /*0270*/  ISETP.GE.AND P2, PT, R4, R45, PT ;  /* 0x0000002d0400720c */ /* 0x022fda0003f46270 */
[----:B------:R-:W-:Y:S05]  /*0280*/  @P2 EXIT P0 ;  /* 0x000000000000294d */ /* 0x000fea0000000000 */
[----:B------:R-:W1:Y:S01]  /*0290*/  LDCU UR7, c[0x0][0x38c] ;  /* 0x00007180ff0777ac */ /* 0x000e620008000800 */
[----:B------:R-:W2:Y:S01]  /*02a0*/  LDC.64 R16, c[0x0][0x3a0] ;  /* 0x0000e800ff107b82 */ /* 0x000ea20000000a00 */
[----:B0-----:R-:W-:Y:S01]  /*02b0*/  SHF.L.U32 R32, R5, 0x3, RZ ;  /* 0x0000000305207819 */ /* 0x001fe200000006ff */
[----:B------:R-:W-:Y:S01]  /*02c0*/  IMAD R6, R0, -0x60, R45 ;  /* 0xffffffa000067824 */ /* 0x000fe200078e022d */
[----:B------:R-:W-:Y:S02]  /*02d0*/  SHF.R.U32.HI R7, RZ, 0x3, R5 ;  /* 0x00000003ff077819 */ /* 0x000fe40000011605 */
[----:B------:R-:W-:Y:S02]  /*02e0*/  LOP3.LUT R32, R32, 0x38, RZ, 0xc0, !PT ;  /* 0x0000003820207812 */ /* 0x000fe400078ec0ff */
[----:B------:R-:W-:Y:S01]  /*02f0*/  MOV R33, RZ ;  /* 0x000000ff00217202 */ /* 0x000fe20000000f00 */
[----:B------:R-:W0:Y:S01]  /*0300*/  LDC.64 R22, c[0x0][0x3c0] ;  /* 0x0000f000ff167b82 */ /* 0x000e220000000a00 */
[----:B------:R-:W-:-:S02]  /*0310*/  IADD3 R18, P3, PT, R7, R36, RZ ;  /* 0x0000002407127210 */ /* 0x000fc40007f7e0ff */
[----:B------:R-:W-:Y:S02]  /*0320*/  SEL R34, R3, RZ, !P1 ;  /* 0x000000ff03227207 */ /* 0x000fe40004800000 */
[----:B------:R-:W-:Y:S02]  /*0330*/  IADD3.X R19, PT, PT, RZ, R37, RZ, P3, !PT ;  /* 0x00000025ff137210 */ /* 0x000fe40001ffe4ff */
[----:B------:R-:W-:Y:S01]  /*0340*/  IADD3 R35, PT, PT, R7, 0x40, RZ ;  /* 0x0000004007237810 */ /* 0x000fe20007ffe0ff */
[----:B------:R-:W3:Y:S01]  /*0350*/  LDC.64 R8, c[0x0][0x3a8] ;  /* 0x0000ea00ff087b82 */ /* 0x000ee20000000a00 */
[----:B-1----:R-:W-:Y:S01]  /*0360*/  ISETP.GE.AND P0, PT, R32, UR7, PT ;  /* 0x0000000720007c0c */ /* 0x002fe2000bf06270 */
[----:B------:R-:W-:-:S03]  /*0370*/  IMAD.WIDE.U32 R18, R0, 0x60, R18 ;  /* 0x0000006000127825 */ /* 0x000fc600078e0012 */
[----:B------:R-:W-:Y:S01]  /*0380*/  ISETP.GE.OR P2, PT, R7, R6, P0 ;  /* 0x000000060700720c */ /* 0x000fe20000746670 */
[----:B--2---:R-:W-:Y:S02]  /*0390*/  IMAD.WIDE.U32 R10, R16, UR6, R32 ;  /* 0x00000006100a7c25 */ /* 0x004fe4000f8e0020 */
[----:B------:R-:W1:Y:S02]  /*03a0*/  LDC.64 R20, c[0x0][0x3c8] ;  /* 0x0000f200ff147b82 */ /* 0x000e640000000a00 */
[----:B------:R-:W-:Y:S02]  /*03b0*/  IMAD R11, R17, UR6, R11 ;  /* 0x00000006110b7c24 */ /* 0x000fe4000f8e020b */
[----:B0-----:R-:W-:Y:S01]  /*03c0*/  IMAD.WIDE.U32 R14, R22, UR6, R32 ;  /* 0x00000006160e7c25 */ /* 0x001fe2000f8e0020 */
[----:B------:R-:W-:-:S05]  /*03d0*/  IADD3 R33, PT, PT, R7, 0x20, RZ ;  /* 0x0000002007217810 */ /* 0x000fca0007ffe0ff */
[----:B------:R-:W0:Y:S01]  /*03e0*/  @!P2 LDC.64 R50, c[0x0][0x398] ;  /* 0x0000e600ff32ab82 */ /* 0x000e220000000a00 */
[----:B------:R-:W-:Y:S01]  /*03f0*/  IMAD R15, R23, UR6, R15 ;  /* 0x00000006170f7c24 */ /* 0x000fe2000f8e020f */
[-C--:B------:R-:W-:Y:S02]  /*0400*/  ISETP.GE.OR P3, PT, R33, R6.reuse, P0 ;  /* 0x000000062100720c */ /* 0x080fe40000766670 */
[----:B------:R-:W-:Y:S01]  /*0410*/  ISETP.GE.OR P0, PT, R35, R6, P0 ;  /* 0x000000062300720c */ /* 0x000fe20000706670 */
[----:B---3--:R-:W-:-:S03]  /*0420*/  IMAD.WIDE.U32 R30, R34, R8, R10 ;  /* 0x00000008221e7225 */ /* 0x008fc600078e000a */
[----:B------:R-:W2:Y:S01]  /*0430*/  LDC.64 R12, c[0x0][0x3b8] ;  /* 0x0000ee00ff0c7b82 */ /* 0x000ea20000000a00 */
[----:B------:R-:W-:-:S07]  /*0440*/  IMAD R31, R34, R9, R31 ;  /* 0x00000009221f7224 */ /* 0x000fce00078e021f */
[----:B------:R-:W3:Y:S01]  /*0450*/  @!P3 LDC.64 R8, c[0x0][0x398] ;  /* 0x0000e600ff08bb82 */ /* 0x000ee20000000a00 */
[C---:B------:R-:W-:Y:S02]  /*0460*/  @!P3 IADD3 R23, P1, PT, R18.reuse, 0x20, RZ ;  /* 0x000000201217b810 */ /* 0x040fe40007f3e0ff */
[C---:B------:R-:W-:Y:S02]  /*0470*/  @!P0 IADD3 R49, P4, PT, R18.reuse, 0x40, RZ ;  /* 0x0000004012318810 */ /* 0x040fe40007f9e0ff */
[C---:B------:R-:W-:Y:S02]  /*0480*/  @!P3 IADD3 R40, P5, PT, R18.reuse, 0x20, RZ ;  /* 0x000000201228b810 */ /* 0x040fe40007fbe0ff */
[----:B------:R-:W-:Y:S01]  /*0490*/  @!P0 IADD3 R41, P6, PT, R18, 0x40, RZ ;  /* 0x0000004012298810 */ /* 0x000fe20007fde0ff */
[----:B------:R-:W4:Y:S01]  /*04a0*/  LDC.64 R38, c[0x0][0x3b0] ;  /* 0x0000ec00ff267b82 */ /* 0x000f220000000a00 */
[----:B0-----:R-:W-:Y:S01]  /*04b0*/  @!P2 IMAD R16, R19, R50, RZ ;  /* 0x000000321310a224 */ /* 0x001fe200078e02ff */
[----:B------:R-:W-:-:S02]  /*04c0*/  @!P3 MOV R52, R30 ;  /* 0x0000001e0034b202 */ /* 0x000fc40000000f00 */
[----:B------:R-:W-:Y:S01]  /*04d0*/  @!P3 MOV R53, R31 ;  /* 0x0000001f0035b202 */ /* 0x000fe20000000f00 */
[----:B------:R-:W-:Y:S01]  /*04e0*/  @!P2 IMAD R51, R18, R51, R16 ;  /* 0x000000331233a224 */ /* 0x000fe200078e0210 */
[-C--:B------:R-:W-:Y:S01]  /*04f0*/  @!P0 IADD3.X R27, PT, PT, RZ, R19.reuse, RZ, P4, !PT ;  /* 0x00000013ff1b8210 */ /* 0x080fe200027fe4ff */
[C---:B-1----:R-:W-:Y:S01]  /*0500*/  IMAD.WIDE.U32 R16, R34.reuse, R20, R14 ;  /* 0x0000001422107225 */ /* 0x042fe200078e000e */
[----:B------:R-:W0:Y:S01]  /*0510*/  @!P0 LDC.64 R24, c[0x0][0x398] ;  /* 0x0000e600ff188b82 */ /* 0x000e220000000a00 */
[-C--:B------:R-:W-:Y:S02]  /*0520*/  @!P3 IADD3.X R43, PT, PT, RZ, R19.reuse, RZ, P5, !PT ;  /* 0x00000013ff2bb210 */ /* 0x080fe40002ffe4ff */
[-C--:B--2---:R-:W-:Y:S01]  /*0530*/  @!P2 IMAD R29, R19, R12.reuse, RZ ;  /* 0x0000000c131da224 */ /* 0x084fe200078e02ff */
[----:B------:R-:W-:Y:S01]  /*0540*/  @!P0 IADD3.X R47, PT, PT, RZ, R19, RZ, P6, !PT ;  /* 0x00000013ff2f8210 */ /* 0x000fe200037fe4ff */
[----:B------:R-:W-:Y:S01]  /*0550*/  IMAD R17, R34, R21, R17 ;  /* 0x0000001522117224 */ /* 0x000fe200078e0211 */
[----:B------:R-:W-:Y:S01]  /*0560*/  @!P3 IADD3.X R21, PT, PT, RZ, R19, RZ, P1, !PT ;  /* 0x00000013ff15b210 */ /* 0x000fe20000ffe4ff */
[C---:B------:R-:W-:Y:S01]  /*0570*/  @!P2 IMAD R29, R18.reuse, R13, R29 ;  /* 0x0000000d121da224 */ /* 0x040fe200078e021d */
[----:B------:R-:W1:Y:S01]  /*0580*/  @!P2 LDC.64 R10, c[0x0][0x380] ;  /* 0x0000e000ff0aab82 */ /* 0x000e620000000a00 */
[----:B------:R-:W-:-:S04]  /*0590*/  @!P2 IMAD.WIDE.U32 R12, R18, R12, R16 ;  /* 0x0000000c120ca225 */ /* 0x000fc800078e0010 */
[----:B---3--:R-:W-:Y:S01]  /*05a0*/  @!P3 IMAD R42, R21, R8, RZ ;  /* 0x00000008152ab224 */ /* 0x008fe200078e02ff */
[----:B------:R-:W-:Y:S01]  /*05b0*/  @!P2 IADD3 R29, PT, PT, R13, R29, RZ ;  /* 0x0000001d0d1da210 */ /* 0x000fe20007ffe0ff */
[----:B------:R-:W-:Y:S01]  /*05c0*/  @!P2 IMAD.WIDE.U32 R14, R18, R50, R30 ;  /* 0x00000032120ea225 */ /* 0x000fe200078e001e */
[C---:B----4-:R-:W-:Y:S01]  /*05d0*/  @!P2 LEA R38, P4, R12.reuse, R38, 0x1 ;  /* 0x000000260c26a211 */ /* 0x050fe200078808ff */
[----:B------:R-:W2:Y:S02]  /*05e0*/  LDC.64 R18, c[0x0][0x3b8] ;  /* 0x0000ee00ff127b82 */ /* 0x000ea40000000a00 */
[C---:B------:R-:W-:Y:S01]  /*05f0*/  @!P3 IMAD R42, R23.reuse, R9, R42 ;  /* 0x00000009172ab224 */ /* 0x040fe200078e022a */
[----:B------:R-:W-:Y:S01]  /*0600*/  @!P2 LEA.HI.X R39, R12, R39, R29, 0x1, P4 ;  /* 0x000000270c27a211 */ /* 0x000fe200020f0c1d */
[----:B------:R-:W-:Y:S01]  /*0610*/  @!P3 IMAD.WIDE.U32 R52, R23, R8, R52 ;  /* 0x000000081734b225 */ /* 0x000fe200078e0034 */
[----:B------:R-:W-:Y:S02]  /*0620*/  @!P2 IADD3 R51, PT, PT, R15, R51, RZ ;  /* 0x000000330f33a210 */ /* 0x000fe40007ffe0ff */
[----:B------:R-:W-:-:S02]  /*0630*/  CS2R R8, SRZ ;  /* 0x0000000000087805 */ /* 0x000fc4000001ff00 */
[----:B------:R-:W-:Y:S01]  /*0640*/  CS2R R12, SRZ ;  /* 0x00000000000c7805 */ /* 0x000fe2000001ff00 */
[----:B------:R-:W3:Y:S01]  /*0650*/  @!P3 LDC.64 R20, c[0x0][0x380] ;  /* 0x0000e000ff14bb82 */ /* 0x000ee20000000a00 */
[-C--:B0-----:R-:W-:Y:S02]  /*0660*/  @!P0 IMAD R44, R27, R24.reuse, RZ ;  /* 0x000000181b2c8224 */ /* 0x081fe400078e02ff */
[----:B------:R-:W-:-:S04]  /*0670*/  @!P0 IMAD.WIDE.U32 R30, R49, R24, R30 ;  /* 0x00000018311e8225 */ /* 0x000fc800078e001e */
[----:B------:R-:W-:Y:S01]  /*0680*/  @!P0 IMAD R44, R49, R25, R44 ;  /* 0x00000019312c8224 */ /* 0x000fe200078e022c */
[----:B------:R-:W0:Y:S01]  /*0690*/  LDC.64 R22, c[0x0][0x3b8] ;  /* 0x0000ee00ff167b82 */ /* 0x000e220000000a00 */
[----:B-1----:R-:W-:-:S04]  /*06a0*/  @!P2 LEA R50, P1, R14, R10, 0x1 ;  /* 0x0000000a0e32a211 */ /* 0x002fc800078208ff */
[----:B------:R-:W-:Y:S02]  /*06b0*/  @!P2 LEA.HI.X R51, R14, R11, R51, 0x1, P1 ;  /* 0x0000000b0e33a211 */ /* 0x000fe400008f0c33 */
[----:B------:R-:W-:Y:S02]  /*06c0*/  CS2R R10, SRZ ;  /* 0x00000000000a7805 */ /* 0x000fe4000001ff00 */
[----:B------:R-:W-:Y:S01]  /*06d0*/  CS2R R14, SRZ ;  /* 0x00000000000e7805 */ /* 0x000fe2000001ff00 */
[----:B------:R-:W1:Y:S01]  /*06e0*/  @!P0 LDC.64 R28, c[0x0][0x380] ;  /* 0x0000e000ff1c8b82 */ /* 0x000e620000000a00 */
[----:B--2---:R-:W-:Y:S01]  /*06f0*/  @!P3 IMAD R43, R43, R18, RZ ;  /* 0x000000122b2bb224 */ /* 0x004fe200078e02ff */
[----:B------:R-:W-:Y:S01]  /*0700*/  @!P3 IADD3 R46, PT, PT, R53, R42, RZ ;  /* 0x0000002a352eb210 */ /* 0x000fe20007ffe0ff */
[----:B------:R-:W2:Y:S05]  /*0710*/  @!P2 LDG.E.128 R8, desc[UR4][R50.64] ;  /* 0x000000043208a981 */ /* 0x000eaa000c1e1d00 */
[----:B------:R-:W4:Y:S01]  /*0720*/  LDC.64 R26, c[0x0][0x3b0] ;  /* 0x0000ec00ff1a7b82 */ /* 0x000f220000000a00 */
[----:B------:R3:W2:Y:S07]  /*0730*/  @!P2 LDG.E.128 R12, desc[UR4][R38.64] ;  /* 0x00000004260ca981 */ /* 0x0006ae000c1e1d00 */
[----:B------:R-:W4:Y:S01]  /*0740*/  LDC.64 R24, c[0x0][0x3b0] ;  /* 0x0000ec00ff187b82 */ /* 0x000f220000000a00 */
[----:B---3--:R-:W-:-:S02]  /*0750*/  @!P3 LEA R42, P1, R52, R20, 0x1 ;  /* 0x00000014342ab211 */ /* 0x008fc400078208ff */
[----:B------:R-:W-:Y:S02]  /*0760*/  @!P0 MOV R38, R16 ;  /* 0x0000001000268202 */ /* 0x000fe40000000f00 */
[----:B------:R-:W-:Y:S01]  /*0770*/  @!P0 MOV R39, R17 ;  /* 0x0000001100278202 */ /* 0x000fe20000000f00 */
[----:B------:R-:W-:-:S04]  /*0780*/  @!P3 IMAD.WIDE.U32 R16, R40, R18, R16 ;  /* 0x000000122810b225 */ /* 0x000fc800078e0010 */
[----:B0-----:R-:W-:Y:S02]  /*0790*/  @!P0 IMAD R18, R47, R22, RZ ;  /* 0x000000162f128224 */ /* 0x001fe400078e02ff */
[----:B------:R-:W-:Y:S01]  /*07a0*/  @!P3 IMAD R19, R40, R19, R43 ;  /* 0x000000132813b224 */ /* 0x000fe200078e022b */
[----:B------:R-:W-:Y:S01]  /*07b0*/  @!P3 LEA.HI.X R43, R52, R21, R46, 0x1, P1 ;  /* 0x00000015342bb211 */ /* 0x000fe200008f0c2e */
[----:B------:R-:W-:Y:S01]  /*07c0*/  @!P0 IMAD R23, R41, R23, R18 ;  /* 0x0000001729178224 */ /* 0x000fe200078e0212 */
[----:B------:R-:W-:Y:S01]  /*07d0*/  @!P0 IADD3 R44, PT, PT, R31, R44, RZ ;  /* 0x0000002c1f2c8210 */ /* 0x000fe20007ffe0ff */
[----:B------:R-:W-:Y:S01]  /*07e0*/  @!P0 IMAD.WIDE.U32 R38, R41, R22, R38 ;  /* 0x0000001629268225 */ /* 0x000fe200078e0026 */
[----:B-1----:R-:W-:Y:S02]  /*07f0*/  @!P0 LEA R46, P1, R30, R28, 0x1 ;  /* 0x0000001c1e2e8211 */ /* 0x002fe400078208ff */
[----:B------:R-:W-:Y:S02]  /*0800*/  @!P3 IADD3 R19, PT, PT, R17, R19, RZ ;  /* 0x000000131113b210 */ /* 0x000fe40007ffe0ff */
[----:B----4-:R-:W-:-:S02]  /*0810*/  @!P3 LEA R40, P2, R16, R26, 0x1 ;  /* 0x0000001a1028b211 */ /* 0x010fc400078408ff */
[----:B------:R-:W-:Y:S02]  /*0820*/  @!P0 LEA.HI.X R47, R30, R29, R44, 0x1, P1 ;  /* 0x0000001d1e2f8211 */ /* 0x000fe400008f0c2c */
[----:B------:R-:W-:Y:S02]  /*0830*/  @!P0 IADD3 R26, PT, PT, R39, R23, RZ ;  /* 0x00000017271a8210 */ /* 0x000fe40007ffe0ff */
[----:B------:R-:W-:Y:S02]  /*0840*/  @!P0 LEA R48, P1, R38, R24, 0x1 ;  /* 0x0000001826308211 */ /* 0x000fe400078208ff */
[----:B------:R-:W-:Y:S02]  /*0850*/  CS2R R20, SRZ ;  /* 0x0000000000147805 */ /* 0x000fe4000001ff00 */
[----:B------:R-:W-:Y:S02]  /*0860*/  @!P3 LEA.HI.X R41, R16, R27, R19, 0x1, P2 ;  /* 0x0000001b1029b211 */ /* 0x000fe400010f0c13 */
[----:B------:R-:W-:-:S02]  /*0870*/  CS2R R22, SRZ ;  /* 0x0000000000167805 */ /* 0x000fc4000001ff00 */
[----:B------:R-:W-:Y:S02]  /*0880*/  CS2R R16, SRZ ;  /* 0x0000000000107805 */ /* 0x000fe4000001ff00 */
[----:B------:R-:W-:Y:S02]  /*0890*/  CS2R R18, SRZ ;  /* 0x0000000000127805 */ /* 0x000fe4000001ff00 */
[----:B------:R-:W-:Y:S02]  /*08a0*/  @!P0 LEA.HI.X R49, R38, R25, R26, 0x1, P1 ;  /* 0x0000001926318211 */ /* 0x000fe400008f0c1a */
[----:B------:R-:W-:Y:S02]  /*08b0*/  CS2R R24, SRZ ;  /* 0x0000000000187805 */ /* 0x000fe4000001ff00 */
[----:B------:R-:W-:Y:S02]  /*08c0*/  CS2R R26, SRZ ;  /* 0x00000000001a7805 */ /* 0x000fe4000001ff00 */
[----:B------:R-:W-:-:S02]  /*08d0*/  CS2R R28, SRZ ;  /* 0x00000000001c7805 */ /* 0x000fc4000001ff00 */
[----:B------:R-:W-:Y:S01]  /*08e0*/  CS2R R30, SRZ ;  /* 0x00000000001e7805 */ /* 0x000fe2000001ff00 */
[----:B------:R0:W3:Y:S01]  /*08f0*/  @!P3 LDG.E.128 R20, desc[UR4][R40.64] ;  /* 0x000000042814b981 */ /* 0x0000e2000c1e1d00 */
[----:B------:R-:W1:Y:S03]  /*0900*/  LDC.64 R38, c[0x0][0x400] ;  /* 0x00010000ff267b82 */ /* 0x000e660000000a00 */
[----:B------:R4:W3:Y:S04]  /*0910*/  @!P3 LDG.E.128 R16, desc[UR4][R42.64] ;  /* 0x000000042a10b981 */ /* 0x0008e8000c1e1d00 */
[----:B------:R-:W3:Y:S01]  /*0920*/  @!P0 LDG.E.128 R24, desc[UR4][R46.64] ;  /* 0x000000042e188981 */ /* 0x000ee2000c1e1d00 */
[----:B0-----:R-:W0:Y:S03]  /*0930*/  LDC.64 R40, c[0x0][0x408] ;  /* 0x00010200ff287b82 */ /* 0x001e260000000a00 */
[----:B------:R-:W3:Y:S01]  /*0940*/  @!P0 LDG.E.128 R28, desc[UR4][R48.64] ;  /* 0x00000004301c8981 */ /* 0x000ee2000c1e1d00 */
[----:B------:R-:W-:-:S04]  /*0950*/  ISETP.GE.AND P0, PT, R5, R6, PT ;  /* 0x000000060500720c */ /* 0x000fc80003f06270 */
[----:B------:R-:W-:-:S13]  /*0960*/  ISETP.GT.U32.OR P0, PT, R5, 0x5f, P0 ;  /* 0x0000005f0500780c */ /* 0x000fda0000704470 */
[----:B----4-:R-:W-:-:S04]  /*0970*/  @!P0 IADD3 R43, PT, PT, R4, R5, RZ ;  /* 0x00000005042b8210 */ /* 0x010fc80007ffe0ff */
[----:B------:R-:W-:Y:S02]  /*0980*/  @!P0 IADD3 R36, P1, PT, R43, R36, RZ ;  /* 0x000000242b248210 */ /* 0x000fe40007f3e0ff */
[----:B------:R-:W4:Y:S02]  /*0990*/  @!P0 LDC.64 R42, c[0x0][0x3f8] ;  /* 0x0000fe00ff2a8b82 */ /* 0x000f240000000a00 */
[----:B------:R-:W-:-:S03]  /*09a0*/  @!P0 IADD3.X R37, PT, PT, RZ, R37, RZ, P1, !PT ;  /* 0x00000025ff258210 */ /* 0x000fc60000ffe4ff */
[----:B-1----:R-:W-:-:S04]  /*09b0*/  @!P0 IMAD.WIDE.U32 R36, R38, UR6, R36 ;  /* 0x0000000626248c25 */ /* 0x002fc8000f8e0024 */
[----:B------:R-:W-:Y:S02]  /*09c0*/  @!P0 IMAD R37, R39, UR6, R37 ;  /* 0x0000000627258c24 */ /* 0x000fe4000f8e0225 */
[----:B0-----:R-:W-:-:S04]  /*09d0*/  @!P0 IMAD.WIDE.U32 R36, R34, R40, R36 ;  /* 0x0000002822248225 */ /* 0x001fc800078e0024 */
[----:B------:R-:W-:Y:S01]  /*09e0*/  @!P0 IMAD R41, R34, R41, R37 ;  /* 0x0000002922298224 */ /* 0x000fe200078e0225 */
[----:B----4-:R-:W-:-:S04]  /*09f0*/  @!P0 LEA R42, P1, R36, R42, 0x2 ;  /* 0x0000002a242a8211 */ /* 0x010fc800078210ff */
[----:B------:R-:W-:Y:S02]  /*0a00*/  @!P0 LEA.HI.X R43, R36, R43, R41, 0x2, P1 ;  /* 0x0000002b242b8211 */ /* 0x000fe400008f1429 */
[----:B------:R-:W-:-:S06]  /*0a10*/  MOV R36, 0x7f800000 ;  /* 0x7f80000000247802 */ /* 0x000fcc0000000f00 */
[----:B------:R0:W5:Y:S01]  /*0a20*/  @!P0 LDG.E R36, desc[UR4][R42.64] ;  /* 0x000000042a248981 */ /* 0x000162000c1e1900 */
[----:B------:R-:W-:Y:S02]  /*0a30*/  IADD3 R45, PT, PT, R45, 0x5f, RZ ;  /* 0x0000005f2d2d7810 */ /* 0x000fe40007ffe0ff */
[----:B------:R-:W-:Y:S01]  /*0a40*/  ISETP.NE.AND P1, PT, R32, RZ, PT ;  /* 0x000000ff2000720c */ /* 0x000fe20003f25270 */
[----:B------:R-:W-:Y:S01]  /*0a50*/  BSSY.RECONVERGENT B0, `(.L_x_90) ;  /* 0x0000080000007945 */ /* 0x000fe20003800200 */
[----:B--2---:R-:W-:Y:S02]  /*0a60*/  HADD2.F32 R37, -RZ, R8.H1_H1 ;  /* 0x30000008ff257230 */ /* 0x004fe40000004100 */
        /* <DEDUP_REMOVED lines=16> */
[--C-:B------:R-:W-:Y:S02]  /*0b70*/  HADD2.F32 R12, -RZ, R15.reuse.H0_H0 ;  /* 0x2000000fff0c7230 */ /* 0x100fe40000004100 */
[----:B------:R-:W-:-:S02]  /*0b80*/  HADD2.F32 R8, -RZ, R15.H1_H1 ;  /* 0x3000000fff087230 */ /* 0x000fc40000004100 */
[----:B------:R-:W-:Y:S01]  /*0b90*/  FFMA.FTZ R10, R10, R37, R13 ;  /* 0x000000250a0a7223 */ /* 0x000fe2000001000d */
[----:B------:R-:W-:Y:S02]  /*0ba0*/  HADD2.F32 R9, -RZ, R11.H0_H0 ;  /* 0x2000000bff097230 */ /* 0x000fe40000004100 */
[--C-:B---3--:R-:W-:Y:S02]  /*0bb0*/  HADD2.F32 R40, -RZ, R20.reuse.H0_H0 ;  /* 0x20000014ff287230 */ /* 0x108fe40000004100 */
[----:B0-----:R-:W-:Y:S02]  /*0bc0*/  HADD2.F32 R42, -RZ, R20.H1_H1 ;  /* 0x30000014ff2a7230 */ /* 0x001fe40000004100 */
[----:B------:R-:W-:Y:S02]  /*0bd0*/  HADD2.F32 R39, -RZ, R16.H1_H1 ;  /* 0x30000010ff277230 */ /* 0x000fe40000004100 */
[--C-:B------:R-:W-:Y:S02]  /*0be0*/  HADD2.F32 R38, -RZ, R21.reuse.H0_H0 ;  /* 0x20000015ff267230 */ /* 0x100fe40000004100 */
[----:B------:R-:W-:-:S02]  /*0bf0*/  HADD2.F32 R20, -RZ, R21.H1_H1 ;  /* 0x30000015ff147230 */ /* 0x000fc40000004100 */
[--C-:B------:R-:W-:Y:S02]  /*0c00*/  HADD2.F32 R21, -RZ, R22.reuse.H0_H0 ;  /* 0x20000016ff157230 */ /* 0x100fe40000004100 */
[----:B------:R-:W-:Y:S02]  /*0c10*/  HADD2.F32 R15, -RZ, R22.H1_H1 ;  /* 0x30000016ff0f7230 */ /* 0x000fe40000004100 */
[----:B------:R-:W-:Y:S02]  /*0c20*/  HADD2.F32 R22, -RZ, R24.H1_H1 ;  /* 0x30000018ff167230 */ /* 0x000fe40000004100 */
[----:B------:R-:W-:Y:S02]  /*0c30*/  HADD2.F32 R41, -RZ, R28.H1_H1 ;  /* 0x3000001cff297230 */ /* 0x000fe40000004100 */
[----:B------:R-:W-:Y:S01]  /*0c40*/  FMUL.FTZ R42, R39, R42 ;  /* 0x0000002a272a7220 */ /* 0x000fe20000410000 */
[----:B------:R-:W-:Y:S02]  /*0c50*/  HADD2.F32 R37, -RZ, R16.H0_H0 ;  /* 0x20000010ff257230 */ /* 0x000fe40000004100 */
[----:B------:R-:W-:-:S02]  /*0c60*/  HADD2.F32 R16, -RZ, R23.H0_H0 ;  /* 0x20000017ff107230 */ /* 0x000fc40000004100 */
[----:B------:R-:W-:Y:S02]  /*0c70*/  HADD2.F32 R14, -RZ, R23.H1_H1 ;  /* 0x30000017ff0e7230 */ /* 0x000fe40000004100 */
[----:B------:R-:W-:Y:S01]  /*0c80*/  FMUL.FTZ R41, R22, R41 ;  /* 0x0000002916297220 */ /* 0x000fe20000410000 */
[----:B------:R-:W-:Y:S02]  /*0c90*/  HADD2.F32 R24, -RZ, R24.H0_H0 ;  /* 0x20000018ff187230 */ /* 0x000fe40000004100 */
[----:B------:R-:W-:Y:S02]  /*0ca0*/  HADD2.F32 R23, -RZ, R28.H0_H0 ;  /* 0x2000001cff177230 */ /* 0x000fe40000004100 */
[----:B------:R-:W-:Y:S01]  /*0cb0*/  FFMA.FTZ R40, R37, R40, R42 ;  /* 0x0000002825287223 */ /* 0x000fe2000001002a */
[----:B------:R-:W-:Y:S02]  /*0cc0*/  HADD2.F32 R13, -RZ, R17.H0_H0 ;  /* 0x20000011ff0d7230 */ /* 0x000fe40000004100 */
[----:B------:R-:W-:-:S02]  /*0cd0*/  HADD2.F32 R22, -RZ, R25.H0_H0 ;  /* 0x20000019ff167230 */ /* 0x000fc40000004100 */
[----:B------:R-:W-:Y:S01]  /*0ce0*/  FFMA.FTZ R23, R24, R23, R41 ;  /* 0x0000001718177223 */ /* 0x000fe20000010029 */
[----:B------:R-:W-:Y:S02]  /*0cf0*/  HADD2.F32 R37, -RZ, R29.H0_H0 ;  /* 0x2000001dff257230 */ /* 0x000fe40000004100 */
[----:B------:R-:W-:Y:S01]  /*0d00*/  FFMA.FTZ R38, R13, R38, R40 ;  /* 0x000000260d267223 */ /* 0x000fe20000010028 */
[----:B------:R-:W-:Y:S02]  /*0d10*/  HADD2.F32 R17, -RZ, R17.H1_H1 ;  /* 0x30000011ff117230 */ /* 0x000fe40000004100 */
[----:B------:R-:W-:Y:S01]  /*0d20*/  FFMA.FTZ R10, R9, R12, R10 ;  /* 0x0000000c090a7223 */ /* 0x000fe2000001000a */
[----:B------:R-:W-:Y:S02]  /*0d30*/  HADD2.F32 R25, -RZ, R25.H1_H1 ;  /* 0x30000019ff197230 */ /* 0x000fe40000004100 */
[----:B------:R-:W-:Y:S01]  /*0d40*/  FFMA.FTZ R22, R22, R37, R23 ;  /* 0x0000002516167223 */ /* 0x000fe20000010017 */
[----:B------:R-:W-:-:S02]  /*0d50*/  HADD2.F32 R24, -RZ, R29.H1_H1 ;  /* 0x3000001dff187230 */ /* 0x000fc40000004100 */
[----:B------:R-:W-:Y:S01]  /*0d60*/  FFMA.FTZ R17, R17, R20, R38 ;  /* 0x0000001411117223 */ /* 0x000fe20000010026 */
[----:B------:R-:W-:Y:S02]  /*0d70*/  HADD2.F32 R12, -RZ, R18.H0_H0 ;  /* 0x20000012ff0c7230 */ /* 0x000fe40000004100 */
[----:B------:R-:W-:Y:S02]  /*0d80*/  HADD2.F32 R13, -RZ, R26.H0_H0 ;  /* 0x2000001aff0d7230 */ /* 0x000fe40000004100 */
[----:B------:R-:W-:Y:S01]  /*0d90*/  FFMA.FTZ R22, R25, R24, R22 ;  /* 0x0000001819167223 */ /* 0x000fe20000010016 */
[----:B------:R-:W-:Y:S02]  /*0da0*/  HADD2.F32 R20, -RZ, R30.H0_H0 ;  /* 0x2000001eff147230 */ /* 0x000fe40000004100 */
[----:B------:R-:W-:Y:S01]  /*0db0*/  FFMA.FTZ R21, R12, R21, R17 ;  /* 0x000000150c157223 */ /* 0x000fe20000010011 */
[----:B------:R-:W-:Y:S02]  /*0dc0*/  HADD2.F32 R18, -RZ, R18.H1_H1 ;  /* 0x30000012ff127230 */ /* 0x000fe40000004100 */
[----:B------:R-:W-:-:S02]  /*0dd0*/  HADD2.F32 R26, -RZ, R26.H1_H1 ;  /* 0x3000001aff1a7230 */ /* 0x000fc40000004100 */
[----:B------:R-:W-:Y:S01]  /*0de0*/  FFMA.FTZ R23, R13, R20, R22 ;  /* 0x000000140d177223 */ /* 0x000fe20000010016 */
[----:B------:R-:W-:Y:S02]  /*0df0*/  HADD2.F32 R17, -RZ, R30.H1_H1 ;  /* 0x3000001eff117230 */ /* 0x000fe40000004100 */
[----:B------:R-:W-:Y:S01]  /*0e00*/  FFMA.FTZ R18, R18, R15, R21 ;  /* 0x0000000f12127223 */ /* 0x000fe20000010015 */
[----:B------:R-:W-:Y:S02]  /*0e10*/  HADD2.F32 R9, -RZ, R19.H0_H0 ;  /* 0x20000013ff097230 */ /* 0x000fe40000004100 */
[----:B------:R-:W-:Y:S02]  /*0e20*/  HADD2.F32 R12, -RZ, R27.H0_H0 ;  /* 0x2000001bff0c7230 */ /* 0x000fe40000004100 */
[----:B------:R-:W-:Y:S01]  /*0e30*/  FFMA.FTZ R17, R26, R17, R23 ;  /* 0x000000111a117223 */ /* 0x000fe20000010017 */
[----:B------:R-:W-:Y:S02]  /*0e40*/  HADD2.F32 R13, -RZ, R31.H0_H0 ;  /* 0x2000001fff0d7230 */ /* 0x000fe40000004100 */
[----:B------:R-:W-:Y:S01]  /*0e50*/  FFMA.FTZ R18, R9, R16, R18 ;  /* 0x0000001009127223 */ /* 0x000fe20000010012 */
[----:B------:R-:W-:-:S02]  /*0e60*/  HADD2.F32 R11, -RZ, R11.H1_H1 ;  /* 0x3000000bff0b7230 */ /* 0x000fc40000004100 */
[----:B------:R-:W-:Y:S02]  /*0e70*/  HADD2.F32 R27, -RZ, R27.H1_H1 ;  /* 0x3000001bff1b7230 */ /* 0x000fe40000004100 */
[----:B------:R-:W-:Y:S01]  /*0e80*/  FFMA.FTZ R12, R12, R13, R17 ;  /* 0x0000000d0c0c7223 */ /* 0x000fe20000010011 */
[----:B------:R-:W-:Y:S02]  /*0e90*/  HADD2.F32 R16, -RZ, R31.H1_H1 ;  /* 0x3000001fff107230 */ /* 0x000fe40000004100 */
[----:B------:R-:W-:Y:S02]  /*0ea0*/  HADD2.F32 R19, -RZ, R19.H1_H1 ;  /* 0x30000013ff137230 */ /* 0x000fe40000004100 */
[----:B------:R-:W-:Y:S01]  /*0eb0*/  FFMA.FTZ R8, R11, R8, R10 ;  /* 0x000000080b087223 */ /* 0x000fe2000001000a */
[----:B------:R-:W-:Y:S02]  /*0ec0*/  FFMA.FTZ R16, R27, R16, R12 ;  /* 0x000000101b107223 */ /* 0x000fe4000001000c */
[----:B------:R-:W-:-:S02]  /*0ed0*/  FFMA.FTZ R14, R19, R14, R18 ;  /* 0x0000000e130e7223 */ /* 0x000fc40000010012 */
[----:B------:R-:W0:Y:S04]  /*0ee0*/  SHFL.BFLY PT, R9, R8, 0x4, 0x1f ;  /* 0x0c801f0008097f89 */ /* 0x000e2800000e0000 */
[----:B------:R-:W1:Y:S04]  /*0ef0*/  SHFL.BFLY PT, R13, R16, 0x4, 0x1f ;  /* 0x0c801f00100d7f89 */ /* 0x000e6800000e0000 */
[----:B------:R-:W2:Y:S01]  /*0f00*/  SHFL.BFLY PT, R11, R14, 0x4, 0x1f ;  /* 0x0c801f000e0b7f89 */ /* 0x000ea200000e0000 */
[----:B0-----:R-:W-:Y:S01]  /*0f10*/  FADD.FTZ R9, R8, R9 ;  /* 0x0000000908097221 */ /* 0x001fe20000010000 */
[----:B-1----:R-:W-:Y:S01]  /*0f20*/  FADD.FTZ R17, R16, R13 ;  /* 0x0000000d10117221 */ /* 0x002fe20000010000 */
[----:B--2---:R-:W-:-:S03]  /*0f30*/  FADD.FTZ R11, R14, R11 ;  /* 0x0000000b0e0b7221 */ /* 0x004fc60000010000 */
[----:B------:R-:W0:Y:S04]  /*0f40*/  SHFL.BFLY PT, R10, R9, 0x2, 0x1f ;  /* 0x0c401f00090a7f89 */ /* 0x000e2800000e0000 */
[----:B------:R-:W1:Y:S04]  /*0f50*/  SHFL.BFLY PT, R18, R17, 0x2, 0x1f ;  /* 0x0c401f0011127f89 */ /* 0x000e6800000e0000 */
[----:B------:R-:W2:Y:S01]  /*0f60*/  SHFL.BFLY PT, R12, R11, 0x2, 0x1f ;  /* 0x0c401f000b0c7f89 */ /* 0x000ea200000e0000 */
[----:B------:R-:W-:-:S05]  /*0f70*/  IMAD.HI R20, R45, 0x2aaaaaab, RZ ;  /* 0x2aaaaaab2d147827 */ /* 0x000fca00078e02ff */
[----:B------:R-:W-:-:S04]  /*0f80*/  SHF.R.U32.HI R21, RZ, 0x1f, R20 ;  /* 0x0000001fff157819 */ /* 0x000fc80000011614 */
[----:B------:R-:W-:Y:S01]  /*0f90*/  LEA.HI R20, R20, R21, RZ, 0x1c ;  /* 0x0000001514147211 */ /* 0x000fe200078fe0ff */
[----:B0-----:R-:W-:Y:S01]  /*0fa0*/  FADD.FTZ R13, R9, R10 ;  /* 0x0000000a090d7221 */ /* 0x001fe20000010000 */
[----:B-1----:R-:W-:Y:S01]  /*0fb0*/  FADD.FTZ R18, R17, R18 ;  /* 0x0000001211127221 */ /* 0x002fe20000010000 */
[----:B--2---:R-:W-:-:S03]  /*0fc0*/  FADD.FTZ R15, R11, R12 ;  /* 0x0000000c0b0f7221 */ /* 0x004fc60000010000 */
[----:B------:R-:W0:Y:S01]  /*0fd0*/  SHFL.BFLY PT, R14, R13, 0x1, 0x1f ;  /* 0x0c201f000d0e7f89 */ /* 0x000e2200000e0000 */
[----:B------:R-:W1:Y:S03]  /*0fe0*/  LDC.64 R10, c[0x0][0x440] ;  /* 0x00011000ff0a7b82 */ /* 0x000e660000000a00 */
[----:B------:R-:W2:Y:S04]  /*0ff0*/  SHFL.BFLY PT, R19, R18, 0x1, 0x1f ;  /* 0x0c201f0012137f89 */ /* 0x000ea800000e0000 */
[----:B------:R-:W3:Y:S01]  /*1000*/  SHFL.BFLY PT, R16, R15, 0x1, 0x1f ;  /* 0x0c201f000f107f89 */ /* 0x000ee200000e0000 */
[----:B------:R-:W4:Y:S01]  /*1010*/  LDC.64 R8, c[0x0][0x448] ;  /* 0x00011200ff087b82 */ /* 0x000f220000000a00 */
[----:B------:R-:W-:-:S05]  /*1020*/  IMAD R45, R20, 0x60, -R45 ;  /* 0x00000060142d7824 */ /* 0x000fca00078e0a2d */
[----:B------:R-:W-:Y:S02]  /*1030*/  IADD3 R12, PT, PT, R6, 0x5f, R45 ;  /* 0x0000005f060c7810 */ /* 0x000fe40007ffe02d */
[----:B------:R-:W-:Y:S02]  /*1040*/  SHF.L.U32 R17, R2, 0x6, RZ ;  /* 0x0000000602117819 */ /* 0x000fe400000006ff */
[----:B------:R-:W-:Y:S01]  /*1050*/  ISETP.GE.AND P0, PT, R5, R12, PT ;  /* 0x0000000c0500720c */ /* 0x000fe20003f06270 */
[----:B------:R-:W-:-:S05]  /*1060*/  IMAD R12, R0, 0x600, R5 ;  /* 0x00000600000c7824 */ /* 0x000fca00078e0205 */
[----:B------:R-:W-:Y:S01]  /*1070*/  LEA R12, P2, R12, R17, 0x2 ;  /* 0x000000110c0c7211 */ /* 0x000fe200078410ff */
[----:B0-----:R-:W-:Y:S01]  /*1080*/  FADD.FTZ R20, R13, R14 ;  /* 0x0000000e0d147221 */ /* 0x001fe20000010000 */
[----:B------:R-:W-:Y:S01]  /*1090*/  ISETP.GT.U32.OR P0, PT, R5, 0x5f, P0 ;  /* 0x0000005f0500780c */ /* 0x000fe20000704470 */
[----:B--2---:R-:W-:Y:S01]  /*10a0*/  FADD.FTZ R19, R18, R19 ;  /* 0x0000001312137221 */ /* 0x004fe20000010000 */
[----:B------:R-:W-:Y:S02]  /*10b0*/  LEA.HI.X.SX32 R13, R17, RZ, 0x1, P2 ;  /* 0x000000ff110d7211 */ /* 0x000fe400010f0eff */
[----:B------:R-:W-:Y:S01]  /*10c0*/  SHF.R.S32.HI R18, RZ, 0x1f, R2 ;  /* 0x0000001fff127819 */ /* 0x000fe20000011402 */
[----:B---3--:R-:W-:Y:S01]  /*10d0*/  FADD.FTZ R21, R15, R16 ;  /* 0x000000100f157221 */ /* 0x008fe20000010000 */
[----:B------:R-:W-:Y:S07]  /*10e0*/  @P1 BRA `(.L_x_91) ;  /* 0x0000000000581947 */ /* 0x000fee0003800000 */
[----:B------:R-:W0:Y:S01]  /*10f0*/  LDC.64 R16, c[0x0][0x3e8] ;  /* 0x0000fa00ff107b82 */ /* 0x000e220000000a00 */
[----:B------:R-:W2:Y:S01]  /*1100*/  LDCU.64 UR8, c[0x0][0x3f0] ;  /* 0x00007e00ff0877ac */ /* 0x000ea20008000a00 */
[----:B------:R-:W-:Y:S02]  /*1110*/  IADD3 R14, P1, PT, R4, R2, RZ ;  /* 0x00000002040e7210 */ /* 0x000fe40007f3e0ff */
[----:B------:R-:W-:Y:S01]  /*1120*/  ISETP.GE.AND P3, PT, R7, R6, PT ;  /* 0x000000060700720c */ /* 0x000fe20003f66270 */
[----:B------:R-:W3:Y:S01]  /*1130*/  LDCU.64 UR10, c[0x0][0x3d0] ;  /* 0x00007a00ff0a77ac */ /* 0x000ee20008000a00 */
[----:B------:R-:W-:Y:S02]  /*1140*/  IADD3.X R15, PT, PT, RZ, R18, RZ, P1, !PT ;  /* 0x00000012ff0f7210 */ /* 0x000fe40000ffe4ff */
[----:B------:R-:W-:Y:S01]  /*1150*/  ISETP.GE.AND P2, PT, R33, R6, PT ;  /* 0x000000062100720c */ /* 0x000fe20003f46270 */
[----:B0-----:R-:W-:-:S04]  /*1160*/  IMAD.WIDE.U32 R14, R16, UR6, R14 ;  /* 0x00000006100e7c25 */ /* 0x001fc8000f8e000e */
[----:B------:R-:W-:Y:S01]  /*1170*/  IMAD R15, R17, UR6, R15 ;  /* 0x00000006110f7c24 */ /* 0x000fe2000f8e020f */
[----:B------:R-:W-:Y:S01]  /*1180*/  FSEL R17, R21, RZ, !P2 ;  /* 0x000000ff15117208 */ /* 0x000fe20005000000 */
[----:B--2---:R-:W-:-:S04]  /*1190*/  IMAD.WIDE.U32 R14, R34, UR8, R14 ;  /* 0x00000008220e7c25 */ /* 0x004fc8000f8e000e */
[----:B------:R-:W-:Y:S01]  /*11a0*/  IMAD R16, R34, UR9, R15 ;  /* 0x0000000922107c24 */ /* 0x000fe2000f8e020f */
[----:B------:R-:W-:Y:S02]  /*11b0*/  IADD3 R15, P1, PT, R7, R14, RZ ;  /* 0x0000000e070f7210 */ /* 0x000fe40007f3e0ff */
[----:B------:R-:W-:Y:S02]  /*11c0*/  FSEL R7, R20, RZ, !P3 ;  /* 0x000000ff14077208 */ /* 0x000fe40005800000 */
[----:B------:R-:W-:Y:S02]  /*11d0*/  IADD3.X R16, PT, PT, RZ, R16, RZ, P1, !PT ;  /* 0x00000010ff107210 */ /* 0x000fe40000ffe4ff */
[----:B---3--:R-:W-:Y:S02]  /*11e0*/  LEA R14, P4, R15, UR10, 0x2 ;  /* 0x0000000a0f0e7c11 */ /* 0x008fe4000f8810ff */
[----:B------:R-:W-:Y:S02]  /*11f0*/  ISETP.GE.AND P1, PT, R35, R6, PT ;  /* 0x000000062300720c */ /* 0x000fe40003f26270 */
[----:B------:R-:W-:-:S02]  /*1200*/  LEA.HI.X R15, R15, UR11, R16, 0x2, P4 ;  /* 0x0000000b0f0f7c11 */ /* 0x000fc4000a0f1410 */
[----:B------:R-:W-:-:S03]  /*1210*/  FSEL R19, R19, RZ, !P1 ;  /* 0x000000ff13137208 */ /* 0x000fc60004800000 */
[----:B------:R0:W-:Y:S04]  /*1220*/  STG.E desc[UR4][R14.64], R7 ;  /* 0x000000070e007986 */ /* 0x0001e8000c101904 */
[----:B------:R0:W-:Y:S04]  /*1230*/  STG.E desc[UR4][R14.64+0x80], R17 ;  /* 0x000080110e007986 */ /* 0x0001e8000c101904 */
[----:B------:R0:W-:Y:S02]  /*1240*/  STG.E desc[UR4][R14.64+0x100], R19 ;  /* 0x000100130e007986 */ /* 0x0001e4000c101904 */
.L_x_91:
[----:B------:R-:W-:Y:S05]  /*1250*/  BSYNC.RECONVERGENT B0 ;  /* 0x0000000000007941 */ /* 0x000fea0003800200 */
.L_x_90:
[----:B------:R-:W-:Y:S04]  /*1260*/  BSSY.RECONVERGENT B0, `(.L_x_92) ;  /* 0x0000012000007945 */ /* 0x000fe80003800200 */
[----:B------:R-:W-:Y:S05]  /*1270*/  @P0 BRA `(.L_x_93) ;  /* 0x0000000000400947 */ /* 0x000fea0003800000 */
[----:B0-----:R-:W0:Y:S01]  /*1280*/  LDC.64 R14, c[0x0][0x418] ;  /* 0x00010600ff0e7b82 */ /* 0x001e220000000a00 */
[----:B------:R-:W-:Y:S01]  /*1290*/  IADD3 R7, PT, PT, R4, R5, RZ ;  /* 0x0000000504077210 */ /* 0x000fe20007ffe0ff */
[----:B------:R-:W2:Y:S03]  /*12a0*/  LDCU.64 UR8, c[0x0][0x420] ;  /* 0x00008400ff0877ac */ /* 0x000ea60008000a00 */
[----:B------:R-:W-:Y:S01]  /*12b0*/  IADD3 R6, P0, PT, R7, R2, RZ ;  /* 0x0000000207067210 */ /* 0x000fe20007f1e0ff */
[C---:B-----5:R-:W-:Y:S02]  /*12c0*/  FMUL.FTZ R2, R36.reuse, 1.4426950216293334961 ;  /* 0x3fb8aa3b24027820 */ /* 0x060fe40000410000 */
[----:B------:R-:W3:Y:S01]  /*12d0*/  LDC.64 R16, c[0x0][0x410] ;  /* 0x00010400ff107b82 */ /* 0x000ee20000000a00 */
[----:B------:R-:W-:Y:S02]  /*12e0*/  IADD3.X R7, PT, PT, RZ, R18, RZ, P0, !PT ;  /* 0x00000012ff077210 */ /* 0x000fe400007fe4ff */
[----:B------:R-:W-:Y:S01]  /*12f0*/  FSETP.NEU.FTZ.AND P0, PT, R36, -INF , PT ;  /* 0xff8000002400780b */ /* 0x000fe20003f1d000 */
[----:B0-----:R-:W-:-:S04]  /*1300*/  IMAD.WIDE.U32 R6, R14, UR6, R6 ;  /* 0x000000060e067c25 */ /* 0x001fc8000f8e0006 */
[----:B------:R-:W-:Y:S02]  /*1310*/  IMAD R7, R15, UR6, R7 ;  /* 0x000000060f077c24 */ /* 0x000fe4000f8e0207 */
[----:B--2---:R-:W-:-:S04]  /*1320*/  IMAD.WIDE.U32 R6, R34, UR8, R6 ;  /* 0x0000000822067c25 */ /* 0x004fc8000f8e0006 */
[----:B------:R-:W-:Y:S01]  /*1330*/  IMAD R4, R34, UR9, R7 ;  /* 0x0000000922047c24 */ /* 0x000fe2000f8e0207 */
[----:B---3--:R-:W-:Y:S02]  /*1340*/  LEA R14, P1, R6, R16, 0x2 ;  /* 0x00000010060e7211 */ /* 0x008fe400078210ff */
[----:B------:R-:W-:Y:S02]  /*1350*/  FSEL R7, R2, RZ, P0 ;  /* 0x000000ff02077208 */ /* 0x000fe40000000000 */
[----:B------:R-:W-:-:S05]  /*1360*/  LEA.HI.X R15, R6, R17, R4, 0x2, P1 ;  /* 0x00000011060f7211 */ /* 0x000fca00008f1404 */
[----:B------:R2:W-:Y:S04]  /*1370*/  STG.E desc[UR4][R14.64], R7 ;  /* 0x000000070e007986 */ /* 0x0005e8000c101904 */
.L_x_93:
[----:B------:R-:W-:Y:S05]  /*1380*/  BSYNC.RECONVERGENT B0 ;  /* 0x0000000000007941 */ /* 0x000fea0003800200 */
.L_x_92:
[----:B------:R-:W3:Y:S01]  /*1390*/  LDCU.64 UR10, c[0x0][0x458] ;  /* 0x00008b00ff0a77ac */ /* 0x000ee20008000a00 */
[----:B-1----:R-:W-:Y:S01]  /*13a0*/  IMAD.WIDE.U32 R12, R10, UR6, R12 ;  /* 0x000000060a0c7c25 */ /* 0x002fe2000f8e000c */
[----:B------:R-:W1:Y:S03]  /*13b0*/  LDCU.64 UR8, c[0x0][0x428] ;  /* 0x00008500ff0877ac */ /* 0x000e660008000a00 */
[----:B------:R-:W-:Y:S02]  /*13c0*/  IMAD R13, R11, UR6, R13 ;  /* 0x000000060b0d7c24 */ /* 0x000fe4000f8e020d */
[----:B0-2-4-:R-:W-:-:S04]  /*13d0*/  IMAD.WIDE.U32 R6, R34, R8, R12 ;  /* 0x0000000822067225 */ /* 0x015fc800078e000c */
[----:B------:R-:W-:Y:S01]  /*13e0*/  IMAD R9, R34, R9, R7 ;  /* 0x0000000922097224 */ /* 0x000fe200078e0207 */
[----:B---3--:R-:W-:-:S04]  /*13f0*/  ISETP.NE.U32.AND P0, PT, RZ, UR10, PT ;  /* 0x0000000aff007c0c */ /* 0x008fc8000bf05070 */
[----:B------:R-:W-:Y:S02]  /*1400*/  ISETP.NE.AND.EX P0, PT, RZ, UR11, PT, P0 ;  /* 0x0000000bff007c0c */ /* 0x000fe4000bf05300 */
[C---:B-1----:R-:W-:Y:S02]  /*1410*/  LEA R8, P1, R6.reuse, UR8, 0x2 ;  /* 0x0000000806087c11 */ /* 0x042fe4000f8210ff */
        /* <DEDUP_REMOVED lines=12> */
[----:B-1----:R-:W-:-:S04]  /*14e0*/  IMAD R0, R0, R2, R3 ;  /* 0x0000000200007224 */ /* 0x002fc800078e0203 */
[----:B--2---:R-:W-:-:S04]  /*14f0*/  IMAD R3, R0, R7, UR6 ;  /* 0x0000000600037e24 */ /* 0x004fc8000f8e0207 */
[----:B---3--:R-:W-:-:S05]  /*1500*/  IMAD.WIDE R2, R3, 0x4, R4 ;  /* 0x0000000403027825 */ /* 0x008fca00078e0204 */
[----:B------:R-:W-:Y:S01]  /*1510*/  STG.E desc[UR4][R2.64], RZ ;  /* 0x000000ff02007986 */ /* 0x000fe2000c101904 */
[----:B------:R-:W-:Y:S05]  /*1520*/  EXIT ;  /* 0x000000000000794d */ /* 0x000fea0003800000 */
.L_x_94:
        /* <DEDUP_REMOVED lines=13> */
.L_x_125:


//--------------------- .nv.shared._ZN7cutlass13device_kernelIN5flash11enable_sm90INS1_16FlashAttnBwdSm90INS1_25CollectiveMainloopBwdSm90ILi2ELi2ELi2EN4cute5tupleIJNS5_1CILi1EEES8_S8_EEENS6_IJNS7_ILi128EEESA_NS7_ILi64EEEEEENS_6half_tEfNS_4arch4Sm90ELb0ELb0ELb1ELb0ELb0ELb1ELb0ELb0ELi2ELi1ELi2ELi2ELb0EEENS1_21CollectiveEpilogueBwdISC_SD_SF_Li256ELb0ELb0ELi1EEENS1_19SingleTileSchedulerILb0ELb0ELb0ELi128EEEEEEEEEvNT_6ParamsE --------------------------
	.section	.nv.shared._ZN7cutlass13device_kernelIN5flash11enable_sm90INS1_16FlashAttnBwdSm90INS1_25CollectiveMainloopBwdSm90ILi2ELi2ELi2EN4cute5tupleIJNS5_1CILi1EEES8_S8_EEENS6_IJNS7_ILi128EEESA_NS7_ILi64EEEEEENS_6half_tEfNS_4arch4Sm90ELb0ELb0ELb1ELb0ELb0ELb1ELb0ELb0ELi2ELi1ELi2ELi2ELb0EEENS1_21CollectiveEpilogueBwdISC_SD_SF_Li256ELb0ELb0ELi1EEENS1_19SingleTileSchedulerILb0ELb0ELb0ELi128EEEEEEEEEvNT_6ParamsE,"aw",@nobits
	.sectionflags	@""
	.align	16
	.zero		1024


//--------------------- .nv.shared.reserved.0     --------------------------
	.section	.nv.shared.reserved.0,"aw",@nobits
	.weak		__nv_reservedSMEM_offset_0_alias
	.size		__nv_reservedSMEM_offset_0_alias, 0, 64
	.other		__nv_reservedSMEM_offset_0_alias,@"STO_CUDA_RESERVED_SHARED STV_DEFAULT"
__nv_reservedSMEM_offset_0_alias:
	.zero		0
	.zero		64


//--------------------- .nv.global                --------------------------
	.section	.nv.global,"aw",@nobits
.nv.global:
	.type		_ZN73_INTERNAL_d9ee66f6_37_flash_bwd_hdim64_fp16_softcap_sm90_cu_744032ad_29194cute1_E,@object
	.size		_ZN73_INTERNAL_d9ee66f6_37_flash_bwd_hdim64_fp16_softcap_sm90_cu_744032ad_29194cute1_E,(_ZN73_INTERNAL_d9ee66f6_37_flash_bwd_hdim64_fp16_softcap_sm90_cu_744032ad_29194cuda3std3__45__cpo6cbeginE - _ZN73_INTERNAL_d9ee66f6_37_flash_bwd_hdim64_fp16_softcap_sm90_cu_744032ad_29194cute1_E)
_ZN73_INTERNAL_d9ee66f6_37_flash_bwd_hdim64_fp16_softcap_sm90_cu_744032ad_29194cute1_E:
	.zero		1
	.type		_ZN73_INTERNAL_d9ee66f6_37_flash_bwd_hdim64_fp16_softcap_sm90_cu_744032ad_29194cuda3std3__45__cpo6cbeginE,@object
	.size		_ZN73_INTERNAL_d9ee66f6_37_flash_bwd_hdim64_fp16_softcap_sm90_cu_744032ad_29194cuda3std3__45__cpo6cbeginE,(_ZN73_INTERNAL_d9ee66f6_37_flash_bwd_hdim64_fp16_softcap_sm90_cu_744032ad_29194cuda3std3__48in_placeE - _ZN73_INTERNAL_d9ee66f6_37_flash_bwd_hdim64_fp16_softcap_sm90_cu_744032ad_29194cuda3std3__45__cpo6cbeginE)
_ZN73_INTERNAL_d9ee66f6_37_flash_bwd_hdim64_fp16_softcap_sm90_cu_744032ad_29194cuda3std3__45__cpo6cbeginE:
	.zero		1
	.type		_ZN73_INTERNAL_d9ee66f6_37_flash_bwd_hdim64_fp16_softcap_sm90_cu_744032ad_29194cuda3std3__48in_placeE,@object
	.size		_ZN73_INTERNAL_d9ee66f6_37_flash_bwd_hdim64_fp16_softcap_sm90_cu_744032ad_29194cuda3std3__48in_placeE,(_ZN73_INTERNAL_d9ee66f6_37_flash_bwd_hdim64_fp16_softcap_sm90_cu_744032ad_29194cuda3std6ranges3__45__cpo9iter_moveE - _ZN73_INTERNAL_d9ee66f6_37_flash_bwd_hdim64_fp16_softcap_sm90_cu_744032ad_29194cuda3std3__48in_placeE)
_ZN73_INTERNAL_d9ee66f6_37_flash_bwd_hdim64_fp16_softcap_sm90_cu_744032ad_29194cuda3std3__48in_placeE:
	.zero		1
	.type		_ZN73_INTERNAL_d9ee66f6_37_flash_bwd_hdim64_fp16_softcap_sm90_cu_744032ad_29194cuda3std6ranges3__45__cpo9iter_moveE,@object
	.size		_ZN73_INTERNAL_d9ee66f6_37_flash_bwd_hdim64_fp16_softcap_sm90_cu_744032ad_29194cuda3std6ranges3__45__cpo9iter_moveE,(_ZN73_INTERNAL_d9ee66f6_37_flash_bwd_hdim64_fp16_softcap_sm90_cu_744032ad_29194cuda3std3__45__cpo5beginE - _ZN73_INTERNAL_d9ee66f6_37_flash_bwd_hdim64_fp16_softcap_sm90_cu_744032ad_29194cuda3std6ranges3__45__cpo9iter_moveE)
_ZN73_INTERNAL_d9ee66f6_37_flash_bwd_hdim64_fp16_softcap_sm90_cu_744032ad_29194cuda3std6ranges3__45__cpo9iter_moveE:
	.zero		1
	.type		_ZN73_INTERNAL_d9ee66f6_37_flash_bwd_hdim64_fp16_softcap_sm90_cu_744032ad_29194cuda3std3__45__cpo5beginE,@object
	.size		_ZN73_INTERNAL_d9ee66f6_37_flash_bwd_hdim64_fp16_softcap_sm90_cu_744032ad_29194cuda3std3__45__cpo5beginE,(_ZN73_INTERNAL_d9ee66f6_37_flash_bwd_hdim64_fp16_softcap_sm90_cu_744032ad_29194cuda3std3__475_GLOBAL__N__d9ee66f6_37_flash_bwd_hdim64_fp16_softcap_sm90_cu_744032ad_29196ignoreE - _ZN73_INTERNAL_d9ee66f6_37_flash_bwd_hdim64_fp16_softcap_sm90_cu_744032ad_29194cuda3std3__45__cpo5beginE)
_ZN73_INTERNAL_d9ee66f6_37_flash_bwd_hdim64_fp16_softcap_sm90_cu_744032ad_29194cuda3std3__45__cpo5beginE:
	.zero		1
	.type		_ZN73_INTERNAL_d9ee66f6_37_flash_bwd_hdim64_fp16_softcap_sm90_cu_744032ad_29194cuda3std3__475_GLOBAL__N__d9ee66f6_37_flash_bwd_hdim64_fp16_softcap_sm90_cu_744032ad_29196ignoreE,@object
	.size		_ZN73_INTERNAL_d9ee66f6_37_flash_bwd_hdim64_fp16_softcap_sm90_cu_744032ad_29194cuda3std3__475_GLOBAL__N__d9ee66f6_37_flash_bwd_hdim64_fp16_softcap_sm90_cu_744032ad_29196ignoreE,(_ZN73_INTERNAL_d9ee66f6_37_flash_bwd_hdim64_fp16_softcap_sm90_cu_744032ad_29194cute7productE - _ZN73_INTERNAL_d9ee66f6_37_flash_bwd_hdim64_fp16_softcap_sm90_cu_744032ad_29194cuda3std3__475_GLOBAL__N__d9ee66f6_37_flash_bwd_hdim64_fp16_softcap_sm90_cu_744032ad_29196ignoreE)
_ZN73_INTERNAL_d9ee66f6_37_flash_bwd_hdim64_fp16_softcap_sm90_cu_744032ad_29194cuda3std3__475_GLOBAL__N__d9ee66f6_37_flash_bwd_hdim64_fp16_softcap_sm90_cu_744032ad_29196ignoreE:
	.zero		1
	.type		_ZN73_INTERNAL_d9ee66f6_37_flash_bwd_hdim64_fp16_softcap_sm90_cu_744032ad_29194cute7productE,@object
	.size		_ZN73_INTERNAL_d9ee66f6_37_flash_bwd_hdim64_fp16_softcap_sm90_cu_744032ad_29194cute7productE,(_ZN73_INTERNAL_d9ee66f6_37_flash_bwd_hdim64_fp16_softcap_sm90_cu_744032ad_29194cuda3std3__45__cpo3endE - _ZN73_INTERNAL_d9ee66f6_37_flash_bwd_hdim64_fp16_softcap_sm90_cu_744032ad_29194cute7productE)
_ZN73_INTERNAL_d9ee66f6_37_flash_bwd_hdim64_fp16_softcap_sm90_cu_744032ad_29194cute7productE:
	.zero		1
	.type		_ZN73_INTERNAL_d9ee66f6_37_flash_bwd_hdim64_fp16_softcap_sm90_cu_744032ad_29194cuda3std3__45__cpo3endE,@object
	.size		_ZN73_INTERNAL_d9ee66f6_37_flash_bwd_hdim64_fp16_softcap_sm90_cu_744032ad_29194cuda3std3__45__cpo3endE,(_ZN73_INTERNAL_d9ee66f6_37_flash_bwd_hdim64_fp16_softcap_sm90_cu_744032ad_29194cuda3std3__419piecewise_constructE - _ZN73_INTERNAL_d9ee66f6_37_flash_bwd_hdim64_fp16_softcap_sm90_cu_744032ad_29194cuda3std3__45__cpo3endE)
_ZN73_INTERNAL_d9ee66f6_37_flash_bwd_hdim64_fp16_softcap_sm90_cu_744032ad_29194cuda3std3__45__cpo3endE:
	.zero		1
	.type		_ZN73_INTERNAL_d9ee66f6_37_flash_bwd_hdim64_fp16_softcap_sm90_cu_744032ad_29194cuda3std3__419piecewise_constructE,@object
	.size		_ZN73_INTERNAL_d9ee66f6_37_flash_bwd_hdim64_fp16_softcap_sm90_cu_744032ad_29194cuda3std3__419piecewise_constructE,(_ZN73_INTERNAL_d9ee66f6_37_flash_bwd_hdim64_fp16_softcap_sm90_cu_744032ad_29194cuda3std3__45__cpo4cendE - _ZN73_INTERNAL_d9ee66f6_37_flash_bwd_hdim64_fp16_softcap_sm90_cu_744032ad_29194cuda3std3__419piecewise_constructE)
_ZN73_INTERNAL_d9ee66f6_37_flash_bwd_hdim64_fp16_softcap_sm90_cu_744032ad_29194cuda3std3__419piecewise_constructE:
	.zero		1
	.type		_ZN73_INTERNAL_d9ee66f6_37_flash_bwd_hdim64_fp16_softcap_sm90_cu_744032ad_29194cuda3std3__45__cpo4cendE,@object
	.size		_ZN73_INTERNAL_d9ee66f6_37_flash_bwd_hdim64_fp16_softcap_sm90_cu_744032ad_29194cuda3std3__45__cpo4cendE,(_ZN73_INTERNAL_d9ee66f6_37_flash_bwd_hdim64_fp16_softcap_sm90_cu_744032ad_29194cuda3std6ranges3__45__cpo4swapE - _ZN73_INTERNAL_d9ee66f6_37_flash_bwd_hdim64_fp16_softcap_sm90_cu_744032ad_29194cuda3std3__45__cpo4cendE)
_ZN73_INTERNAL_d9ee66f6_37_flash_bwd_hdim64_fp16_softcap_sm90_cu_744032ad_29194cuda3std3__45__cpo4cendE:
	.zero		1
	.type		_ZN73_INTERNAL_d9ee66f6_37_flash_bwd_hdim64_fp16_softcap_sm90_cu_744032ad_29194cuda3std6ranges3__45__cpo4swapE,@object
	.size		_ZN73_INTERNAL_d9ee66f6_37_flash_bwd_hdim64_fp16_softcap_sm90_cu_744032ad_29194cuda3std6ranges3__45__cpo4swapE,(.L_7 - _ZN73_INTERNAL_d9ee66f6_37_flash_bwd_hdim64_fp16_softcap_sm90_cu_744032ad_29194cuda3std6ranges3__45__cpo4swapE)
_ZN73_INTERNAL_d9ee66f6_37_flash_bwd_hdim64_fp16_softcap_sm90_cu_744032ad_29194cuda3std6ranges3__45__cpo4swapE:
	.zero		1
.L_7:


//--------------------- .nv.shared._ZN7cutlass13device_kernelIN5flash11enable_sm90INS1_16FlashAttnBwdSm90INS1_25CollectiveMainloopBwdSm90ILi2ELi2ELi2EN4cute5tupleIJNS5_1CILi1EEES8_S8_EEENS6_IJNS7_ILi128EEESA_NS7_ILi64EEEEEENS_6half_tEfNS_4arch4Sm90ELb0ELb0ELb1ELb0ELb1ELb1ELb0ELb0ELi2ELi1ELi2ELi2ELb0EEENS1_21CollectiveEpilogueBwdISC_SD_SF_Li256ELb0ELb0ELi1EEENS1_19SingleTileSchedulerILb0ELb0ELb0ELi128EEEEEEEEEvNT_6ParamsE --------------------------
	.section	.nv.shared._ZN7cutlass13device_kernelIN5flash11enable_sm90INS1_16FlashAttnBwdSm90INS1_25CollectiveMainloopBwdSm90ILi2ELi2ELi2EN4cute5tupleIJNS5_1CILi1EEES8_S8_EEENS6_IJNS7_ILi128EEESA_NS7_ILi64EEEEEENS_6half_tEfNS_4arch4Sm90ELb0ELb0ELb1ELb0ELb1ELb1ELb0ELb0ELi2ELi1ELi2ELi2ELb0EEENS1_21CollectiveEpilogueBwdISC_SD_SF_Li256ELb0ELb0ELi1EEENS1_19SingleTileSchedulerILb0ELb0ELb0ELi128EEEEEEEEEvNT_6ParamsE,"aw",@nobits
	.sectionflags	@""
	.align	16
	.zero		1024


//--------------------- .nv.shared._ZN7cutlass13device_kernelIN5flash11enable_sm90INS1_16FlashAttnBwdSm90INS1_25CollectiveMainloopBwdSm90ILi2ELi2ELi2EN4cute5tupleIJNS5_1CILi1EEES8_S8_EEENS6_IJNS7_ILi128EEESA_NS7_ILi64EEEEEENS_6half_tEfNS_4arch4Sm90ELb0ELb0ELb1ELb0ELb0ELb1ELb0ELb0ELi2ELi1ELi2ELi2ELb0EEENS1_24CollectiveEpilogueBwdGQAISC_fSF_Li256ELb0ELb0EEENS1_19SingleTileSchedulerILb0ELb0ELb0ELi128EEEEEEEEEvNT_6ParamsE --------------------------
	.section	.nv.shared._ZN7cutlass13device_kernelIN5flash11enable_sm90INS1_16FlashAttnBwdSm90INS1_25CollectiveMainloopBwdSm90ILi2ELi2ELi2EN4cute5tupleIJNS5_1CILi1EEES8_S8_EEENS6_IJNS7_ILi128EEESA_NS7_ILi64EEEEEENS_6half_tEfNS_4arch4Sm90ELb0ELb0ELb1ELb0ELb0ELb1ELb0ELb0ELi2ELi1ELi2ELi2ELb0EEENS1_24CollectiveEpilogueBwdGQAISC_fSF_Li256ELb0ELb0EEENS1_19SingleTileSchedulerILb0ELb0ELb0ELi128EEEEEEEEEvNT_6ParamsE,"aw",@nobits
	.sectionflags	@""
	.align	16
	.zero		1024


//--------------------- .nv.shared._ZN7cutlass13device_kernelIN5flash11enable_sm90INS1_16FlashAttnBwdSm90INS1_25CollectiveMainloopBwdSm90ILi2ELi2ELi2EN4cute5tupleIJNS5_1CILi1EEES8_S8_EEENS6_IJNS7_ILi128EEESA_NS7_ILi64EEEEEENS_6half_tEfNS_4arch4Sm90ELb0ELb0ELb1ELb0ELb1ELb1ELb0ELb0ELi2ELi1ELi2ELi2ELb0EEENS1_24CollectiveEpilogueBwdGQAISC_fSF_Li256ELb0ELb1EEENS1_19SingleTileSchedulerILb0ELb0ELb0ELi128EEEEEEEEEvNT_6ParamsE --------------------------
	.section	.nv.shared._ZN7cutlass13device_kernelIN5flash11enable_sm90INS1_16FlashAttnBwdSm90INS1_25CollectiveMainloopBwdSm90ILi2ELi2ELi2EN4cute5tupleIJNS5_1CILi1EEES8_S8_EEENS6_IJNS7_ILi128EEESA_NS7_ILi64EEEEEENS_6half_tEfNS_4arch4Sm90ELb0ELb0ELb1ELb0ELb1ELb1ELb0ELb0ELi2ELi1ELi2ELi2ELb0EEENS1_24CollectiveEpilogueBwdGQAISC_fSF_Li256ELb0ELb1EEENS1_19SingleTileSchedulerILb0ELb0ELb0ELi128EEEEEEEEEvNT_6ParamsE,"aw",@nobits
	.sectionflags	@""
	.align	16
	.zero		1024


//--------------------- .nv.shared._ZN7cutlass13device_kernelIN5flash11enable_sm90INS1_16FlashAttnBwdSm90INS1_25CollectiveMainloopBwdSm90ILi2ELi2ELi2EN4cute5tupleIJNS5_1CILi1EEES8_S8_EEENS6_IJNS7_ILi128EEESA_NS7_ILi64EEEEEENS_6half_tEfNS_4arch4Sm90ELb0ELb0ELb1ELb1ELb0ELb1ELb0ELb0ELi2ELi1ELi2ELi2ELb0EEENS1_21CollectiveEpilogueBwdISC_SD_SF_Li256ELb1ELb0ELi1EEENS1_19SingleTileSchedulerILb1ELb0ELb0ELi128EEEEEEEEEvNT_6ParamsE --------------------------
	.section	.nv.shared._ZN7cutlass13device_kernelIN5flash11enable_sm90INS1_16FlashAttnBwdSm90INS1_25CollectiveMainloopBwdSm90ILi2ELi2ELi2EN4cute5tupleIJNS5_1CILi1EEES8_S8_EEENS6_IJNS7_ILi128EEESA_NS7_ILi64EEEEEENS_6half_tEfNS_4arch4Sm90ELb0ELb0ELb1ELb1ELb0ELb1ELb0ELb0ELi2ELi1ELi2ELi2ELb0EEENS1_21CollectiveEpilogueBwdISC_SD_SF_Li256ELb1ELb0ELi1EEENS1_19SingleTileSchedulerILb1ELb0ELb0ELi128EEEEEEEEEvNT_6ParamsE,"aw",@nobits
	.sectionflags	@""
	.align	16
	.zero		1024


//--------------------- .nv.shared._ZN7cutlass13device_kernelIN5flash11enable_sm90INS1_16FlashAttnBwdSm90INS1_25CollectiveMainloopBwdSm90ILi2ELi2ELi2EN4cute5tupleIJNS5_1CILi1EEES8_S8_EEENS6_IJNS7_ILi128EEESA_NS7_ILi64EEEEEENS_6half_tEfNS_4arch4Sm90ELb0ELb0ELb1ELb1ELb1ELb1ELb0ELb0ELi2ELi1ELi2ELi2ELb0EEENS1_21CollectiveEpilogueBwdISC_SD_SF_Li256ELb1ELb0ELi1EEENS1_19SingleTileSchedulerILb1ELb0ELb0ELi128EEEEEEEEEvNT_6ParamsE --------------------------
	.section	.nv.shared._ZN7cutlass13device_kernelIN5flash11enable_sm90INS1_16FlashAttnBwdSm90INS1_25CollectiveMainloopBwdSm90ILi2ELi2ELi2EN4cute5tupleIJNS5_1CILi1EEES8_S8_EEENS6_IJNS7_ILi128EEESA_NS7_ILi64EEEEEENS_6half_tEfNS_4arch4Sm90ELb0ELb0ELb1ELb1ELb1ELb1ELb0ELb0ELi2ELi1ELi2ELi2ELb0EEENS1_21CollectiveEpilogueBwdISC_SD_SF_Li256ELb1ELb0ELi1EEENS1_19SingleTileSchedulerILb1ELb0ELb0ELi128EEEEEEEEEvNT_6ParamsE,"aw",@nobits
	.sectionflags	@""
	.align	16
	.zero		1024


//--------------------- .nv.shared._ZN7cutlass13device_kernelIN5flash11enable_sm90INS1_16FlashAttnBwdSm90INS1_25CollectiveMainloopBwdSm90ILi2ELi2ELi2EN4cute5tupleIJNS5_1CILi1EEES8_S8_EEENS6_IJNS7_ILi128EEESA_NS7_ILi64EEEEEENS_6half_tEfNS_4arch4Sm90ELb0ELb0ELb1ELb1ELb0ELb1ELb0ELb0ELi2ELi1ELi2ELi2ELb0EEENS1_24CollectiveEpilogueBwdGQAISC_fSF_Li256ELb1ELb0EEENS1_19SingleTileSchedulerILb1ELb0ELb0ELi128EEEEEEEEEvNT_6ParamsE --------------------------
	.section	.nv.shared._ZN7cutlass13device_kernelIN5flash11enable_sm90INS1_16FlashAttnBwdSm90INS1_25CollectiveMainloopBwdSm90ILi2ELi2ELi2EN4cute5tupleIJNS5_1CILi1EEES8_S8_EEENS6_IJNS7_ILi128EEESA_NS7_ILi64EEEEEENS_6half_tEfNS_4arch4Sm90ELb0ELb0ELb1ELb1ELb0ELb1ELb0ELb0ELi2ELi1ELi2ELi2ELb0EEENS1_24CollectiveEpilogueBwdGQAISC_fSF_Li256ELb1ELb0EEENS1_19SingleTileSchedulerILb1ELb0ELb0ELi128EEEEEEEEEvNT_6ParamsE,"aw",@nobits
	.sectionflags	@""
	.align	16
	.zero		1024


//--------------------- .nv.shared._ZN7cutlass13device_kernelIN5flash11enable_sm90INS1_16FlashAttnBwdSm90INS1_25CollectiveMainloopBwdSm90ILi2ELi2ELi2EN4cute5tupleIJNS5_1CILi1EEES8_S8_EEENS6_IJNS7_ILi128EEESA_NS7_ILi64EEEEEENS_6half_tEfNS_4arch4Sm90ELb0ELb0ELb1ELb1ELb1ELb1ELb0ELb0ELi2ELi1ELi2ELi2ELb0EEENS1_24CollectiveEpilogueBwdGQAISC_fSF_Li256ELb1ELb1EEENS1_19SingleTileSchedulerILb1ELb0ELb0ELi128EEEEEEEEEvNT_6ParamsE --------------------------
	.section	.nv.shared._ZN7cutlass13device_kernelIN5flash11enable_sm90INS1_16FlashAttnBwdSm90INS1_25CollectiveMainloopBwdSm90ILi2ELi2ELi2EN4cute5tupleIJNS5_1CILi1EEES8_S8_EEENS6_IJNS7_ILi128EEESA_NS7_ILi64EEEEEENS_6half_tEfNS_4arch4Sm90ELb0ELb0ELb1ELb1ELb1ELb1ELb0ELb0ELi2ELi1ELi2ELi2ELb0EEENS1_24CollectiveEpilogueBwdGQAISC_fSF_Li256ELb1ELb1EEENS1_19SingleTileSchedulerILb1ELb0ELb0ELi128EEEEEEEEEvNT_6ParamsE,"aw",@nobits
	.sectionflags	@""
	.align	16
	.zero		1024


//--------------------- .nv.shared._ZN7cutlass13device_kernelIN5flash11enable_sm90INS1_16FlashAttnBwdSm90INS1_25CollectiveMainloopBwdSm90ILi2ELi2ELi2EN4cute5tupleIJNS5_1CILi1EEES8_S8_EEENS6_IJNS7_ILi128EEESA_NS7_ILi64EEEEEENS_6half_tEfNS_4arch4Sm90ELb0ELb1ELb1ELb0ELb0ELb1ELb0ELb0ELi2ELi1ELi2ELi2ELb0EEENS1_21CollectiveEpilogueBwdISC_SD_SF_Li256ELb0ELb0ELi1EEENS1_19SingleTileSchedulerILb0ELb0ELb0ELi128EEEEEEEEEvNT_6ParamsE --------------------------
	.section	.nv.shared._ZN7cutlass13device_kernelIN5flash11enable_sm90INS1_16FlashAttnBwdSm90INS1_25CollectiveMainloopBwdSm90ILi2ELi2ELi2EN4cute5tupleIJNS5_1CILi1EEES8_S8_EEENS6_IJNS7_ILi128EEESA_NS7_ILi64EEEEEENS_6half_tEfNS_4arch4Sm90ELb0ELb1ELb1ELb0ELb0ELb1ELb0ELb0ELi2ELi1ELi2ELi2ELb0EEENS1_21CollectiveEpilogueBwdISC_SD_SF_Li256ELb0ELb0ELi1EEENS1_19SingleTileSchedulerILb0ELb0ELb0ELi128EEEEEEEEEvNT_6ParamsE,"aw",@nobits
	.sectionflags	@""
	.align	16
	.zero		1024


//--------------------- .nv.shared._ZN7cutlass13device_kernelIN5flash11enable_sm90INS1_16FlashAttnBwdSm90INS1_25CollectiveMainloopBwdSm90ILi2ELi2ELi2EN4cute5tupleIJNS5_1CILi1EEES8_S8_EEENS6_IJNS7_ILi128EEESA_NS7_ILi64EEEEEENS_6half_tEfNS_4arch4Sm90ELb0ELb1ELb1ELb0ELb1ELb1ELb0ELb0ELi2ELi1ELi2ELi2ELb0EEENS1_21CollectiveEpilogueBwdISC_SD_SF_Li256ELb0ELb0ELi1EEENS1_19SingleTileSchedulerILb0ELb0ELb0ELi128EEEEEEEEEvNT_6ParamsE --------------------------
	.section	.nv.shared._ZN7cutlass13device_kernelIN5flash11enable_sm90INS1_16FlashAttnBwdSm90INS1_25CollectiveMainloopBwdSm90ILi2ELi2ELi2EN4cute5tupleIJNS5_1CILi1EEES8_S8_EEENS6_IJNS7_ILi128EEESA_NS7_ILi64EEEEEENS_6half_tEfNS_4arch4Sm90ELb0ELb1ELb1ELb0ELb1ELb1ELb0ELb0ELi2ELi1ELi2ELi2ELb0EEENS1_21CollectiveEpilogueBwdISC_SD_SF_Li256ELb0ELb0ELi1EEENS1_19SingleTileSchedulerILb0ELb0ELb0ELi128EEEEEEEEEvNT_6ParamsE,"aw",@nobits
	.sectionflags	@""
	.align	16
	.zero		1024


//--------------------- .nv.shared._ZN7cutlass13device_kernelIN5flash11enable_sm90INS1_16FlashAttnBwdSm90INS1_25CollectiveMainloopBwdSm90ILi2ELi2ELi2EN4cute5tupleIJNS5_1CILi1EEES8_S8_EEENS6_IJNS7_ILi128EEESA_NS7_ILi64EEEEEENS_6half_tEfNS_4arch4Sm90ELb0ELb1ELb1ELb0ELb0ELb1ELb0ELb0ELi2ELi1ELi2ELi2ELb0EEENS1_24CollectiveEpilogueBwdGQAISC_fSF_Li256ELb0ELb0EEENS1_19SingleTileSchedulerILb0ELb0ELb0ELi128EEEEEEEEEvNT_6ParamsE --------------------------
	.section	.nv.shared._ZN7cutlass13device_kernelIN5flash11enable_sm90INS1_16FlashAttnBwdSm90INS1_25CollectiveMainloopBwdSm90ILi2ELi2ELi2EN4cute5tupleIJNS5_1CILi1EEES8_S8_EEENS6_IJNS7_ILi128EEESA_NS7_ILi64EEEEEENS_6half_tEfNS_4arch4Sm90ELb0ELb1ELb1ELb0ELb0ELb1ELb0ELb0ELi2ELi1ELi2ELi2ELb0EEENS1_24CollectiveEpilogueBwdGQAISC_fSF_Li256ELb0ELb0EEENS1_19SingleTileSchedulerILb0ELb0ELb0ELi128EEEEEEEEEvNT_6ParamsE,"aw",@nobits
	.sectionflags	@""
	.align	16
	.zero		1024


//--------------------- .nv.shared._ZN7cutlass13device_kernelIN5flash11enable_sm90INS1_16FlashAttnBwdSm90INS1_25CollectiveMainloopBwdSm90ILi2ELi2ELi2EN4cute5tupleIJNS5_1CILi1EEES8_S8_EEENS6_IJNS7_ILi128EEESA_NS7_ILi64EEEEEENS_6half_tEfNS_4arch4Sm90ELb0ELb1ELb1ELb0ELb1ELb1ELb0ELb0ELi2ELi1ELi2ELi2ELb0EEENS1_24CollectiveEpilogueBwdGQAISC_fSF_Li256ELb0ELb1EEENS1_19SingleTileSchedulerILb0ELb0ELb0ELi128EEEEEEEEEvNT_6ParamsE --------------------------
	.section	.nv.shared._ZN7cutlass13device_kernelIN5flash11enable_sm90INS1_16FlashAttnBwdSm90INS1_25CollectiveMainloopBwdSm90ILi2ELi2ELi2EN4cute5tupleIJNS5_1CILi1EEES8_S8_EEENS6_IJNS7_ILi128EEESA_NS7_ILi64EEEEEENS_6half_tEfNS_4arch4Sm90ELb0ELb1ELb1ELb0ELb1ELb1ELb0ELb0ELi2ELi1ELi2ELi2ELb0EEENS1_24CollectiveEpilogueBwdGQAISC_fSF_Li256ELb0ELb1EEENS1_19SingleTileSchedulerILb0ELb0ELb0ELi128EEEEEEEEEvNT_6ParamsE,"aw",@nobits
	.sectionflags	@""
	.align	16
	.zero		1024


//--------------------- .nv.shared._ZN7cutlass13device_kernelIN5flash22FlashAttnBwdPreprocessIN4cute5tupleIJNS3_1CILi128EEENS5_ILi64EEEEEENS_6half_tEfNS_4arch4Sm90ELb1ELb0EEEEEvNT_6ParamsE --------------------------
	.section	.nv.shared._ZN7cutlass13device_kernelIN5flash22FlashAttnBwdPreprocessIN4cute5tupleIJNS3_1CILi128EEENS5_ILi64EEEEEENS_6half_tEfNS_4arch4Sm90ELb1ELb0EEEEEvNT_6ParamsE,"aw",@nobits
	.sectionflags	@""
	.align	16
	.zero		1024


//--------------------- .nv.shared._ZN7cutlass13device_kernelIN5flash11enable_sm90INS1_16FlashAttnBwdSm90INS1_25CollectiveMainloopBwdSm90ILi2ELi2ELi2EN4cute5tupleIJNS5_1CILi1EEES8_S8_EEENS6_IJNS7_ILi128EEESA_NS7_ILi64EEEEEENS_6half_tEfNS_4arch4Sm90ELb0ELb1ELb1ELb1ELb0ELb1ELb0ELb0ELi2ELi1ELi2ELi2ELb0EEENS1_21CollectiveEpilogueBwdISC_SD_SF_Li256ELb1ELb0ELi1EEENS1_19SingleTileSchedulerILb1ELb0ELb0ELi128EEEEEEEEEvNT_6ParamsE --------------------------
	.section	.nv.shared._ZN7cutlass13device_kernelIN5flash11enable_sm90INS1_16FlashAttnBwdSm90INS1_25CollectiveMainloopBwdSm90ILi2ELi2ELi2EN4cute5tupleIJNS5_1CILi1EEES8_S8_EEENS6_IJNS7_ILi128EEESA_NS7_ILi64EEEEEENS_6half_tEfNS_4arch4Sm90ELb0ELb1ELb1ELb1ELb0ELb1ELb0ELb0ELi2ELi1ELi2ELi2ELb0EEENS1_21CollectiveEpilogueBwdISC_SD_SF_Li256ELb1ELb0ELi1EEENS1_19SingleTileSchedulerILb1ELb0ELb0ELi128EEEEEEEEEvNT_6ParamsE,"aw",@nobits
	.sectionflags	@""
	.align	16
	.zero		1024


//--------------------- .nv.shared._ZN7cutlass13device_kernelIN5flash11enable_sm90INS1_16FlashAttnBwdSm90INS1_25CollectiveMainloopBwdSm90ILi2ELi2ELi2EN4cute5tupleIJNS5_1CILi1EEES8_S8_EEENS6_IJNS7_ILi128EEESA_NS7_ILi64EEEEEENS_6half_tEfNS_4arch4Sm90ELb0ELb1ELb1ELb1ELb1ELb1ELb0ELb0ELi2ELi1ELi2ELi2ELb0EEENS1_21CollectiveEpilogueBwdISC_SD_SF_Li256ELb1ELb0ELi1EEENS1_19SingleTileSchedulerILb1ELb0ELb0ELi128EEEEEEEEEvNT_6ParamsE --------------------------
	.section	.nv.shared._ZN7cutlass13device_kernelIN5flash11enable_sm90INS1_16FlashAttnBwdSm90INS1_25CollectiveMainloopBwdSm90ILi2ELi2ELi2EN4cute5tupleIJNS5_1CILi1EEES8_S8_EEENS6_IJNS7_ILi128EEESA_NS7_ILi64EEEEEENS_6half_tEfNS_4arch4Sm90ELb0ELb1ELb1ELb1ELb1ELb1ELb0ELb0ELi2ELi1ELi2ELi2ELb0EEENS1_21CollectiveEpilogueBwdISC_SD_SF_Li256ELb1ELb0ELi1EEENS1_19SingleTileSchedulerILb1ELb0ELb0ELi128EEEEEEEEEvNT_6ParamsE,"aw",@nobits
	.sectionflags	@""
	.align	16
	.zero		1024


//--------------------- .nv.shared._ZN7cutlass13device_kernelIN5flash11enable_sm90INS1_16FlashAttnBwdSm90INS1_25CollectiveMainloopBwdSm90ILi2ELi2ELi2EN4cute5tupleIJNS5_1CILi1EEES8_S8_EEENS6_IJNS7_ILi128EEESA_NS7_ILi64EEEEEENS_6half_tEfNS_4arch4Sm90ELb0ELb1ELb1ELb1ELb0ELb1ELb0ELb0ELi2ELi1ELi2ELi2ELb0EEENS1_24CollectiveEpilogueBwdGQAISC_fSF_Li256ELb1ELb0EEENS1_19SingleTileSchedulerILb1ELb0ELb0ELi128EEEEEEEEEvNT_6ParamsE --------------------------
	.section	.nv.shared._ZN7cutlass13device_kernelIN5flash11enable_sm90INS1_16FlashAttnBwdSm90INS1_25CollectiveMainloopBwdSm90ILi2ELi2ELi2EN4cute5tupleIJNS5_1CILi1EEES8_S8_EEENS6_IJNS7_ILi128EEESA_NS7_ILi64EEEEEENS_6half_tEfNS_4arch4Sm90ELb0ELb1ELb1ELb1ELb0ELb1ELb0ELb0ELi2ELi1ELi2ELi2ELb0EEENS1_24CollectiveEpilogueBwdGQAISC_fSF_Li256ELb1ELb0EEENS1_19SingleTileSchedulerILb1ELb0ELb0ELi128EEEEEEEEEvNT_6ParamsE,"aw",@nobits
	.sectionflags	@""
	.align	16
	.zero		1024


//--------------------- .nv.shared._ZN7cutlass13device_kernelIN5flash32FlashAttnBwdPostprocessConvertdQIN4cute5tupleIJNS3_1CILi128EEENS5_ILi64EEEEEENS_6half_tEfNS_4arch4Sm90ELi256ENS3_8TiledMMAINS3_8MMA_AtomIJNS3_4SM904GMMA25MMA_64x64x16_F32F16F16_SSILNSF_5MajorE0ELSH_1ELNSF_7ScaleInE1ELSI_1EEEEEENS3_6LayoutINS4_IJNS5_ILi2EEENS5_ILi1EEESN_EEENS4_IJSN_NS5_ILi0EEESP_EEEEENS4_IJNS3_10UnderscoreESS_SS_EEEEELb0EEEEEvNT_6ParamsE --------------------------
	.section	.nv.shared._ZN7cutlass13device_kernelIN5flash32FlashAttnBwdPostprocessConvertdQIN4cute5tupleIJNS3_1CILi128EEENS5_ILi64EEEEEENS_6half_tEfNS_4arch4Sm90ELi256ENS3_8TiledMMAINS3_8MMA_AtomIJNS3_4SM904GMMA25MMA_64x64x16_F32F16F16_SSILNSF_5MajorE0ELSH_1ELNSF_7ScaleInE1ELSI_1EEEEEENS3_6LayoutINS4_IJNS5_ILi2EEENS5_ILi1EEESN_EEENS4_IJSN_NS5_ILi0EEESP_EEEEENS4_IJNS3_10UnderscoreESS_SS_EEEEELb0EEEEEvNT_6ParamsE,"aw",@nobits
	.sectionflags	@""
	.align	16
	.zero		1024


//--------------------- .nv.shared._ZN7cutlass13device_kernelIN5flash11enable_sm90INS1_16FlashAttnBwdSm90INS1_25CollectiveMainloopBwdSm90ILi2ELi2ELi2EN4cute5tupleIJNS5_1CILi1EEES8_S8_EEENS6_IJNS7_ILi128EEESA_NS7_ILi64EEEEEENS_6half_tEfNS_4arch4Sm90ELb0ELb1ELb1ELb1ELb1ELb1ELb0ELb0ELi2ELi1ELi2ELi2ELb0EEENS1_24CollectiveEpilogueBwdGQAISC_fSF_Li256ELb1ELb1EEENS1_19SingleTileSchedulerILb1ELb0ELb0ELi128EEEEEEEEEvNT_6ParamsE --------------------------
	.section	.nv.shared._ZN7cutlass13device_kernelIN5flash11enable_sm90INS1_16FlashAttnBwdSm90INS1_25CollectiveMainloopBwdSm90ILi2ELi2ELi2EN4cute5tupleIJNS5_1CILi1EEES8_S8_EEENS6_IJNS7_ILi128EEESA_NS7_ILi64EEEEEENS_6half_tEfNS_4arch4Sm90ELb0ELb1ELb1ELb1ELb1ELb1ELb0ELb0ELi2ELi1ELi2ELi2ELb0EEENS1_24CollectiveEpilogueBwdGQAISC_fSF_Li256ELb1ELb1EEENS1_19SingleTileSchedulerILb1ELb0ELb0ELi128EEEEEEEEEvNT_6ParamsE,"aw",@nobits
	.sectionflags	@""
	.align	16
	.zero		1024


//--------------------- .nv.shared._ZN7cutlass13device_kernelIN5flash22FlashAttnBwdPreprocessIN4cute5tupleIJNS3_1CILi128EEENS5_ILi64EEEEEENS_6half_tEfNS_4arch4Sm90ELb1ELb1EEEEEvNT_6ParamsE --------------------------
	.section	.nv.shared._ZN7cutlass13device_kernelIN5flash22FlashAttnBwdPreprocessIN4cute5tupleIJNS3_1CILi128EEENS5_ILi64EEEEEENS_6half_tEfNS_4arch4Sm90ELb1ELb1EEEEEvNT_6ParamsE,"aw",@nobits
	.sectionflags	@""
	.align	16
	.zero		1024


//--------------------- .nv.shared._ZN7cutlass13device_kernelIN5flash11enable_sm90INS1_16FlashAttnBwdSm90INS1_25CollectiveMainloopBwdSm90ILi2ELi2ELi2EN4cute5tupleIJNS5_1CILi1EEES8_S8_EEENS6_IJNS7_ILi96EEENS7_ILi128EEENS7_ILi64EEEEEENS_6half_tEfNS_4arch4Sm90ELb1ELb0ELb1ELb0ELb0ELb1ELb0ELb1ELi2ELi1ELi2ELi2ELb0EEENS1_21CollectiveEpilogueBwdISD_SE_SG_Li256ELb0ELb0ELi1EEENS1_25SingleTileBwdLPTSchedulerILb0ELi128ELb0EEEEEEEEEvNT_6ParamsE --------------------------
	.section	.nv.shared._ZN7cutlass13device_kernelIN5flash11enable_sm90INS1_16FlashAttnBwdSm90INS1_25CollectiveMainloopBwdSm90ILi2ELi2ELi2EN4cute5tupleIJNS5_1CILi1EEES8_S8_EEENS6_IJNS7_ILi96EEENS7_ILi128EEENS7_ILi64EEEEEENS_6half_tEfNS_4arch4Sm90ELb1ELb0ELb1ELb0ELb0ELb1ELb0ELb1ELi2ELi1ELi2ELi2ELb0EEENS1_21CollectiveEpilogueBwdISD_SE_SG_Li256ELb0ELb0ELi1EEENS1_25SingleTileBwdLPTSchedulerILb0ELi128ELb0EEEEEEEEEvNT_6ParamsE,"aw",@nobits
	.sectionflags	@""
	.align	16
	.zero		1024


//--------------------- .nv.shared._ZN7cutlass13device_kernelIN5flash11enable_sm90INS1_16FlashAttnBwdSm90INS1_25CollectiveMainloopBwdSm90ILi2ELi2ELi2EN4cute5tupleIJNS5_1CILi1EEES8_S8_EEENS6_IJNS7_ILi96EEENS7_ILi128EEENS7_ILi64EEEEEENS_6half_tEfNS_4arch4Sm90ELb1ELb0ELb1ELb0ELb1ELb1ELb0ELb1ELi2ELi1ELi2ELi2ELb0EEENS1_21CollectiveEpilogueBwdISD_SE_SG_Li256ELb0ELb0ELi1EEENS1_25SingleTileBwdLPTSchedulerILb0ELi128ELb1EEEEEEEEEvNT_6ParamsE --------------------------
	.section	.nv.shared._ZN7cutlass13device_kernelIN5flash11enable_sm90INS1_16FlashAttnBwdSm90INS1_25CollectiveMainloopBwdSm90ILi2ELi2ELi2EN4cute5tupleIJNS5_1CILi1EEES8_S8_EEENS6_IJNS7_ILi96EEENS7_ILi128EEENS7_ILi64EEEEEENS_6half_tEfNS_4arch4Sm90ELb1ELb0ELb1ELb0ELb1ELb1ELb0ELb1ELi2ELi1ELi2ELi2ELb0EEENS1_21CollectiveEpilogueBwdISD_SE_SG_Li256ELb0ELb0ELi1EEENS1_25SingleTileBwdLPTSchedulerILb0ELi128ELb1EEEEEEEEEvNT_6ParamsE,"aw",@nobits
	.sectionflags	@""
	.align	16
	.zero		1024


//--------------------- .nv.shared._ZN7cutlass13device_kernelIN5flash11enable_sm90INS1_16FlashAttnBwdSm90INS1_25CollectiveMainloopBwdSm90ILi2ELi2ELi2EN4cute5tupleIJNS5_1CILi1EEES8_S8_EEENS6_IJNS7_ILi96EEENS7_ILi128EEENS7_ILi64EEEEEENS_6half_tEfNS_4arch4Sm90ELb1ELb0ELb1ELb0ELb0ELb1ELb0ELb1ELi2ELi1ELi2ELi2ELb0EEENS1_24CollectiveEpilogueBwdGQAISD_fSG_Li256ELb0ELb0EEENS1_25SingleTileBwdLPTSchedulerILb0ELi128ELb0EEEEEEEEEvNT_6ParamsE --------------------------
	.section	.nv.shared._ZN7cutlass13device_kernelIN5flash11enable_sm90INS1_16FlashAttnBwdSm90INS1_25CollectiveMainloopBwdSm90ILi2ELi2ELi2EN4cute5tupleIJNS5_1CILi1EEES8_S8_EEENS6_IJNS7_ILi96EEENS7_ILi128EEENS7_ILi64EEEEEENS_6half_tEfNS_4arch4Sm90ELb1ELb0ELb1ELb0ELb0ELb1ELb0ELb1ELi2ELi1ELi2ELi2ELb0EEENS1_24CollectiveEpilogueBwdGQAISD_fSG_Li256ELb0ELb0EEENS1_25SingleTileBwdLPTSchedulerILb0ELi128ELb0EEEEEEEEEvNT_6ParamsE,"aw",@nobits
	.sectionflags	@""
	.align	16
	.zero		1024


//--------------------- .nv.shared._ZN7cutlass13device_kernelIN5flash11enable_sm90INS1_16FlashAttnBwdSm90INS1_25CollectiveMainloopBwdSm90ILi2ELi2ELi2EN4cute5tupleIJNS5_1CILi1EEES8_S8_EEENS6_IJNS7_ILi96EEENS7_ILi128EEENS7_ILi64EEEEEENS_6half_tEfNS_4arch4Sm90ELb1ELb0ELb1ELb0ELb1ELb1ELb0ELb1ELi2ELi1ELi2ELi2ELb0EEENS1_24CollectiveEpilogueBwdGQAISD_fSG_Li256ELb0ELb1EEENS1_25SingleTileBwdLPTSchedulerILb0ELi128ELb1EEEEEEEEEvNT_6ParamsE --------------------------
	.section	.nv.shared._ZN7cutlass13device_kernelIN5flash11enable_sm90INS1_16FlashAttnBwdSm90INS1_25CollectiveMainloopBwdSm90ILi2ELi2ELi2EN4cute5tupleIJNS5_1CILi1EEES8_S8_EEENS6_IJNS7_ILi96EEENS7_ILi128EEENS7_ILi64EEEEEENS_6half_tEfNS_4arch4Sm90ELb1ELb0ELb1ELb0ELb1ELb1ELb0ELb1ELi2ELi1ELi2ELi2ELb0EEENS1_24CollectiveEpilogueBwdGQAISD_fSG_Li256ELb0ELb1EEENS1_25SingleTileBwdLPTSchedulerILb0ELi128ELb1EEEEEEEEEvNT_6ParamsE,"aw",@nobits
	.sectionflags	@""
	.align	16
	.zero		1024


//--------------------- .nv.shared._ZN7cutlass13device_kernelIN5flash22FlashAttnBwdPreprocessIN4cute5tupleIJNS3_1CILi96EEENS5_ILi64EEEEEENS_6half_tEfNS_4arch4Sm90ELb1ELb0EEEEEvNT_6ParamsE --------------------------
	.section	.nv.shared._ZN7cutlass13device_kernelIN5flash22FlashAttnBwdPreprocessIN4cute5tupleIJNS3_1CILi96EEENS5_ILi64EEEEEENS_6half_tEfNS_4arch4Sm90ELb1ELb0EEEEEvNT_6ParamsE,"aw",@nobits
	.sectionflags	@""
	.align	16
	.zero		1024


//--------------------- .nv.shared._ZN7cutlass13device_kernelIN5flash11enable_sm90INS1_16FlashAttnBwdSm90INS1_25CollectiveMainloopBwdSm90ILi2ELi2ELi2EN4cute5tupleIJNS5_1CILi1EEES8_S8_EEENS6_IJNS7_ILi96EEENS7_ILi128EEENS7_ILi64EEEEEENS_6half_tEfNS_4arch4Sm90ELb1ELb0ELb1ELb1ELb0ELb1ELb0ELb1ELi2ELi1ELi2ELi2ELb0EEENS1_21CollectiveEpilogueBwdISD_SE_SG_Li256ELb1ELb0ELi1EEENS1_25SingleTileBwdLPTSchedulerILb1ELi128ELb0EEEEEEEEEvNT_6ParamsE --------------------------
	.section	.nv.shared._ZN7cutlass13device_kernelIN5flash11enable_sm90INS1_16FlashAttnBwdSm90INS1_25CollectiveMainloopBwdSm90ILi2ELi2ELi2EN4cute5tupleIJNS5_1CILi1EEES8_S8_EEENS6_IJNS7_ILi96EEENS7_ILi128EEENS7_ILi64EEEEEENS_6half_tEfNS_4arch4Sm90ELb1ELb0ELb1ELb1ELb0ELb1ELb0ELb1ELi2ELi1ELi2ELi2ELb0EEENS1_21CollectiveEpilogueBwdISD_SE_SG_Li256ELb1ELb0ELi1EEENS1_25SingleTileBwdLPTSchedulerILb1ELi128ELb0EEEEEEEEEvNT_6ParamsE,"aw",@nobits
	.sectionflags	@""
	.align	16
	.zero		1024


//--------------------- .nv.shared._ZN7cutlass13device_kernelIN5flash11enable_sm90INS1_16FlashAttnBwdSm90INS1_25CollectiveMainloopBwdSm90ILi2ELi2ELi2EN4cute5tupleIJNS5_1CILi1EEES8_S8_EEENS6_IJNS7_ILi96EEENS7_ILi128EEENS7_ILi64EEEEEENS_6half_tEfNS_4arch4Sm90ELb1ELb0ELb1ELb1ELb1ELb1ELb0ELb1ELi2ELi1ELi2ELi2ELb0EEENS1_21CollectiveEpilogueBwdISD_SE_SG_Li256ELb1ELb0ELi1EEENS1_25SingleTileBwdLPTSchedulerILb1ELi128ELb1EEEEEEEEEvNT_6ParamsE --------------------------
	.section	.nv.shared._ZN7cutlass13device_kernelIN5flash11enable_sm90INS1_16FlashAttnBwdSm90INS1_25CollectiveMainloopBwdSm90ILi2ELi2ELi2EN4cute5tupleIJNS5_1CILi1EEES8_S8_EEENS6_IJNS7_ILi96EEENS7_ILi128EEENS7_ILi64EEEEEENS_6half_tEfNS_4arch4Sm90ELb1ELb0ELb1ELb1ELb1ELb1ELb0ELb1ELi2ELi1ELi2ELi2ELb0EEENS1_21CollectiveEpilogueBwdISD_SE_SG_Li256ELb1ELb0ELi1EEENS1_25SingleTileBwdLPTSchedulerILb1ELi128ELb1EEEEEEEEEvNT_6ParamsE,"aw",@nobits
	.sectionflags	@""
	.align	16
	.zero		1024


//--------------------- .nv.shared._ZN7cutlass13device_kernelIN5flash11enable_sm90INS1_16FlashAttnBwdSm90INS1_25CollectiveMainloopBwdSm90ILi2ELi2ELi2EN4cute5tupleIJNS5_1CILi1EEES8_S8_EEENS6_IJNS7_ILi96EEENS7_ILi128EEENS7_ILi64EEEEEENS_6half_tEfNS_4arch4Sm90ELb1ELb0ELb1ELb1ELb0ELb1ELb0ELb1ELi2ELi1ELi2ELi2ELb0EEENS1_24CollectiveEpilogueBwdGQAISD_fSG_Li256ELb1ELb0EEENS1_25SingleTileBwdLPTSchedulerILb1ELi128ELb0EEEEEEEEEvNT_6ParamsE --------------------------
	.section	.nv.shared._ZN7cutlass13device_kernelIN5flash11enable_sm90INS1_16FlashAttnBwdSm90INS1_25CollectiveMainloopBwdSm90ILi2ELi2ELi2EN4cute5tupleIJNS5_1CILi1EEES8_S8_EEENS6_IJNS7_ILi96EEENS7_ILi128EEENS7_ILi64EEEEEENS_6half_tEfNS_4arch4Sm90ELb1ELb0ELb1ELb1ELb0ELb1ELb0ELb1ELi2ELi1ELi2ELi2ELb0EEENS1_24CollectiveEpilogueBwdGQAISD_fSG_Li256ELb1ELb0EEENS1_25SingleTileBwdLPTSchedulerILb1ELi128ELb0EEEEEEEEEvNT_6ParamsE,"aw",@nobits
	.sectionflags	@""
	.align	16
	.zero		1024


//--------------------- .nv.shared._ZN7cutlass13device_kernelIN5flash32FlashAttnBwdPostprocessConvertdQIN4cute5tupleIJNS3_1CILi128EEENS5_ILi64EEEEEENS_6half_tEfNS_4arch4Sm90ELi256ENS3_8TiledMMAINS3_8MMA_AtomIJNS3_4SM904GMMA25MMA_64x64x16_F32F16F16_RSILNSF_5MajorE0ELSH_1ELNSF_7ScaleInE1ELSI_1EEEEEENS3_6LayoutINS4_IJNS5_ILi2EEENS5_ILi1EEESN_EEENS4_IJSN_NS5_ILi0EEESP_EEEEENS4_IJNS3_10UnderscoreESS_SS_EEEEELb0EEEEEvNT_6ParamsE --------------------------
	.section	.nv.shared._ZN7cutlass13device_kernelIN5flash32FlashAttnBwdPostprocessConvertdQIN4cute5tupleIJNS3_1CILi128EEENS5_ILi64EEEEEENS_6half_tEfNS_4arch4Sm90ELi256ENS3_8TiledMMAINS3_8MMA_AtomIJNS3_4SM904GMMA25MMA_64x64x16_F32F16F16_RSILNSF_5MajorE0ELSH_1ELNSF_7ScaleInE1ELSI_1EEEEEENS3_6LayoutINS4_IJNS5_ILi2EEENS5_ILi1EEESN_EEENS4_IJSN_NS5_ILi0EEESP_EEEEENS4_IJNS3_10UnderscoreESS_SS_EEEEELb0EEEEEvNT_6ParamsE,"aw",@nobits
	.sectionflags	@""
	.align	16
	.zero		1024


//--------------------- .nv.shared._ZN7cutlass13device_kernelIN5flash32FlashAttnBwdPostprocessConvertdQIN4cute5tupleIJNS3_1CILi96EEENS5_ILi64EEEEEENS_6half_tEfNS_4arch4Sm90ELi256ENS3_8TiledMMAINS3_8MMA_AtomIJNS3_4SM904GMMA25MMA_64x16x16_F32F16F16_SSILNSF_5MajorE1ELSH_0ELNSF_7ScaleInE1ELSI_1EEEEEENS3_6LayoutINS4_IJNS5_ILi1EEENS5_ILi2EEESM_EEENS4_IJNS5_ILi0EEESM_SP_EEEEENS4_IJNS3_10UnderscoreESS_SS_EEEEELb1EEEEEvNT_6ParamsE --------------------------
	.section	.nv.shared._ZN7cutlass13device_kernelIN5flash32FlashAttnBwdPostprocessConvertdQIN4cute5tupleIJNS3_1CILi96EEENS5_ILi64EEEEEENS_6half_tEfNS_4arch4Sm90ELi256ENS3_8TiledMMAINS3_8MMA_AtomIJNS3_4SM904GMMA25MMA_64x16x16_F32F16F16_SSILNSF_5MajorE1ELSH_0ELNSF_7ScaleInE1ELSI_1EEEEEENS3_6LayoutINS4_IJNS5_ILi1EEENS5_ILi2EEESM_EEENS4_IJNS5_ILi0EEESM_SP_EEEEENS4_IJNS3_10UnderscoreESS_SS_EEEEELb1EEEEEvNT_6ParamsE,"aw",@nobits
	.sectionflags	@""
	.align	16
	.zero		1024


//--------------------- .nv.shared._ZN7cutlass13device_kernelIN5flash11enable_sm90INS1_16FlashAttnBwdSm90INS1_25CollectiveMainloopBwdSm90ILi2ELi2ELi2EN4cute5tupleIJNS5_1CILi1EEES8_S8_EEENS6_IJNS7_ILi96EEENS7_ILi128EEENS7_ILi64EEEEEENS_6half_tEfNS_4arch4Sm90ELb1ELb0ELb1ELb1ELb1ELb1ELb0ELb1ELi2ELi1ELi2ELi2ELb0EEENS1_24CollectiveEpilogueBwdGQAISD_fSG_Li256ELb1ELb1EEENS1_25SingleTileBwdLPTSchedulerILb1ELi128ELb1EEEEEEEEEvNT_6ParamsE --------------------------
	.section	.nv.shared._ZN7cutlass13device_kernelIN5flash11enable_sm90INS1_16FlashAttnBwdSm90INS1_25CollectiveMainloopBwdSm90ILi2ELi2ELi2EN4cute5tupleIJNS5_1CILi1EEES8_S8_EEENS6_IJNS7_ILi96EEENS7_ILi128EEENS7_ILi64EEEEEENS_6half_tEfNS_4arch4Sm90ELb1ELb0ELb1ELb1ELb1ELb1ELb0ELb1ELi2ELi1ELi2ELi2ELb0EEENS1_24CollectiveEpilogueBwdGQAISD_fSG_Li256ELb1ELb1EEENS1_25SingleTileBwdLPTSchedulerILb1ELi128ELb1EEEEEEEEEvNT_6ParamsE,"aw",@nobits
	.sectionflags	@""
	.align	16
	.zero		1024


//--------------------- .nv.shared._ZN7cutlass13device_kernelIN5flash22FlashAttnBwdPreprocessIN4cute5tupleIJNS3_1CILi96EEENS5_ILi64EEEEEENS_6half_tEfNS_4arch4Sm90ELb1ELb1EEEEEvNT_6ParamsE --------------------------
	.section	.nv.shared._ZN7cutlass13device_kernelIN5flash22FlashAttnBwdPreprocessIN4cute5tupleIJNS3_1CILi96EEENS5_ILi64EEEEEENS_6half_tEfNS_4arch4Sm90ELb1ELb1EEEEEvNT_6ParamsE,"aw",@nobits
	.sectionflags	@""
	.align	16
	.zero		1024


//--------------------- .nv.constant0._ZN7cutlass13device_kernelIN5flash11enable_sm90INS1_16FlashAttnBwdSm90INS1_25CollectiveMainloopBwdSm90ILi2ELi2ELi2EN4cute5tupleIJNS5_1CILi1EEES8_S8_EEENS6_IJNS7_ILi128EEESA_NS7_ILi64EEEEEENS_6half_tEfNS_4arch4Sm90ELb0ELb0ELb1ELb0ELb0ELb1ELb0ELb0ELi2ELi1ELi2ELi2ELb0EEENS1_21CollectiveEpilogueBwdISC_SD_SF_Li256ELb0ELb0ELi1EEENS1_19SingleTileSchedulerILb0ELb0ELb0ELi128EEEEEEEEEvNT_6ParamsE --------------------------
	.section	.nv.constant0._ZN7cutlass13device_kernelIN5flash11enable_sm90INS1_16FlashAttnBwdSm90INS1_25CollectiveMainloopBwdSm90ILi2ELi2ELi2EN4cute5tupleIJNS5_1CILi1EEES8_S8_EEENS6_IJNS7_ILi128EEESA_NS7_ILi64EEEEEENS_6half_tEfNS_4arch4Sm90ELb0ELb0ELb1ELb0ELb0ELb1ELb0ELb0ELi2ELi1ELi2ELi2ELb0EEENS1_21CollectiveEpilogueBwdISC_SD_SF_Li256ELb0ELb0ELi1EEENS1_19SingleTileSchedulerILb0ELb0ELb0ELi128EEEEEEEEEvNT_6ParamsE,"a",@progbits
	.sectionflags	@""
	.align	4
.nv.constant0._ZN7cutlass13device_kernelIN5flash11enable_sm90INS1_16FlashAttnBwdSm90INS1_25CollectiveMainloopBwdSm90ILi2ELi2ELi2EN4cute5tupleIJNS5_1CILi1EEES8_S8_EEENS6_IJNS7_ILi128EEESA_NS7_ILi64EEEEEENS_6half_tEfNS_4arch4Sm90ELb0ELb0ELb1ELb0ELb0ELb1ELb0ELb0ELi2ELi1ELi2ELi2ELb0EEENS1_21CollectiveEpilogueBwdISC_SD_SF_Li256ELb0ELb0ELi1EEENS1_19SingleTileSchedulerILb0ELb0ELb0ELi128EEEEEEEEEvNT_6ParamsE:
	.zero		3200


//--------------------- .nv.constant0._ZN7cutlass13device_kernelIN5flash11enable_sm90INS1_16FlashAttnBwdSm90INS1_25CollectiveMainloopBwdSm90ILi2ELi2ELi2EN4cute5tupleIJNS5_1CILi1EEES8_S8_EEENS6_IJNS7_ILi128EEESA_NS7_ILi64EEEEEENS_6half_tEfNS_4arch4Sm90ELb0ELb0ELb1ELb0ELb1ELb1ELb0ELb0ELi2ELi1ELi2ELi2ELb0EEENS1_21CollectiveEpilogueBwdISC_SD_SF_Li256ELb0ELb0ELi1EEENS1_19SingleTileSchedulerILb0ELb0ELb0ELi128EEEEEEEEEvNT_6ParamsE --------------------------
	.section	.nv.constant0._ZN7cutlass13device_kernelIN5flash11enable_sm90INS1_16FlashAttnBwdSm90INS1_25CollectiveMainloopBwdSm90ILi2ELi2ELi2EN4cute5tupleIJNS5_1CILi1EEES8_S8_EEENS6_IJNS7_ILi128EEESA_NS7_ILi64EEEEEENS_6half_tEfNS_4arch4Sm90ELb0ELb0ELb1ELb0ELb1ELb1ELb0ELb0ELi2ELi1ELi2ELi2ELb0EEENS1_21CollectiveEpilogueBwdISC_SD_SF_Li256ELb0ELb0ELi1EEENS1_19SingleTileSchedulerILb0ELb0ELb0ELi128EEEEEEEEEvNT_6ParamsE,"a",@progbits
	.sectionflags	@""
	.align	4
.nv.constant0._ZN7cutlass13device_kernelIN5flash11enable_sm90INS1_16FlashAttnBwdSm90INS1_25CollectiveMainloopBwdSm90ILi2ELi2ELi2EN4cute5tupleIJNS5_1CILi1EEES8_S8_EEENS6_IJNS7_ILi128EEESA_NS7_ILi64EEEEEENS_6half_tEfNS_4arch4Sm90ELb0ELb0ELb1ELb0ELb1ELb1ELb0ELb0ELi2ELi1ELi2ELi2ELb0EEENS1_21CollectiveEpilogueBwdISC_SD_SF_Li256ELb0ELb0ELi1EEENS1_19SingleTileSchedulerILb0ELb0ELb0ELi128EEEEEEEEEvNT_6ParamsE:
	.zero		3200


//--------------------- .nv.constant0._ZN7cutlass13device_kernelIN5flash11enable_sm90INS1_16FlashAttnBwdSm90INS1_25CollectiveMainloopBwdSm90ILi2ELi2ELi2EN4cute5tupleIJNS5_1CILi1EEES8_S8_EEENS6_IJNS7_ILi128EEESA_NS7_ILi64EEEEEENS_6half_tEfNS_4arch4Sm90ELb0ELb0ELb1ELb0ELb0ELb1ELb0ELb0ELi2ELi1ELi2ELi2ELb0EEENS1_24CollectiveEpilogueBwdGQAISC_fSF_Li256ELb0ELb0EEENS1_19SingleTileSchedulerILb0ELb0ELb0ELi128EEEEEEEEEvNT_6ParamsE --------------------------
	.section	.nv.constant0._ZN7cutlass13device_kernelIN5flash11enable_sm90INS1_16FlashAttnBwdSm90INS1_25CollectiveMainloopBwdSm90ILi2ELi2ELi2EN4cute5tupleIJNS5_1CILi1EEES8_S8_EEENS6_IJNS7_ILi128EEESA_NS7_ILi64EEEEEENS_6half_tEfNS_4arch4Sm90ELb0ELb0ELb1ELb0ELb0ELb1ELb0ELb0ELi2ELi1ELi2ELi2ELb0EEENS1_24CollectiveEpilogueBwdGQAISC_fSF_Li256ELb0ELb0EEENS1_19SingleTileSchedulerILb0ELb0ELb0ELi128EEEEEEEEEvNT_6ParamsE,"a",@progbits
	.sectionflags	@""
	.align	4
.nv.constant0._ZN7cutlass13device_kernelIN5flash11enable_sm90INS1_16FlashAttnBwdSm90INS1_25CollectiveMainloopBwdSm90ILi2ELi2ELi2EN4cute5tupleIJNS5_1CILi1EEES8_S8_EEENS6_IJNS7_ILi128EEESA_NS7_ILi64EEEEEENS_6half_tEfNS_4arch4Sm90ELb0ELb0ELb1ELb0ELb0ELb1ELb0ELb0ELi2ELi1ELi2ELi2ELb0EEENS1_24CollectiveEpilogueBwdGQAISC_fSF_Li256ELb0ELb0EEENS1_19SingleTileSchedulerILb0ELb0ELb0ELi128EEEEEEEEEvNT_6ParamsE:
	.zero		2560


//--------------------- .nv.constant0._ZN7cutlass13device_kernelIN5flash11enable_sm90INS1_16FlashAttnBwdSm90INS1_25CollectiveMainloopBwdSm90ILi2ELi2ELi2EN4cute5tupleIJNS5_1CILi1EEES8_S8_EEENS6_IJNS7_ILi128EEESA_NS7_ILi64EEEEEENS_6half_tEfNS_4arch4Sm90ELb0ELb0ELb1ELb0ELb1ELb1ELb0ELb0ELi2ELi1ELi2ELi2ELb0EEENS1_24CollectiveEpilogueBwdGQAISC_fSF_Li256ELb0ELb1EEENS1_19SingleTileSchedulerILb0ELb0ELb0ELi128EEEEEEEEEvNT_6ParamsE --------------------------
	.section	.nv.constant0._ZN7cutlass13device_kernelIN5flash11enable_sm90INS1_16FlashAttnBwdSm90INS1_25CollectiveMainloopBwdSm90ILi2ELi2ELi2EN4cute5tupleIJNS5_1CILi1EEES8_S8_EEENS6_IJNS7_ILi128EEESA_NS7_ILi64EEEEEENS_6half_tEfNS_4arch4Sm90ELb0ELb0ELb1ELb0ELb1ELb1ELb0ELb0ELi2ELi1ELi2ELi2ELb0EEENS1_24CollectiveEpilogueBwdGQAISC_fSF_Li256ELb0ELb1EEENS1_19SingleTileSchedulerILb0ELb0ELb0ELi128EEEEEEEEEvNT_6ParamsE,"a",@progbits
	.sectionflags	@""
	.align	4
.nv.constant0._ZN7cutlass13device_kernelIN5flash11enable_sm90INS1_16FlashAttnBwdSm90INS1_25CollectiveMainloopBwdSm90ILi2ELi2ELi2EN4cute5tupleIJNS5_1CILi1EEES8_S8_EEENS6_IJNS7_ILi128EEESA_NS7_ILi64EEEEEENS_6half_tEfNS_4arch4Sm90ELb0ELb0ELb1ELb0ELb1ELb1ELb0ELb0ELi2ELi1ELi2ELi2ELb0EEENS1_24CollectiveEpilogueBwdGQAISC_fSF_Li256ELb0ELb1EEENS1_19SingleTileSchedulerILb0ELb0ELb0ELi128EEEEEEEEEvNT_6ParamsE:
	.zero		2560


//--------------------- .nv.constant0._ZN7cutlass13device_kernelIN5flash11enable_sm90INS1_16FlashAttnBwdSm90INS1_25CollectiveMainloopBwdSm90ILi2ELi2ELi2EN4cute5tupleIJNS5_1CILi1EEES8_S8_EEENS6_IJNS7_ILi128EEESA_NS7_ILi64EEEEEENS_6half_tEfNS_4arch4Sm90ELb0ELb0ELb1ELb1ELb0ELb1ELb0ELb0ELi2ELi1ELi2ELi2ELb0EEENS1_21CollectiveEpilogueBwdISC_SD_SF_Li256ELb1ELb0ELi1EEENS1_19SingleTileSchedulerILb1ELb0ELb0ELi128EEEEEEEEEvNT_6ParamsE --------------------------
	.section	.nv.constant0._ZN7cutlass13device_kernelIN5flash11enable_sm90INS1_16FlashAttnBwdSm90INS1_25CollectiveMainloopBwdSm90ILi2ELi2ELi2EN4cute5tupleIJNS5_1CILi1EEES8_S8_EEENS6_IJNS7_ILi128EEESA_NS7_ILi64EEEEEENS_6half_tEfNS_4arch4Sm90ELb0ELb0ELb1ELb1ELb0ELb1ELb0ELb0ELi2ELi1ELi2ELi2ELb0EEENS1_21CollectiveEpilogueBwdISC_SD_SF_Li256ELb1ELb0ELi1EEENS1_19SingleTileSchedulerILb1ELb0ELb0ELi128EEEEEEEEEvNT_6ParamsE,"a",@progbits
	.sectionflags	@""
	.align	4
.nv.constant0._ZN7cutlass13device_kernelIN5flash11enable_sm90INS1_16FlashAttnBwdSm90INS1_25CollectiveMainloopBwdSm90ILi2ELi2ELi2EN4cute5tupleIJNS5_1CILi1EEES8_S8_EEENS6_IJNS7_ILi128EEESA_NS7_ILi64EEEEEENS_6half_tEfNS_4arch4Sm90ELb0ELb0ELb1ELb1ELb0ELb1ELb0ELb0ELi2ELi1ELi2ELi2ELb0EEENS1_21CollectiveEpilogueBwdISC_SD_SF_Li256ELb1ELb0ELi1EEENS1_19SingleTileSchedulerILb1ELb0ELb0ELi128EEEEEEEEEvNT_6ParamsE:
	.zero		2560


//--------------------- .nv.constant0._ZN7cutlass13device_kernelIN5flash11enable_sm90INS1_16FlashAttnBwdSm90INS1_25CollectiveMainloopBwdSm90ILi2ELi2ELi2EN4cute5tupleIJNS5_1CILi1EEES8_S8_EEENS6_IJNS7_ILi128EEESA_NS7_ILi64EEEEEENS_6half_tEfNS_4arch4Sm90ELb0ELb0ELb1ELb1ELb1ELb1ELb0ELb0ELi2ELi1ELi2ELi2ELb0EEENS1_21CollectiveEpilogueBwdISC_SD_SF_Li256ELb1ELb0ELi1EEENS1_19SingleTileSchedulerILb1ELb0ELb0ELi128EEEEEEEEEvNT_6ParamsE --------------------------
	.section	.nv.constant0._ZN7cutlass13device_kernelIN5flash11enable_sm90INS1_16FlashAttnBwdSm90INS1_25CollectiveMainloopBwdSm90ILi2ELi2ELi2EN4cute5tupleIJNS5_1CILi1EEES8_S8_EEENS6_IJNS7_ILi128EEESA_NS7_ILi64EEEEEENS_6half_tEfNS_4arch4Sm90ELb0ELb0ELb1ELb1ELb1ELb1ELb0ELb0ELi2ELi1ELi2ELi2ELb0EEENS1_21CollectiveEpilogueBwdISC_SD_SF_Li256ELb1ELb0ELi1EEENS1_19SingleTileSchedulerILb1ELb0ELb0ELi128EEEEEEEEEvNT_6ParamsE,"a",@progbits
	.sectionflags	@""
	.align	4
.nv.constant0._ZN7cutlass13device_kernelIN5flash11enable_sm90INS1_16FlashAttnBwdSm90INS1_25CollectiveMainloopBwdSm90ILi2ELi2ELi2EN4cute5tupleIJNS5_1CILi1EEES8_S8_EEENS6_IJNS7_ILi128EEESA_NS7_ILi64EEEEEENS_6half_tEfNS_4arch4Sm90ELb0ELb0ELb1ELb1ELb1ELb1ELb0ELb0ELi2ELi1ELi2ELi2ELb0EEENS1_21CollectiveEpilogueBwdISC_SD_SF_Li256ELb1ELb0ELi1EEENS1_19SingleTileSchedulerILb1ELb0ELb0ELi128EEEEEEEEEvNT_6ParamsE:
	.zero		2560


//--------------------- .nv.constant0._ZN7cutlass13device_kernelIN5flash11enable_sm90INS1_16FlashAttnBwdSm90INS1_25CollectiveMainloopBwdSm90ILi2ELi2ELi2EN4cute5tupleIJNS5_1CILi1EEES8_S8_EEENS6_IJNS7_ILi128EEESA_NS7_ILi64EEEEEENS_6half_tEfNS_4arch4Sm90ELb0ELb0ELb1ELb1ELb0ELb1ELb0ELb0ELi2ELi1ELi2ELi2ELb0EEENS1_24CollectiveEpilogueBwdGQAISC_fSF_Li256ELb1ELb0EEENS1_19SingleTileSchedulerILb1ELb0ELb0ELi128EEEEEEEEEvNT_6ParamsE --------------------------
	.section	.nv.constant0._ZN7cutlass13device_kernelIN5flash11enable_sm90INS1_16FlashAttnBwdSm90INS1_25CollectiveMainloopBwdSm90ILi2ELi2ELi2EN4cute5tupleIJNS5_1CILi1EEES8_S8_EEENS6_IJNS7_ILi128EEESA_NS7_ILi64EEEEEENS_6half_tEfNS_4arch4Sm90ELb0ELb0ELb1ELb1ELb0ELb1ELb0ELb0ELi2ELi1ELi2ELi2ELb0EEENS1_24CollectiveEpilogueBwdGQAISC_fSF_Li256ELb1ELb0EEENS1_19SingleTileSchedulerILb1ELb0ELb0ELi128EEEEEEEEEvNT_6ParamsE,"a",@progbits
	.sectionflags	@""
	.align	4
.nv.constant0._ZN7cutlass13device_kernelIN5flash11enable_sm90INS1_16FlashAttnBwdSm90INS1_25CollectiveMainloopBwdSm90ILi2ELi2ELi2EN4cute5tupleIJNS5_1CILi1EEES8_S8_EEENS6_IJNS7_ILi128EEESA_NS7_ILi64EEEEEENS_6half_tEfNS_4arch4Sm90ELb0ELb0ELb1ELb1ELb0ELb1ELb0ELb0ELi2ELi1ELi2ELi2ELb0EEENS1_24CollectiveEpilogueBwdGQAISC_fSF_Li256ELb1ELb0EEENS1_19SingleTileSchedulerILb1ELb0ELb0ELi128EEEEEEEEEvNT_6ParamsE:
	.zero		2560


//--------------------- .nv.constant0._ZN7cutlass13device_kernelIN5flash11enable_sm90INS1_16FlashAttnBwdSm90INS1_25CollectiveMainloopBwdSm90ILi2ELi2ELi2EN4cute5tupleIJNS5_1CILi1EEES8_S8_EEENS6_IJNS7_ILi128EEESA_NS7_ILi64EEEEEENS_6half_tEfNS_4arch4Sm90ELb0ELb0ELb1ELb1ELb1ELb1ELb0ELb0ELi2ELi1ELi2ELi2ELb0EEENS1_24CollectiveEpilogueBwdGQAISC_fSF_Li256ELb1ELb1EEENS1_19SingleTileSchedulerILb1ELb0ELb0ELi128EEEEEEEEEvNT_6ParamsE --------------------------
	.section	.nv.constant0._ZN7cutlass13device_kernelIN5flash11enable_sm90INS1_16FlashAttnBwdSm90INS1_25CollectiveMainloopBwdSm90ILi2ELi2ELi2EN4cute5tupleIJNS5_1CILi1EEES8_S8_EEENS6_IJNS7_ILi128EEESA_NS7_ILi64EEEEEENS_6half_tEfNS_4arch4Sm90ELb0ELb0ELb1ELb1ELb1ELb1ELb0ELb0ELi2ELi1ELi2ELi2ELb0EEENS1_24CollectiveEpilogueBwdGQAISC_fSF_Li256ELb1ELb1EEENS1_19SingleTileSchedulerILb1ELb0ELb0ELi128EEEEEEEEEvNT_6ParamsE,"a",@progbits
	.sectionflags	@""
	.align	4
.nv.constant0._ZN7cutlass13device_kernelIN5flash11enable_sm90INS1_16FlashAttnBwdSm90INS1_25CollectiveMainloopBwdSm90ILi2ELi2ELi2EN4cute5tupleIJNS5_1CILi1EEES8_S8_EEENS6_IJNS7_ILi128EEESA_NS7_ILi64EEEEEENS_6half_tEfNS_4arch4Sm90ELb0ELb0ELb1ELb1ELb1ELb1ELb0ELb0ELi2ELi1ELi2ELi2ELb0EEENS1_24CollectiveEpilogueBwdGQAISC_fSF_Li256ELb1ELb1EEENS1_19SingleTileSchedulerILb1ELb0ELb0ELi128EEEEEEEEEvNT_6ParamsE:
	.zero		2560


//--------------------- .nv.constant0._ZN7cutlass13device_kernelIN5flash11enable_sm90INS1_16FlashAttnBwdSm90INS1_25CollectiveMainloopBwdSm90ILi2ELi2ELi2EN4cute5tupleIJNS5_1CILi1EEES8_S8_EEENS6_IJNS7_ILi128EEESA_NS7_ILi64EEEEEENS_6half_tEfNS_4arch4Sm90ELb0ELb1ELb1ELb0ELb0ELb1ELb0ELb0ELi2ELi1ELi2ELi2ELb0EEENS1_21CollectiveEpilogueBwdISC_SD_SF_Li256ELb0ELb0ELi1EEENS1_19SingleTileSchedulerILb0ELb0ELb0ELi128EEEEEEEEEvNT_6ParamsE --------------------------
	.section	.nv.constant0._ZN7cutlass13device_kernelIN5flash11enable_sm90INS1_16FlashAttnBwdSm90INS1_25CollectiveMainloopBwdSm90ILi2ELi2ELi2EN4cute5tupleIJNS5_1CILi1EEES8_S8_EEENS6_IJNS7_ILi128EEESA_NS7_ILi64EEEEEENS_6half_tEfNS_4arch4Sm90ELb0ELb1ELb1ELb0ELb0ELb1ELb0ELb0ELi2ELi1ELi2ELi2ELb0EEENS1_21CollectiveEpilogueBwdISC_SD_SF_Li256ELb0ELb0ELi1EEENS1_19SingleTileSchedulerILb0ELb0ELb0ELi128EEEEEEEEEvNT_6ParamsE,"a",@progbits
	.sectionflags	@""
	.align	4
.nv.constant0._ZN7cutlass13device_kernelIN5flash11enable_sm90INS1_16FlashAttnBwdSm90INS1_25CollectiveMainloopBwdSm90ILi2ELi2ELi2EN4cute5tupleIJNS5_1CILi1EEES8_S8_EEENS6_IJNS7_ILi128EEESA_NS7_ILi64EEEEEENS_6half_tEfNS_4arch4Sm90ELb0ELb1ELb1ELb0ELb0ELb1ELb0ELb0ELi2ELi1ELi2ELi2ELb0EEENS1_21CollectiveEpilogueBwdISC_SD_SF_Li256ELb0ELb0ELi1EEENS1_19SingleTileSchedulerILb0ELb0ELb0ELi128EEEEEEEEEvNT_6ParamsE:
	.zero		3200


//--------------------- .nv.constant0._ZN7cutlass13device_kernelIN5flash11enable_sm90INS1_16FlashAttnBwdSm90INS1_25CollectiveMainloopBwdSm90ILi2ELi2ELi2EN4cute5tupleIJNS5_1CILi1EEES8_S8_EEENS6_IJNS7_ILi128EEESA_NS7_ILi64EEEEEENS_6half_tEfNS_4arch4Sm90ELb0ELb1ELb1ELb0ELb1ELb1ELb0ELb0ELi2ELi1ELi2ELi2ELb0EEENS1_21CollectiveEpilogueBwdISC_SD_SF_Li256ELb0ELb0ELi1EEENS1_19SingleTileSchedulerILb0ELb0ELb0ELi128EEEEEEEEEvNT_6ParamsE --------------------------
	.section	.nv.constant0._ZN7cutlass13device_kernelIN5flash11enable_sm90INS1_16FlashAttnBwdSm90INS1_25CollectiveMainloopBwdSm90ILi2ELi2ELi2EN4cute5tupleIJNS5_1CILi1EEES8_S8_EEENS6_IJNS7_ILi128EEESA_NS7_ILi64EEEEEENS_6half_tEfNS_4arch4Sm90ELb0ELb1ELb1ELb0ELb1ELb1ELb0ELb0ELi2ELi1ELi2ELi2ELb0EEENS1_21CollectiveEpilogueBwdISC_SD_SF_Li256ELb0ELb0ELi1EEENS1_19SingleTileSchedulerILb0ELb0ELb0ELi128EEEEEEEEEvNT_6ParamsE,"a",@progbits
	.sectionflags	@""
	.align	4
.nv.constant0._ZN7cutlass13device_kernelIN5flash11enable_sm90INS1_16FlashAttnBwdSm90INS1_25CollectiveMainloopBwdSm90ILi2ELi2ELi2EN4cute5tupleIJNS5_1CILi1EEES8_S8_EEENS6_IJNS7_ILi128EEESA_NS7_ILi64EEEEEENS_6half_tEfNS_4arch4Sm90ELb0ELb1ELb1ELb0ELb1ELb1ELb0ELb0ELi2ELi1ELi2ELi2ELb0EEENS1_21CollectiveEpilogueBwdISC_SD_SF_Li256ELb0ELb0ELi1EEENS1_19SingleTileSchedulerILb0ELb0ELb0ELi128EEEEEEEEEvNT_6ParamsE:
	.zero		3200


//--------------------- .nv.constant0._ZN7cutlass13device_kernelIN5flash11enable_sm90INS1_16FlashAttnBwdSm90INS1_25CollectiveMainloopBwdSm90ILi2ELi2ELi2EN4cute5tupleIJNS5_1CILi1EEES8_S8_EEENS6_IJNS7_ILi128EEESA_NS7_ILi64EEEEEENS_6half_tEfNS_4arch4Sm90ELb0ELb1ELb1ELb0ELb0ELb1ELb0ELb0ELi2ELi1ELi2ELi2ELb0EEENS1_24CollectiveEpilogueBwdGQAISC_fSF_Li256ELb0ELb0EEENS1_19SingleTileSchedulerILb0ELb0ELb0ELi128EEEEEEEEEvNT_6ParamsE --------------------------
	.section	.nv.constant0._ZN7cutlass13device_kernelIN5flash11enable_sm90INS1_16FlashAttnBwdSm90INS1_25CollectiveMainloopBwdSm90ILi2ELi2ELi2EN4cute5tupleIJNS5_1CILi1EEES8_S8_EEENS6_IJNS7_ILi128EEESA_NS7_ILi64EEEEEENS_6half_tEfNS_4arch4Sm90ELb0ELb1ELb1ELb0ELb0ELb1ELb0ELb0ELi2ELi1ELi2ELi2ELb0EEENS1_24CollectiveEpilogueBwdGQAISC_fSF_Li256ELb0ELb0EEENS1_19SingleTileSchedulerILb0ELb0ELb0ELi128EEEEEEEEEvNT_6ParamsE,"a",@progbits
	.sectionflags	@""
	.align	4
.nv.constant0._ZN7cutlass13device_kernelIN5flash11enable_sm90INS1_16FlashAttnBwdSm90INS1_25CollectiveMainloopBwdSm90ILi2ELi2ELi2EN4cute5tupleIJNS5_1CILi1EEES8_S8_EEENS6_IJNS7_ILi128EEESA_NS7_ILi64EEEEEENS_6half_tEfNS_4arch4Sm90ELb0ELb1ELb1ELb0ELb0ELb1ELb0ELb0ELi2ELi1ELi2ELi2ELb0EEENS1_24CollectiveEpilogueBwdGQAISC_fSF_Li256ELb0ELb0EEENS1_19SingleTileSchedulerILb0ELb0ELb0ELi128EEEEEEEEEvNT_6ParamsE:
	.zero		2560


//--------------------- .nv.constant0._ZN7cutlass13device_kernelIN5flash11enable_sm90INS1_16FlashAttnBwdSm90INS1_25CollectiveMainloopBwdSm90ILi2ELi2ELi2EN4cute5tupleIJNS5_1CILi1EEES8_S8_EEENS6_IJNS7_ILi128EEESA_NS7_ILi64EEEEEENS_6half_tEfNS_4arch4Sm90ELb0ELb1ELb1ELb0ELb1ELb1ELb0ELb0ELi2ELi1ELi2ELi2ELb0EEENS1_24CollectiveEpilogueBwdGQAISC_fSF_Li256ELb0ELb1EEENS1_19SingleTileSchedulerILb0ELb0ELb0ELi128EEEEEEEEEvNT_6ParamsE --------------------------
	.section	.nv.constant0._ZN7cutlass13device_kernelIN5flash11enable_sm90INS1_16FlashAttnBwdSm90INS1_25CollectiveMainloopBwdSm90ILi2ELi2ELi2EN4cute5tupleIJNS5_1CILi1EEES8_S8_EEENS6_IJNS7_ILi128EEESA_NS7_ILi64EEEEEENS_6half_tEfNS_4arch4Sm90ELb0ELb1ELb1ELb0ELb1ELb1ELb0ELb0ELi2ELi1ELi2ELi2ELb0EEENS1_24CollectiveEpilogueBwdGQAISC_fSF_Li256ELb0ELb1EEENS1_19SingleTileSchedulerILb0ELb0ELb0ELi128EEEEEEEEEvNT_6ParamsE,"a",@progbits
	.sectionflags	@""
	.align	4
.nv.constant0._ZN7cutlass13device_kernelIN5flash11enable_sm90INS1_16FlashAttnBwdSm90INS1_25CollectiveMainloopBwdSm90ILi2ELi2ELi2EN4cute5tupleIJNS5_1CILi1EEES8_S8_EEENS6_IJNS7_ILi128EEESA_NS7_ILi64EEEEEENS_6half_tEfNS_4arch4Sm90ELb0ELb1ELb1ELb0ELb1ELb1ELb0ELb0ELi2ELi1ELi2ELi2ELb0EEENS1_24CollectiveEpilogueBwdGQAISC_fSF_Li256ELb0ELb1EEENS1_19SingleTileSchedulerILb0ELb0ELb0ELi128EEEEEEEEEvNT_6ParamsE:
	.zero		2560


//--------------------- .nv.constant0._ZN7cutlass13device_kernelIN5flash22FlashAttnBwdPreprocessIN4cute5tupleIJNS3_1CILi128EEENS5_ILi64EEEEEENS_6half_tEfNS_4arch4Sm90ELb1ELb0EEEEEvNT_6ParamsE --------------------------
	.section	.nv.constant0._ZN7cutlass13device_kernelIN5flash22FlashAttnBwdPreprocessIN4cute5tupleIJNS3_1CILi128EEENS5_ILi64EEEEEENS_6half_tEfNS_4arch4Sm90ELb1ELb0EEEEEvNT_6ParamsE,"a",@progbits
	.sectionflags	@""
	.align	4
.nv.constant0._ZN7cutlass13device_kernelIN5flash22FlashAttnBwdPreprocessIN4cute5tupleIJNS3_1CILi128EEENS5_ILi64EEEEEENS_6half_tEfNS_4arch4Sm90ELb1ELb0EEEEEvNT_6ParamsE:
	.zero		1136


//--------------------- .nv.constant0._ZN7cutlass13device_kernelIN5flash11enable_sm90INS1_16FlashAttnBwdSm90INS1_25CollectiveMainloopBwdSm90ILi2ELi2ELi2EN4cute5tupleIJNS5_1CILi1EEES8_S8_EEENS6_IJNS7_ILi128EEESA_NS7_ILi64EEEEEENS_6half_tEfNS_4arch4Sm90ELb0ELb1ELb1ELb1ELb0ELb1ELb0ELb0ELi2ELi1ELi2ELi2ELb0EEENS1_21CollectiveEpilogueBwdISC_SD_SF_Li256ELb1ELb0ELi1EEENS1_19SingleTileSchedulerILb1ELb0ELb0ELi128EEEEEEEEEvNT_6ParamsE --------------------------
	.section	.nv.constant0._ZN7cutlass13device_kernelIN5flash11enable_sm90INS1_16FlashAttnBwdSm90INS1_25CollectiveMainloopBwdSm90ILi2ELi2ELi2EN4cute5tupleIJNS5_1CILi1EEES8_S8_EEENS6_IJNS7_ILi128EEESA_NS7_ILi64EEEEEENS_6half_tEfNS_4arch4Sm90ELb0ELb1ELb1ELb1ELb0ELb1ELb0ELb0ELi2ELi1ELi2ELi2ELb0EEENS1_21CollectiveEpilogueBwdISC_SD_SF_Li256ELb1ELb0ELi1EEENS1_19SingleTileSchedulerILb1ELb0ELb0ELi128EEEEEEEEEvNT_6ParamsE,"a",@progbits
	.sectionflags	@""
	.align	4
.nv.constant0._ZN7cutlass13device_kernelIN5flash11enable_sm90INS1_16FlashAttnBwdSm90INS1_25CollectiveMainloopBwdSm90ILi2ELi2ELi2EN4cute5tupleIJNS5_1CILi1EEES8_S8_EEENS6_IJNS7_ILi128EEESA_NS7_ILi64EEEEEENS_6half_tEfNS_4arch4Sm90ELb0ELb1ELb1ELb1ELb0ELb1ELb0ELb0ELi2ELi1ELi2ELi2ELb0EEENS1_21CollectiveEpilogueBwdISC_SD_SF_Li256ELb1ELb0ELi1EEENS1_19SingleTileSchedulerILb1ELb0ELb0ELi128EEEEEEEEEvNT_6ParamsE:
	.zero		2560


//--------------------- .nv.constant0._ZN7cutlass13device_kernelIN5flash11enable_sm90INS1_16FlashAttnBwdSm90INS1_25CollectiveMainloopBwdSm90ILi2ELi2ELi2EN4cute5tupleIJNS5_1CILi1EEES8_S8_EEENS6_IJNS7_ILi128EEESA_NS7_ILi64EEEEEENS_6half_tEfNS_4arch4Sm90ELb0ELb1ELb1ELb1ELb1ELb1ELb0ELb0ELi2ELi1ELi2ELi2ELb0EEENS1_21CollectiveEpilogueBwdISC_SD_SF_Li256ELb1ELb0ELi1EEENS1_19SingleTileSchedulerILb1ELb0ELb0ELi128EEEEEEEEEvNT_6ParamsE --------------------------
	.section	.nv.constant0._ZN7cutlass13device_kernelIN5flash11enable_sm90INS1_16FlashAttnBwdSm90INS1_25CollectiveMainloopBwdSm90ILi2ELi2ELi2EN4cute5tupleIJNS5_1CILi1EEES8_S8_EEENS6_IJNS7_ILi128EEESA_NS7_ILi64EEEEEENS_6half_tEfNS_4arch4Sm90ELb0ELb1ELb1ELb1ELb1ELb1ELb0ELb0ELi2ELi1ELi2ELi2ELb0EEENS1_21CollectiveEpilogueBwdISC_SD_SF_Li256ELb1ELb0ELi1EEENS1_19SingleTileSchedulerILb1ELb0ELb0ELi128EEEEEEEEEvNT_6ParamsE,"a",@progbits
	.sectionflags	@""
	.align	4
.nv.constant0._ZN7cutlass13device_kernelIN5flash11enable_sm90INS1_16FlashAttnBwdSm90INS1_25CollectiveMainloopBwdSm90ILi2ELi2ELi2EN4cute5tupleIJNS5_1CILi1EEES8_S8_EEENS6_IJNS7_ILi128EEESA_NS7_ILi64EEEEEENS_6half_tEfNS_4arch4Sm90ELb0ELb1ELb1ELb1ELb1ELb1ELb0ELb0ELi2ELi1ELi2ELi2ELb0EEENS1_21CollectiveEpilogueBwdISC_SD_SF_Li256ELb1ELb0ELi1EEENS1_19SingleTileSchedulerILb1ELb0ELb0ELi128EEEEEEEEEvNT_6ParamsE:
	.zero		2560


//--------------------- .nv.constant0._ZN7cutlass13device_kernelIN5flash11enable_sm90INS1_16FlashAttnBwdSm90INS1_25CollectiveMainloopBwdSm90ILi2ELi2ELi2EN4cute5tupleIJNS5_1CILi1EEES8_S8_EEENS6_IJNS7_ILi128EEESA_NS7_ILi64EEEEEENS_6half_tEfNS_4arch4Sm90ELb0ELb1ELb1ELb1ELb0ELb1ELb0ELb0ELi2ELi1ELi2ELi2ELb0EEENS1_24CollectiveEpilogueBwdGQAISC_fSF_Li256ELb1ELb0EEENS1_19SingleTileSchedulerILb1ELb0ELb0ELi128EEEEEEEEEvNT_6ParamsE --------------------------
	.section	.nv.constant0._ZN7cutlass13device_kernelIN5flash11enable_sm90INS1_16FlashAttnBwdSm90INS1_25CollectiveMainloopBwdSm90ILi2ELi2ELi2EN4cute5tupleIJNS5_1CILi1EEES8_S8_EEENS6_IJNS7_ILi128EEESA_NS7_ILi64EEEEEENS_6half_tEfNS_4arch4Sm90ELb0ELb1ELb1ELb1ELb0ELb1ELb0ELb0ELi2ELi1ELi2ELi2ELb0EEENS1_24CollectiveEpilogueBwdGQAISC_fSF_Li256ELb1ELb0EEENS1_19SingleTileSchedulerILb1ELb0ELb0ELi128EEEEEEEEEvNT_6ParamsE,"a",@progbits
	.sectionflags	@""
	.align	4
.nv.constant0._ZN7cutlass13device_kernelIN5flash11enable_sm90INS1_16FlashAttnBwdSm90INS1_25CollectiveMainloopBwdSm90ILi2ELi2ELi2EN4cute5tupleIJNS5_1CILi1EEES8_S8_EEENS6_IJNS7_ILi128EEESA_NS7_ILi64EEEEEENS_6half_tEfNS_4arch4Sm90ELb0ELb1ELb1ELb1ELb0ELb1ELb0ELb0ELi2ELi1ELi2ELi2ELb0EEENS1_24CollectiveEpilogueBwdGQAISC_fSF_Li256ELb1ELb0EEENS1_19SingleTileSchedulerILb1ELb0ELb0ELi128EEEEEEEEEvNT_6ParamsE:
	.zero		2560


//--------------------- .nv.constant0._ZN7cutlass13device_kernelIN5flash32FlashAttnBwdPostprocessConvertdQIN4cute5tupleIJNS3_1CILi128EEENS5_ILi64EEEEEENS_6half_tEfNS_4arch4Sm90ELi256ENS3_8TiledMMAINS3_8MMA_AtomIJNS3_4SM904GMMA25MMA_64x64x16_F32F16F16_SSILNSF_5MajorE0ELSH_1ELNSF_7ScaleInE1ELSI_1EEEEEENS3_6LayoutINS4_IJNS5_ILi2EEENS5_ILi1EEESN_EEENS4_IJSN_NS5_ILi0EEESP_EEEEENS4_IJNS3_10UnderscoreESS_SS_EEEEELb0EEEEEvNT_6ParamsE --------------------------
	.section	.nv.constant0._ZN7cutlass13device_kernelIN5flash32FlashAttnBwdPostprocessConvertdQIN4cute5tupleIJNS3_1CILi128EEENS5_ILi64EEEEEENS_6half_tEfNS_4arch4Sm90ELi256ENS3_8TiledMMAINS3_8MMA_AtomIJNS3_4SM904GMMA25MMA_64x64x16_F32F16F16_SSILNSF_5MajorE0ELSH_1ELNSF_7ScaleInE1ELSI_1EEEEEENS3_6LayoutINS4_IJNS5_ILi2EEENS5_ILi1EEESN_EEENS4_IJSN_NS5_ILi0EEESP_EEEEENS4_IJNS3_10UnderscoreESS_SS_EEEEELb0EEEEEvNT_6ParamsE,"a",@progbits
	.sectionflags	@""
	.align	4
.nv.constant0._ZN7cutlass13device_kernelIN5flash32FlashAttnBwdPostprocessConvertdQIN4cute5tupleIJNS3_1CILi128EEENS5_ILi64EEEEEENS_6half_tEfNS_4arch4Sm90ELi256ENS3_8TiledMMAINS3_8MMA_AtomIJNS3_4SM904GMMA25MMA_64x64x16_F32F16F16_SSILNSF_5MajorE0ELSH_1ELNSF_7ScaleInE1ELSI_1EEEEEENS3_6LayoutINS4_IJNS5_ILi2EEENS5_ILi1EEESN_EEENS4_IJSN_NS5_ILi0EEESP_EEEEENS4_IJNS3_10UnderscoreESS_SS_EEEEELb0EEEEEvNT_6ParamsE:
	.zero		1008


//--------------------- .nv.constant0._ZN7cutlass13device_kernelIN5flash11enable_sm90INS1_16FlashAttnBwdSm90INS1_25CollectiveMainloopBwdSm90ILi2ELi2ELi2EN4cute5tupleIJNS5_1CILi1EEES8_S8_EEENS6_IJNS7_ILi128EEESA_NS7_ILi64EEEEEENS_6half_tEfNS_4arch4Sm90ELb0ELb1ELb1ELb1ELb1ELb1ELb0ELb0ELi2ELi1ELi2ELi2ELb0EEENS1_24CollectiveEpilogueBwdGQAISC_fSF_Li256ELb1ELb1EEENS1_19SingleTileSchedulerILb1ELb0ELb0ELi128EEEEEEEEEvNT_6ParamsE --------------------------
	.section	.nv.constant0._ZN7cutlass13device_kernelIN5flash11enable_sm90INS1_16FlashAttnBwdSm90INS1_25CollectiveMainloopBwdSm90ILi2ELi2ELi2EN4cute5tupleIJNS5_1CILi1EEES8_S8_EEENS6_IJNS7_ILi128EEESA_NS7_ILi64EEEEEENS_6half_tEfNS_4arch4Sm90ELb0ELb1ELb1ELb1ELb1ELb1ELb0ELb0ELi2ELi1ELi2ELi2ELb0EEENS1_24CollectiveEpilogueBwdGQAISC_fSF_Li256ELb1ELb1EEENS1_19SingleTileSchedulerILb1ELb0ELb0ELi128EEEEEEEEEvNT_6ParamsE,"a",@progbits
	.sectionflags	@""
	.align	4
.nv.constant0._ZN7cutlass13device_kernelIN5flash11enable_sm90INS1_16FlashAttnBwdSm90INS1_25CollectiveMainloopBwdSm90ILi2ELi2ELi2EN4cute5tupleIJNS5_1CILi1EEES8_S8_EEENS6_IJNS7_ILi128EEESA_NS7_ILi64EEEEEENS_6half_tEfNS_4arch4Sm90ELb0ELb1ELb1ELb1ELb1ELb1ELb0ELb0ELi2ELi1ELi2ELi2ELb0EEENS1_24CollectiveEpilogueBwdGQAISC_fSF_Li256ELb1ELb1EEENS1_19SingleTileSchedulerILb1ELb0ELb0ELi128EEEEEEEEEvNT_6ParamsE:
	.zero		2560


//--------------------- .nv.constant0._ZN7cutlass13device_kernelIN5flash22FlashAttnBwdPreprocessIN4cute5tupleIJNS3_1CILi128EEENS5_ILi64EEEEEENS_6half_tEfNS_4arch4Sm90ELb1ELb1EEEEEvNT_6ParamsE --------------------------
	.section	.nv.constant0._ZN7cutlass13device_kernelIN5flash22FlashAttnBwdPreprocessIN4cute5tupleIJNS3_1CILi128EEENS5_ILi64EEEEEENS_6half_tEfNS_4arch4Sm90ELb1ELb1EEEEEvNT_6ParamsE,"a",@progbits
	.sectionflags	@""
	.align	4
.nv.constant0._ZN7cutlass13device_kernelIN5flash22FlashAttnBwdPreprocessIN4cute5tupleIJNS3_1CILi128EEENS5_ILi64EEEEEENS_6half_tEfNS_4arch4Sm90ELb1ELb1EEEEEvNT_6ParamsE:
	.zero		1136


//--------------------- .nv.constant0._ZN7cutlass13device_kernelIN5flash11enable_sm90INS1_16FlashAttnBwdSm90INS1_25CollectiveMainloopBwdSm90ILi2ELi2ELi2EN4cute5tupleIJNS5_1CILi1EEES8_S8_EEENS6_IJNS7_ILi96EEENS7_ILi128EEENS7_ILi64EEEEEENS_6half_tEfNS_4arch4Sm90ELb1ELb0ELb1ELb0ELb0ELb1ELb0ELb1ELi2ELi1ELi2ELi2ELb0EEENS1_21CollectiveEpilogueBwdISD_SE_SG_Li256ELb0ELb0ELi1EEENS1_25SingleTileBwdLPTSchedulerILb0ELi128ELb0EEEEEEEEEvNT_6ParamsE --------------------------
	.section	.nv.constant0._ZN7cutlass13device_kernelIN5flash11enable_sm90INS1_16FlashAttnBwdSm90INS1_25CollectiveMainloopBwdSm90ILi2ELi2ELi2EN4cute5tupleIJNS5_1CILi1EEES8_S8_EEENS6_IJNS7_ILi96EEENS7_ILi128EEENS7_ILi64EEEEEENS_6half_tEfNS_4arch4Sm90ELb1ELb0ELb1ELb0ELb0ELb1ELb0ELb1ELi2ELi1ELi2ELi2ELb0EEENS1_21CollectiveEpilogueBwdISD_SE_SG_Li256ELb0ELb0ELi1EEENS1_25SingleTileBwdLPTSchedulerILb0ELi128ELb0EEEEEEEEEvNT_6ParamsE,"a",@progbits
	.sectionflags	@""
	.align	4
.nv.constant0._ZN7cutlass13device_kernelIN5flash11enable_sm90INS1_16FlashAttnBwdSm90INS1_25CollectiveMainloopBwdSm90ILi2ELi2ELi2EN4cute5tupleIJNS5_1CILi1EEES8_S8_EEENS6_IJNS7_ILi96EEENS7_ILi128EEENS7_ILi64EEEEEENS_6half_tEfNS_4arch4Sm90ELb1ELb0ELb1ELb0ELb0ELb1ELb0ELb1ELi2ELi1ELi2ELi2ELb0EEENS1_21CollectiveEpilogueBwdISD_SE_SG_Li256ELb0ELb0ELi1EEENS1_25SingleTileBwdLPTSchedulerILb0ELi128ELb0EEEEEEEEEvNT_6ParamsE:
	.zero		3200


//--------------------- .nv.constant0._ZN7cutlass13device_kernelIN5flash11enable_sm90INS1_16FlashAttnBwdSm90INS1_25CollectiveMainloopBwdSm90ILi2ELi2ELi2EN4cute5tupleIJNS5_1CILi1EEES8_S8_EEENS6_IJNS7_ILi96EEENS7_ILi128EEENS7_ILi64EEEEEENS_6half_tEfNS_4arch4Sm90ELb1ELb0ELb1ELb0ELb1ELb1ELb0ELb1ELi2ELi1ELi2ELi2ELb0EEENS1_21CollectiveEpilogueBwdISD_SE_SG_Li256ELb0ELb0ELi1EEENS1_25SingleTileBwdLPTSchedulerILb0ELi128ELb1EEEEEEEEEvNT_6ParamsE --------------------------
	.section	.nv.constant0._ZN7cutlass13device_kernelIN5flash11enable_sm90INS1_16FlashAttnBwdSm90INS1_25CollectiveMainloopBwdSm90ILi2ELi2ELi2EN4cute5tupleIJNS5_1CILi1EEES8_S8_EEENS6_IJNS7_ILi96EEENS7_ILi128EEENS7_ILi64EEEEEENS_6half_tEfNS_4arch4Sm90ELb1ELb0ELb1ELb0ELb1ELb1ELb0ELb1ELi2ELi1ELi2ELi2ELb0EEENS1_21CollectiveEpilogueBwdISD_SE_SG_Li256ELb0ELb0ELi1EEENS1_25SingleTileBwdLPTSchedulerILb0ELi128ELb1EEEEEEEEEvNT_6ParamsE,"a",@progbits
	.sectionflags	@""
	.align	4
.nv.constant0._ZN7cutlass13device_kernelIN5flash11enable_sm90INS1_16FlashAttnBwdSm90INS1_25CollectiveMainloopBwdSm90ILi2ELi2ELi2EN4cute5tupleIJNS5_1CILi1EEES8_S8_EEENS6_IJNS7_ILi96EEENS7_ILi128EEENS7_ILi64EEEEEENS_6half_tEfNS_4arch4Sm90ELb1ELb0ELb1ELb0ELb1ELb1ELb0ELb1ELi2ELi1ELi2ELi2ELb0EEENS1_21CollectiveEpilogueBwdISD_SE_SG_Li256ELb0ELb0ELi1EEENS1_25SingleTileBwdLPTSchedulerILb0ELi128ELb1EEEEEEEEEvNT_6ParamsE:
	.zero		3200


//--------------------- .nv.constant0._ZN7cutlass13device_kernelIN5flash11enable_sm90INS1_16FlashAttnBwdSm90INS1_25CollectiveMainloopBwdSm90ILi2ELi2ELi2EN4cute5tupleIJNS5_1CILi1EEES8_S8_EEENS6_IJNS7_ILi96EEENS7_ILi128EEENS7_ILi64EEEEEENS_6half_tEfNS_4arch4Sm90ELb1ELb0ELb1ELb0ELb0ELb1ELb0ELb1ELi2ELi1ELi2ELi2ELb0EEENS1_24CollectiveEpilogueBwdGQAISD_fSG_Li256ELb0ELb0EEENS1_25SingleTileBwdLPTSchedulerILb0ELi128ELb0EEEEEEEEEvNT_6ParamsE --------------------------
	.section	.nv.constant0._ZN7cutlass13device_kernelIN5flash11enable_sm90INS1_16FlashAttnBwdSm90INS1_25CollectiveMainloopBwdSm90ILi2ELi2ELi2EN4cute5tupleIJNS5_1CILi1EEES8_S8_EEENS6_IJNS7_ILi96EEENS7_ILi128EEENS7_ILi64EEEEEENS_6half_tEfNS_4arch4Sm90ELb1ELb0ELb1ELb0ELb0ELb1ELb0ELb1ELi2ELi1ELi2ELi2ELb0EEENS1_24CollectiveEpilogueBwdGQAISD_fSG_Li256ELb0ELb0EEENS1_25SingleTileBwdLPTSchedulerILb0ELi128ELb0EEEEEEEEEvNT_6ParamsE,"a",@progbits
	.sectionflags	@""
	.align	4
.nv.constant0._ZN7cutlass13device_kernelIN5flash11enable_sm90INS1_16FlashAttnBwdSm90INS1_25CollectiveMainloopBwdSm90ILi2ELi2ELi2EN4cute5tupleIJNS5_1CILi1EEES8_S8_EEENS6_IJNS7_ILi96EEENS7_ILi128EEENS7_ILi64EEEEEENS_6half_tEfNS_4arch4Sm90ELb1ELb0ELb1ELb0ELb0ELb1ELb0ELb1ELi2ELi1ELi2ELi2ELb0EEENS1_24CollectiveEpilogueBwdGQAISD_fSG_Li256ELb0ELb0EEENS1_25SingleTileBwdLPTSchedulerILb0ELi128ELb0EEEEEEEEEvNT_6ParamsE:
	.zero		2688


//--------------------- .nv.constant0._ZN7cutlass13device_kernelIN5flash11enable_sm90INS1_16FlashAttnBwdSm90INS1_25CollectiveMainloopBwdSm90ILi2ELi2ELi2EN4cute5tupleIJNS5_1CILi1EEES8_S8_EEENS6_IJNS7_ILi96EEENS7_ILi128EEENS7_ILi64EEEEEENS_6half_tEfNS_4arch4Sm90ELb1ELb0ELb1ELb0ELb1ELb1ELb0ELb1ELi2ELi1ELi2ELi2ELb0EEENS1_24CollectiveEpilogueBwdGQAISD_fSG_Li256ELb0ELb1EEENS1_25SingleTileBwdLPTSchedulerILb0ELi128ELb1EEEEEEEEEvNT_6ParamsE --------------------------
	.section	.nv.constant0._ZN7cutlass13device_kernelIN5flash11enable_sm90INS1_16FlashAttnBwdSm90INS1_25CollectiveMainloopBwdSm90ILi2ELi2ELi2EN4cute5tupleIJNS5_1CILi1EEES8_S8_EEENS6_IJNS7_ILi96EEENS7_ILi128EEENS7_ILi64EEEEEENS_6half_tEfNS_4arch4Sm90ELb1ELb0ELb1ELb0ELb1ELb1ELb0ELb1ELi2ELi1ELi2ELi2ELb0EEENS1_24CollectiveEpilogueBwdGQAISD_fSG_Li256ELb0ELb1EEENS1_25SingleTileBwdLPTSchedulerILb0ELi128ELb1EEEEEEEEEvNT_6ParamsE,"a",@progbits
	.sectionflags	@""
	.align	4
.nv.constant0._ZN7cutlass13device_kernelIN5flash11enable_sm90INS1_16FlashAttnBwdSm90INS1_25CollectiveMainloopBwdSm90ILi2ELi2ELi2EN4cute5tupleIJNS5_1CILi1EEES8_S8_EEENS6_IJNS7_ILi96EEENS7_ILi128EEENS7_ILi64EEEEEENS_6half_tEfNS_4arch4Sm90ELb1ELb0ELb1ELb0ELb1ELb1ELb0ELb1ELi2ELi1ELi2ELi2ELb0EEENS1_24CollectiveEpilogueBwdGQAISD_fSG_Li256ELb0ELb1EEENS1_25SingleTileBwdLPTSchedulerILb0ELi128ELb1EEEEEEEEEvNT_6ParamsE:
	.zero		2688


//--------------------- .nv.constant0._ZN7cutlass13device_kernelIN5flash22FlashAttnBwdPreprocessIN4cute5tupleIJNS3_1CILi96EEENS5_ILi64EEEEEENS_6half_tEfNS_4arch4Sm90ELb1ELb0EEEEEvNT_6ParamsE --------------------------
	.section	.nv.constant0._ZN7cutlass13device_kernelIN5flash22FlashAttnBwdPreprocessIN4cute5tupleIJNS3_1CILi96EEENS5_ILi64EEEEEENS_6half_tEfNS_4arch4Sm90ELb1ELb0EEEEEvNT_6ParamsE,"a",@progbits
	.sectionflags	@""
	.align	4
.nv.constant0._ZN7cutlass13device_kernelIN5flash22FlashAttnBwdPreprocessIN4cute5tupleIJNS3_1CILi96EEENS5_ILi64EEEEEENS_6half_tEfNS_4arch4Sm90ELb1ELb0EEEEEvNT_6ParamsE:
	.zero		1136


//--------------------- .nv.constant0._ZN7cutlass13device_kernelIN5flash11enable_sm90INS1_16FlashAttnBwdSm90INS1_25CollectiveMainloopBwdSm90ILi2ELi2ELi2EN4cute5tupleIJNS5_1CILi1EEES8_S8_EEENS6_IJNS7_ILi96EEENS7_ILi128EEENS7_ILi64EEEEEENS_6half_tEfNS_4arch4Sm90ELb1ELb0ELb1ELb1ELb0ELb1ELb0ELb1ELi2ELi1ELi2ELi2ELb0EEENS1_21CollectiveEpilogueBwdISD_SE_SG_Li256ELb1ELb0ELi1EEENS1_25SingleTileBwdLPTSchedulerILb1ELi128ELb0EEEEEEEEEvNT_6ParamsE --------------------------
	.section	.nv.constant0._ZN7cutlass13device_kernelIN5flash11enable_sm90INS1_16FlashAttnBwdSm90INS1_25CollectiveMainloopBwdSm90ILi2ELi2ELi2EN4cute5tupleIJNS5_1CILi1EEES8_S8_EEENS6_IJNS7_ILi96EEENS7_ILi128EEENS7_ILi64EEEEEENS_6half_tEfNS_4arch4Sm90ELb1ELb0ELb1ELb1ELb0ELb1ELb0ELb1ELi2ELi1ELi2ELi2ELb0EEENS1_21CollectiveEpilogueBwdISD_SE_SG_Li256ELb1ELb0ELi1EEENS1_25SingleTileBwdLPTSchedulerILb1ELi128ELb0EEEEEEEEEvNT_6ParamsE,"a",@progbits
	.sectionflags	@""
	.align	4
.nv.constant0._ZN7cutlass13device_kernelIN5flash11enable_sm90INS1_16FlashAttnBwdSm90INS1_25CollectiveMainloopBwdSm90ILi2ELi2ELi2EN4cute5tupleIJNS5_1CILi1EEES8_S8_EEENS6_IJNS7_ILi96EEENS7_ILi128EEENS7_ILi64EEEEEENS_6half_tEfNS_4arch4Sm90ELb1ELb0ELb1ELb1ELb0ELb1ELb0ELb1ELi2ELi1ELi2ELi2ELb0EEENS1_21CollectiveEpilogueBwdISD_SE_SG_Li256ELb1ELb0ELi1EEENS1_25SingleTileBwdLPTSchedulerILb1ELi128ELb0EEEEEEEEEvNT_6ParamsE:
	.zero		2560


//--------------------- .nv.constant0._ZN7cutlass13device_kernelIN5flash11enable_sm90INS1_16FlashAttnBwdSm90INS1_25CollectiveMainloopBwdSm90ILi2ELi2ELi2EN4cute5tupleIJNS5_1CILi1EEES8_S8_EEENS6_IJNS7_ILi96EEENS7_ILi128EEENS7_ILi64EEEEEENS_6half_tEfNS_4arch4Sm90ELb1ELb0ELb1ELb1ELb1ELb1ELb0ELb1ELi2ELi1ELi2ELi2ELb0EEENS1_21CollectiveEpilogueBwdISD_SE_SG_Li256ELb1ELb0ELi1EEENS1_25SingleTileBwdLPTSchedulerILb1ELi128ELb1EEEEEEEEEvNT_6ParamsE --------------------------
	.section	.nv.constant0._ZN7cutlass13device_kernelIN5flash11enable_sm90INS1_16FlashAttnBwdSm90INS1_25CollectiveMainloopBwdSm90ILi2ELi2ELi2EN4cute5tupleIJNS5_1CILi1EEES8_S8_EEENS6_IJNS7_ILi96EEENS7_ILi128EEENS7_ILi64EEEEEENS_6half_tEfNS_4arch4Sm90ELb1ELb0ELb1ELb1ELb1ELb1ELb0ELb1ELi2ELi1ELi2ELi2ELb0EEENS1_21CollectiveEpilogueBwdISD_SE_SG_Li256ELb1ELb0ELi1EEENS1_25SingleTileBwdLPTSchedulerILb1ELi128ELb1EEEEEEEEEvNT_6ParamsE,"a",@progbits
	.sectionflags	@""
	.align	4
.nv.constant0._ZN7cutlass13device_kernelIN5flash11enable_sm90INS1_16FlashAttnBwdSm90INS1_25CollectiveMainloopBwdSm90ILi2ELi2ELi2EN4cute5tupleIJNS5_1CILi1EEES8_S8_EEENS6_IJNS7_ILi96EEENS7_ILi128EEENS7_ILi64EEEEEENS_6half_tEfNS_4arch4Sm90ELb1ELb0ELb1ELb1ELb1ELb1ELb0ELb1ELi2ELi1ELi2ELi2ELb0EEENS1_21CollectiveEpilogueBwdISD_SE_SG_Li256ELb1ELb0ELi1EEENS1_25SingleTileBwdLPTSchedulerILb1ELi128ELb1EEEEEEEEEvNT_6ParamsE:
	.zero		2560


//--------------------- .nv.constant0._ZN7cutlass13device_kernelIN5flash11enable_sm90INS1_16FlashAttnBwdSm90INS1_25CollectiveMainloopBwdSm90ILi2ELi2ELi2EN4cute5tupleIJNS5_1CILi1EEES8_S8_EEENS6_IJNS7_ILi96EEENS7_ILi128EEENS7_ILi64EEEEEENS_6half_tEfNS_4arch4Sm90ELb1ELb0ELb1ELb1ELb0ELb1ELb0ELb1ELi2ELi1ELi2ELi2ELb0EEENS1_24CollectiveEpilogueBwdGQAISD_fSG_Li256ELb1ELb0EEENS1_25SingleTileBwdLPTSchedulerILb1ELi128ELb0EEEEEEEEEvNT_6ParamsE --------------------------
	.section	.nv.constant0._ZN7cutlass13device_kernelIN5flash11enable_sm90INS1_16FlashAttnBwdSm90INS1_25CollectiveMainloopBwdSm90ILi2ELi2ELi2EN4cute5tupleIJNS5_1CILi1EEES8_S8_EEENS6_IJNS7_ILi96EEENS7_ILi128EEENS7_ILi64EEEEEENS_6half_tEfNS_4arch4Sm90ELb1ELb0ELb1ELb1ELb0ELb1ELb0ELb1ELi2ELi1ELi2ELi2ELb0EEENS1_24CollectiveEpilogueBwdGQAISD_fSG_Li256ELb1ELb0EEENS1_25SingleTileBwdLPTSchedulerILb1ELi128ELb0EEEEEEEEEvNT_6ParamsE,"a",@progbits
	.sectionflags	@""
	.align	4
.nv.constant0._ZN7cutlass13device_kernelIN5flash11enable_sm90INS1_16FlashAttnBwdSm90INS1_25CollectiveMainloopBwdSm90ILi2ELi2ELi2EN4cute5tupleIJNS5_1CILi1EEES8_S8_EEENS6_IJNS7_ILi96EEENS7_ILi128EEENS7_ILi64EEEEEENS_6half_tEfNS_4arch4Sm90ELb1ELb0ELb1ELb1ELb0ELb1ELb0ELb1ELi2ELi1ELi2ELi2ELb0EEENS1_24CollectiveEpilogueBwdGQAISD_fSG_Li256ELb1ELb0EEENS1_25SingleTileBwdLPTSchedulerILb1ELi128ELb0EEEEEEEEEvNT_6ParamsE:
	.zero		2688


//--------------------- .nv.constant0._ZN7cutlass13device_kernelIN5flash32FlashAttnBwdPostprocessConvertdQIN4cute5tupleIJNS3_1CILi128EEENS5_ILi64EEEEEENS_6half_tEfNS_4arch4Sm90ELi256ENS3_8TiledMMAINS3_8MMA_AtomIJNS3_4SM904GMMA25MMA_64x64x16_F32F16F16_RSILNSF_5MajorE0ELSH_1ELNSF_7ScaleInE1ELSI_1EEEEEENS3_6LayoutINS4_IJNS5_ILi2EEENS5_ILi1EEESN_EEENS4_IJSN_NS5_ILi0EEESP_EEEEENS4_IJNS3_10UnderscoreESS_SS_EEEEELb0EEEEEvNT_6ParamsE --------------------------
	.section	.nv.constant0._ZN7cutlass13device_kernelIN5flash32FlashAttnBwdPostprocessConvertdQIN4cute5tupleIJNS3_1CILi128EEENS5_ILi64EEEEEENS_6half_tEfNS_4arch4Sm90ELi256ENS3_8TiledMMAINS3_8MMA_AtomIJNS3_4SM904GMMA25MMA_64x64x16_F32F16F16_RSILNSF_5MajorE0ELSH_1ELNSF_7ScaleInE1ELSI_1EEEEEENS3_6LayoutINS4_IJNS5_ILi2EEENS5_ILi1EEESN_EEENS4_IJSN_NS5_ILi0EEESP_EEEEENS4_IJNS3_10UnderscoreESS_SS_EEEEELb0EEEEEvNT_6ParamsE,"a",@progbits
	.sectionflags	@""
	.align	4
.nv.constant0._ZN7cutlass13device_kernelIN5flash32FlashAttnBwdPostprocessConvertdQIN4cute5tupleIJNS3_1CILi128EEENS5_ILi64EEEEEENS_6half_tEfNS_4arch4Sm90ELi256ENS3_8TiledMMAINS3_8MMA_AtomIJNS3_4SM904GMMA25MMA_64x64x16_F32F16F16_RSILNSF_5MajorE0ELSH_1ELNSF_7ScaleInE1ELSI_1EEEEEENS3_6LayoutINS4_IJNS5_ILi2EEENS5_ILi1EEESN_EEENS4_IJSN_NS5_ILi0EEESP_EEEEENS4_IJNS3_10UnderscoreESS_SS_EEEEELb0EEEEEvNT_6ParamsE:
	.zero		1008


//--------------------- .nv.constant0._ZN7cutlass13device_kernelIN5flash32FlashAttnBwdPostprocessConvertdQIN4cute5tupleIJNS3_1CILi96EEENS5_ILi64EEEEEENS_6half_tEfNS_4arch4Sm90ELi256ENS3_8TiledMMAINS3_8MMA_AtomIJNS3_4SM904GMMA25MMA_64x16x16_F32F16F16_SSILNSF_5MajorE1ELSH_0ELNSF_7ScaleInE1ELSI_1EEEEEENS3_6LayoutINS4_IJNS5_ILi1EEENS5_ILi2EEESM_EEENS4_IJNS5_ILi0EEESM_SP_EEEEENS4_IJNS3_10UnderscoreESS_SS_EEEEELb1EEEEEvNT_6ParamsE --------------------------
	.section	.nv.constant0._ZN7cutlass13device_kernelIN5flash32FlashAttnBwdPostprocessConvertdQIN4cute5tupleIJNS3_1CILi96EEENS5_ILi64EEEEEENS_6half_tEfNS_4arch4Sm90ELi256ENS3_8TiledMMAINS3_8MMA_AtomIJNS3_4SM904GMMA25MMA_64x16x16_F32F16F16_SSILNSF_5MajorE1ELSH_0ELNSF_7ScaleInE1ELSI_1EEEEEENS3_6LayoutINS4_IJNS5_ILi1EEENS5_ILi2EEESM_EEENS4_IJNS5_ILi0EEESM_SP_EEEEENS4_IJNS3_10UnderscoreESS_SS_EEEEELb1EEEEEvNT_6ParamsE,"a",@progbits
	.sectionflags	@""
	.align	4
.nv.constant0._ZN7cutlass13device_kernelIN5flash32FlashAttnBwdPostprocessConvertdQIN4cute5tupleIJNS3_1CILi96EEENS5_ILi64EEEEEENS_6half_tEfNS_4arch4Sm90ELi256ENS3_8TiledMMAINS3_8MMA_AtomIJNS3_4SM904GMMA25MMA_64x16x16_F32F16F16_SSILNSF_5MajorE1ELSH_0ELNSF_7ScaleInE1ELSI_1EEEEEENS3_6LayoutINS4_IJNS5_ILi1EEENS5_ILi2EEESM_EEENS4_IJNS5_ILi0EEESM_SP_EEEEENS4_IJNS3_10UnderscoreESS_SS_EEEEELb1EEEEEvNT_6ParamsE:
	.zero		1008


//--------------------- .nv.constant0._ZN7cutlass13device_kernelIN5flash11enable_sm90INS1_16FlashAttnBwdSm90INS1_25CollectiveMainloopBwdSm90ILi2ELi2ELi2EN4cute5tupleIJNS5_1CILi1EEES8_S8_EEENS6_IJNS7_ILi96EEENS7_ILi128EEENS7_ILi64EEEEEENS_6half_tEfNS_4arch4Sm90ELb1ELb0ELb1ELb1ELb1ELb1ELb0ELb1ELi2ELi1ELi2ELi2ELb0EEENS1_24CollectiveEpilogueBwdGQAISD_fSG_Li256ELb1ELb1EEENS1_25SingleTileBwdLPTSchedulerILb1ELi128ELb1EEEEEEEEEvNT_6ParamsE --------------------------
	.section	.nv.constant0._ZN7cutlass13device_kernelIN5flash11enable_sm90INS1_16FlashAttnBwdSm90INS1_25CollectiveMainloopBwdSm90ILi2ELi2ELi2EN4cute5tupleIJNS5_1CILi1EEES8_S8_EEENS6_IJNS7_ILi96EEENS7_ILi128EEENS7_ILi64EEEEEENS_6half_tEfNS_4arch4Sm90ELb1ELb0ELb1ELb1ELb1ELb1ELb0ELb1ELi2ELi1ELi2ELi2ELb0EEENS1_24CollectiveEpilogueBwdGQAISD_fSG_Li256ELb1ELb1EEENS1_25SingleTileBwdLPTSchedulerILb1ELi128ELb1EEEEEEEEEvNT_6ParamsE,"a",@progbits
	.sectionflags	@""
	.align	4
.nv.constant0._ZN7cutlass13device_kernelIN5flash11enable_sm90INS1_16FlashAttnBwdSm90INS1_25CollectiveMainloopBwdSm90ILi2ELi2ELi2EN4cute5tupleIJNS5_1CILi1EEES8_S8_EEENS6_IJNS7_ILi96EEENS7_ILi128EEENS7_ILi64EEEEEENS_6half_tEfNS_4arch4Sm90ELb1ELb0ELb1ELb1ELb1ELb1ELb0ELb1ELi2ELi1ELi2ELi2ELb0EEENS1_24CollectiveEpilogueBwdGQAISD_fSG_Li256ELb1ELb1EEENS1_25SingleTileBwdLPTSchedulerILb1ELi128ELb1EEEEEEEEEvNT_6ParamsE:
	.zero		2688


//--------------------- .nv.constant0._ZN7cutlass13device_kernelIN5flash22FlashAttnBwdPreprocessIN4cute5tupleIJNS3_1CILi96EEENS5_ILi64EEEEEENS_6half_tEfNS_4arch4Sm90ELb1ELb1EEEEEvNT_6ParamsE --------------------------
	.section	.nv.constant0._ZN7cutlass13device_kernelIN5flash22FlashAttnBwdPreprocessIN4cute5tupleIJNS3_1CILi96EEENS5_ILi64EEEEEENS_6half_tEfNS_4arch4Sm90ELb1ELb1EEEEEvNT_6ParamsE,"a",@progbits
	.sectionflags	@""
	.align	4
.nv.constant0._ZN7cutlass13device_kernelIN5flash22FlashAttnBwdPreprocessIN4cute5tupleIJNS3_1CILi96EEENS5_ILi64EEEEEENS_6half_tEfNS_4arch4Sm90ELb1ELb1EEEEEvNT_6ParamsE:
	.zero		1136


//--------------------- SYMBOLS --------------------------

	.type		.nv.reservedSmem.offset0,@object
	.size		.nv.reservedSmem.offset0,0x4
	.type		.nv.reservedSmem.cap,@object
	.size		.nv.reservedSmem.cap,0x4
